def attn_fwd(
    Q,
    K,
    V,
    Out,
    Lse,
    sm_scale,
    stride_qz,
    stride_qh,
    stride_qm,
    stride_qk,
    stride_kz,
    stride_kh,
    stride_kn,
    stride_kk,
    stride_vz,
    stride_vh,
    stride_vn,
    stride_vk,
    stride_oz,
    stride_oh,
    stride_om,
    stride_ok,
    seqlen_q,
    seqlen_k,
    BLOCK_M: tl.constexpr,
    BLOCK_N: tl.constexpr,
    HEAD_DIM: tl.constexpr,
    CAUSAL: tl.constexpr,
):
    start_m = tl.program_id(0)
    off_hz = tl.program_id(1)
    q_off = off_hz * stride_qh
    k_off = off_hz * stride_kh
    v_off = off_hz * stride_vh
    offs_m = start_m * BLOCK_M + tl.arange(0, BLOCK_M)
    offs_d = tl.arange(0, HEAD_DIM)
    offs_n = tl.arange(0, BLOCK_N)
    q_ptrs = Q + q_off + offs_m[:, None] * stride_qm + offs_d[None, :] * stride_qk
    k_ptrs = K + k_off + offs_d[:, None] * stride_kk + offs_n[None, :] * stride_kn
    v_ptrs = V + v_off + offs_n[:, None] * stride_vn + offs_d[None, :] * stride_vk
    m_i = tl.full([BLOCK_M], float("-inf"), dtype=tl.float32)
    l_i = tl.zeros([BLOCK_M], dtype=tl.float32) + 1.0
    acc = tl.zeros([BLOCK_M, HEAD_DIM], dtype=tl.float32)
    q = tl.load(q_ptrs)
    acc, l_i, m_i = _attn_fwd_inner(
        acc,
        l_i,
        m_i,
        q,
        k_ptrs,
        v_ptrs,
        sm_scale,
        stride_kn,
        stride_vn,
        start_m,
        seqlen_k,
        BLOCK_M,
        BLOCK_N,
        HEAD_DIM,
        CAUSAL,
    )
    acc = acc / l_i[:, None]
    lse = m_i + tl.math.log2(l_i) / 1.4426950408889634
    o_ptrs = (
        Out
        + off_hz * stride_oh
        + offs_m[:, None] * stride_om
        + offs_d[None, :] * stride_ok
    )
    tl.store(o_ptrs, acc.to(Out.dtype.element_ty))
    tl.store(Lse + off_hz * seqlen_q + offs_m, lse)

# config = {"BLOCK_M": 64, "BLOCK_N": 128, "HEAD_DIM": 128, "arch": "sm_90", "causal": false, "dtype": "fp8e4m3", "num_stages": 2, "num_warps": 4}
# arch = sm_90


// ===== COMPILED SASS (sm_90a) =====

	.target	sm_90a

	.elftype	@"ET_EXEC"


//--------------------- .note.nv.tkinfo           --------------------------
	.section	.note.nv.tkinfo,"",@"SHT_NOTE"
	.sectionflags	@"SHF_NOTE_NV_TKINFO"
	.tkinfo
        /*0018*/ 	.word	0x00000002
        /*0030*/ 	.string	""
        /*0030*/ 	.string	"ptxas"
        /*0030*/ 	.string	"Cuda compilation tools, release 13.0, V13.0.88"
        /*0030*/ 	.string	"Build cuda_13.0.r13.0/compiler.36424714_0"
        /*0030*/ 	.string	"-v  -suppress-debug-info  -lineinfo  -arch sm_90a "



//--------------------- .note.nv.cuinfo           --------------------------
	.section	.note.nv.cuinfo,"",@"SHT_NOTE"
	.sectionflags	@"SHF_NOTE_NV_CUINFO"
        /*0018*/ 	.short	0x0002
        /*001a*/ 	.short	0x005a
        /*001c*/ 	.short	0x0082
	.zero		2


//--------------------- .nv.info                  --------------------------
	.section	.nv.info,"",@"SHT_CUDA_INFO"
	.align	4


	//----- nvinfo : EIATTR_REGCOUNT
	.align		4
        /*0000*/ 	.byte	0x04, 0x2f
        /*0002*/ 	.short	(.L_2 - .L_1)
	.align		4
.L_1:
        /*0004*/ 	.word	index@(attn_fwd)
        /*0008*/ 	.word	0x000000ff


	//----- nvinfo : EIATTR_FRAME_SIZE
	.align		4
.L_2:
        /*000c*/ 	.byte	0x04, 0x11
        /*000e*/ 	.short	(.L_4 - .L_3)
	.align		4
.L_3:
        /*0010*/ 	.word	index@(attn_fwd)
        /*0014*/ 	.word	0x000004c8


	//----- nvinfo : EIATTR_MIN_STACK_SIZE
	.align		4
.L_4:
        /*0018*/ 	.byte	0x04, 0x12
        /*001a*/ 	.short	(.L_6 - .L_5)
	.align		4
.L_5:
        /*001c*/ 	.word	index@(attn_fwd)
        /*0020*/ 	.word	0x000004c8
.L_6:


//--------------------- .nv.compat                --------------------------
	.section	.nv.compat,"",@"SHT_CUDA_COMPAT_INFO"
	.align	4
        /*0000*/ 	.byte	0x02, 0x09, 0x01, 0x00, 0x02, 0x02, 0x04, 0x00, 0x02, 0x05, 0x05, 0x00, 0x03, 0x07, 0x01, 0x01
        /*0010*/ 	.byte	0x02, 0x03, 0x00, 0x00, 0x02, 0x06, 0x01, 0x00, 0x04, 0x0b, 0x08, 0x00, 0x00, 0x00, 0x00, 0x00
        /*0020*/ 	.byte	0x00, 0x00, 0x00, 0x00


//--------------------- .nv.info.attn_fwd         --------------------------
	.section	.nv.info.attn_fwd,"",@"SHT_CUDA_INFO"
	.sectionflags	@""
	.align	4


	//----- nvinfo : EIATTR_CUDA_API_VERSION
	.align		4
        /*0000*/ 	.byte	0x04, 0x37
        /*0002*/ 	.short	(.L_8 - .L_7)
.L_7:
        /*0004*/ 	.word	0x00000082


	//----- nvinfo : EIATTR_KPARAM_INFO
	.align		4
.L_8:
        /*0008*/ 	.byte	0x04, 0x17
        /*000a*/ 	.short	(.L_10 - .L_9)
.L_9:
        /*000c*/ 	.word	0x00000000
        /*0010*/ 	.short	0x0019
        /*0012*/ 	.short	0x0080
        /*0014*/ 	.byte	0x00, 0xf4, 0x21, 0x00


	//----- nvinfo : EIATTR_KPARAM_INFO
	.align		4
.L_10:
        /*0018*/ 	.byte	0x04, 0x17
        /*001a*/ 	.short	(.L_12 - .L_11)
.L_11:
        /*001c*/ 	.word	0x00000000
        /*0020*/ 	.short	0x0018
        /*0022*/ 	.short	0x0078
        /*0024*/ 	.byte	0x00, 0xf4, 0x21, 0x00


	//----- nvinfo : EIATTR_KPARAM_INFO
	.align		4
.L_12:
        /*0028*/ 	.byte	0x04, 0x17
        /*002a*/ 	.short	(.L_14 - .L_13)
.L_13:
        /*002c*/ 	.word	0x00000000
        /*0030*/ 	.short	0x0017
        /*0032*/ 	.short	0x0070
        /*0034*/ 	.byte	0x00, 0xf0, 0x11, 0x00


	//----- nvinfo : EIATTR_KPARAM_INFO
	.align		4
.L_14:
        /*0038*/ 	.byte	0x04, 0x17
        /*003a*/ 	.short	(.L_16 - .L_15)
.L_15:
        /*003c*/ 	.word	0x00000000
        /*0040*/ 	.short	0x0016
        /*0042*/ 	.short	0x006c
        /*0044*/ 	.byte	0x00, 0xf0, 0x11, 0x00


	//----- nvinfo : EIATTR_KPARAM_INFO
	.align		4
.L_16:
        /*0048*/ 	.byte	0x04, 0x17
        /*004a*/ 	.short	(.L_18 - .L_17)
.L_17:
        /*004c*/ 	.word	0x00000000
        /*0050*/ 	.short	0x0015
        /*0052*/ 	.short	0x0068
        /*0054*/ 	.byte	0x00, 0xf0, 0x11, 0x00


	//----- nvinfo : EIATTR_KPARAM_INFO
	.align		4
.L_18:
        /*0058*/ 	.byte	0x04, 0x17
        /*005a*/ 	.short	(.L_20 - .L_19)
.L_19:
        /*005c*/ 	.word	0x00000000
        /*0060*/ 	.short	0x0014
        /*0062*/ 	.short	0x0064
        /*0064*/ 	.byte	0x00, 0xf0, 0x11, 0x00


	//----- nvinfo : EIATTR_KPARAM_INFO
	.align		4
.L_20:
        /*0068*/ 	.byte	0x04, 0x17
        /*006a*/ 	.short	(.L_22 - .L_21)
.L_21:
        /*006c*/ 	.word	0x00000000
        /*0070*/ 	.short	0x0013
        /*0072*/ 	.short	0x0060
        /*0074*/ 	.byte	0x00, 0xf0, 0x11, 0x00


	//----- nvinfo : EIATTR_KPARAM_INFO
	.align		4
.L_22:
        /*0078*/ 	.byte	0x04, 0x17
        /*007a*/ 	.short	(.L_24 - .L_23)
.L_23:
        /*007c*/ 	.word	0x00000000
        /*0080*/ 	.short	0x0012
        /*0082*/ 	.short	0x005c
        /*0084*/ 	.byte	0x00, 0xf0, 0x11, 0x00


	//----- nvinfo : EIATTR_KPARAM_INFO
	.align		4
.L_24:
        /*0088*/ 	.byte	0x04, 0x17
        /*008a*/ 	.short	(.L_26 - .L_25)
.L_25:
        /*008c*/ 	.word	0x00000000
        /*0090*/ 	.short	0x0011
        /*0092*/ 	.short	0x0058
        /*0094*/ 	.byte	0x00, 0xf0, 0x11, 0x00


	//----- nvinfo : EIATTR_KPARAM_INFO
	.align		4
.L_26:
        /*0098*/ 	.byte	0x04, 0x17
        /*009a*/ 	.short	(.L_28 - .L_27)
.L_27:
        /*009c*/ 	.word	0x00000000
        /*00a0*/ 	.short	0x0010
        /*00a2*/ 	.short	0x0054
        /*00a4*/ 	.byte	0x00, 0xf0, 0x11, 0x00


	//----- nvinfo : EIATTR_KPARAM_INFO
	.align		4
.L_28:
        /*00a8*/ 	.byte	0x04, 0x17
        /*00aa*/ 	.short	(.L_30 - .L_29)
.L_29:
        /*00ac*/ 	.word	0x00000000
        /*00b0*/ 	.short	0x000f
        /*00b2*/ 	.short	0x0050
        /*00b4*/ 	.byte	0x00, 0xf0, 0x11, 0x00


	//----- nvinfo : EIATTR_KPARAM_INFO
	.align		4
.L_30:
        /*00b8*/ 	.byte	0x04, 0x17
        /*00ba*/ 	.short	(.L_32 - .L_31)
.L_31:
        /*00bc*/ 	.word	0x00000000
        /*00c0*/ 	.short	0x000e
        /*00c2*/ 	.short	0x004c
        /*00c4*/ 	.byte	0x00, 0xf0, 0x11, 0x00


	//----- nvinfo : EIATTR_KPARAM_INFO
	.align		4
.L_32:
        /*00c8*/ 	.byte	0x04, 0x17
        /*00ca*/ 	.short	(.L_34 - .L_33)
.L_33:
        /*00cc*/ 	.word	0x00000000
        /*00d0*/ 	.short	0x000d
        /*00d2*/ 	.short	0x0048
        /*00d4*/ 	.byte	0x00, 0xf0, 0x11, 0x00


	//----- nvinfo : EIATTR_KPARAM_INFO
	.align		4
.L_34:
        /*00d8*/ 	.byte	0x04, 0x17
        /*00da*/ 	.short	(.L_36 - .L_35)
.L_35:
        /*00dc*/ 	.word	0x00000000
        /*00e0*/ 	.short	0x000c
        /*00e2*/ 	.short	0x0044
        /*00e4*/ 	.byte	0x00, 0xf0, 0x11, 0x00


	//----- nvinfo : EIATTR_KPARAM_INFO
	.align		4
.L_36:
        /*00e8*/ 	.byte	0x04, 0x17
        /*00ea*/ 	.short	(.L_38 - .L_37)
.L_37:
        /*00ec*/ 	.word	0x00000000
        /*00f0*/ 	.short	0x000b
        /*00f2*/ 	.short	0x0040
        /*00f4*/ 	.byte	0x00, 0xf0, 0x11, 0x00


	//----- nvinfo : EIATTR_KPARAM_INFO
	.align		4
.L_38:
        /*00f8*/ 	.byte	0x04, 0x17
        /*00fa*/ 	.short	(.L_40 - .L_39)
.L_39:
        /*00fc*/ 	.word	0x00000000
        /*0100*/ 	.short	0x000a
        /*0102*/ 	.short	0x003c
        /*0104*/ 	.byte	0x00, 0xf0, 0x11, 0x00


	//----- nvinfo : EIATTR_KPARAM_INFO
	.align		4
.L_40:
        /*0108*/ 	.byte	0x04, 0x17
        /*010a*/ 	.short	(.L_42 - .L_41)
.L_41:
        /*010c*/ 	.word	0x00000000
        /*0110*/ 	.short	0x0009
        /*0112*/ 	.short	0x0038
        /*0114*/ 	.byte	0x00, 0xf0, 0x11, 0x00


	//----- nvinfo : EIATTR_KPARAM_INFO
	.align		4
.L_42:
        /*0118*/ 	.byte	0x04, 0x17
        /*011a*/ 	.short	(.L_44 - .L_43)
.L_43:
        /*011c*/ 	.word	0x00000000
        /*0120*/ 	.short	0x0008
        /*0122*/ 	.short	0x0034
        /*0124*/ 	.byte	0x00, 0xf0, 0x11, 0x00


	//----- nvinfo : EIATTR_KPARAM_INFO
	.align		4
.L_44:
        /*0128*/ 	.byte	0x04, 0x17
        /*012a*/ 	.short	(.L_46 - .L_45)
.L_45:
        /*012c*/ 	.word	0x00000000
        /*0130*/ 	.short	0x0007
        /*0132*/ 	.short	0x0030
        /*0134*/ 	.byte	0x00, 0xf0, 0x11, 0x00


	//----- nvinfo : EIATTR_KPARAM_INFO
	.align		4
.L_46:
        /*0138*/ 	.byte	0x04, 0x17
        /*013a*/ 	.short	(.L_48 - .L_47)
.L_47:
        /*013c*/ 	.word	0x00000000
        /*0140*/ 	.short	0x0006
        /*0142*/ 	.short	0x002c
        /*0144*/ 	.byte	0x00, 0xf0, 0x11, 0x00


	//----- nvinfo : EIATTR_KPARAM_INFO
	.align		4
.L_48:
        /*0148*/ 	.byte	0x04, 0x17
        /*014a*/ 	.short	(.L_50 - .L_49)
.L_49:
        /*014c*/ 	.word	0x00000000
        /*0150*/ 	.short	0x0005
        /*0152*/ 	.short	0x0028
        /*0154*/ 	.byte	0x00, 0xf0, 0x11, 0x00


	//----- nvinfo : EIATTR_KPARAM_INFO
	.align		4
.L_50:
        /*0158*/ 	.byte	0x04, 0x17
        /*015a*/ 	.short	(.L_52 - .L_51)
.L_51:
        /*015c*/ 	.word	0x00000000
        /*0160*/ 	.short	0x0004
        /*0162*/ 	.short	0x0020
        /*0164*/ 	.byte	0x00, 0xf4, 0x21, 0x00


	//----- nvinfo : EIATTR_KPARAM_INFO
	.align		4
.L_52:
        /*0168*/ 	.byte	0x04, 0x17
        /*016a*/ 	.short	(.L_54 - .L_53)
.L_53:
        /*016c*/ 	.word	0x00000000
        /*0170*/ 	.short	0x0003
        /*0172*/ 	.short	0x0018
        /*0174*/ 	.byte	0x00, 0xf4, 0x21, 0x00


	//----- nvinfo : EIATTR_KPARAM_INFO
	.align		4
.L_54:
        /*0178*/ 	.byte	0x04, 0x17
        /*017a*/ 	.short	(.L_56 - .L_55)
.L_55:
        /*017c*/ 	.word	0x00000000
        /*0180*/ 	.short	0x0002
        /*0182*/ 	.short	0x0010
        /*0184*/ 	.byte	0x00, 0xf4, 0x21, 0x00


	//----- nvinfo : EIATTR_KPARAM_INFO
	.align		4
.L_56:
        /*0188*/ 	.byte	0x04, 0x17
        /*018a*/ 	.short	(.L_58 - .L_57)
.L_57:
        /*018c*/ 	.word	0x00000000
        /*0190*/ 	.short	0x0001
        /*0192*/ 	.short	0x0008
        /*0194*/ 	.byte	0x00, 0xf4, 0x21, 0x00


	//----- nvinfo : EIATTR_KPARAM_INFO
	.align		4
.L_58:
        /*0198*/ 	.byte	0x04, 0x17
        /*019a*/ 	.short	(.L_60 - .L_59)
.L_59:
        /*019c*/ 	.word	0x00000000
        /*01a0*/ 	.short	0x0000
        /*01a2*/ 	.short	0x0000
        /*01a4*/ 	.byte	0x00, 0xf4, 0x21, 0x00


	//----- nvinfo : EIATTR_SPARSE_MMA_MASK
	.align		4
.L_60:
        /*01a8*/ 	.byte	0x03, 0x50
        /*01aa*/ 	.short	0x0000


	//----- nvinfo : EIATTR_MAXREG_COUNT
	.align		4
        /*01ac*/ 	.byte	0x03, 0x1b
        /*01ae*/ 	.short	0x00ff


	//----- nvinfo : EIATTR_NUM_BARRIERS
	.align		4
        /*01b0*/ 	.byte	0x02, 0x4c
        /*01b2*/ 	.byte	0x01
	.zero		1


	//----- nvinfo : EIATTR_ANNOTATIONS
	.align		4
        /*01b4*/ 	.byte	0x04, 0x55
        /*01b6*/ 	.short	(.L_62 - .L_61)


	//   ....[0]....
.L_61:
        /*01b8*/ 	.word	0x00000001
        /*01bc*/ 	.byte	0x30, 0x16, 0x00, 0x00, 0x01, 0x00, 0x00, 0x00, 0x40, 0x16, 0x00, 0x00, 0x01, 0x00, 0x00, 0x00
        /* <DEDUP_REMOVED lines=305> */
        /*14dc*/ 	.byte	0x60, 0xef, 0x00, 0x00, 0x01, 0x00, 0x00, 0x00, 0xb0, 0xef, 0x00, 0x00


	//----- nvinfo : EIATTR_MERCURY_ISA_VERSION
	.align		4
.L_62:
        /*14e8*/ 	.byte	0x03, 0x5f
        /*14ea*/ 	.short	0x0101


	//----- nvinfo : EIATTR_COOP_GROUP_MASK_REGIDS
	.align		4
        /*14ec*/ 	.byte	0x04, 0x29
        /*14ee*/ 	.short	(.L_64 - .L_63)


	//   ....[0]....
.L_63:
        /*14f0*/ 	.word	0xffffffff


	//   ....[1]....
        /*14f4*/ 	.word	0xffffffff


	//   ....[2]....
        /*14f8*/ 	.word	0xffffffff


	//   ....[3]....
        /*14fc*/ 	.word	0xffffffff


	//   ....[4]....
        /*1500*/ 	.word	0xffffffff


	//   ....[5]....
        /*1504*/ 	.word	0xffffffff


	//   ....[6]....
        /*1508*/ 	.word	0xffffffff


	//   ....[7]....
        /*150c*/ 	.word	0xffffffff


	//   ....[8]....
        /*1510*/ 	.word	0xffffffff


	//   ....[9]....
        /*1514*/ 	.word	0xffffffff


	//   ....[10]....
        /*1518*/ 	.word	0xffffffff


	//   ....[11]....
        /*151c*/ 	.word	0xffffffff


	//   ....[12]....
        /*1520*/ 	.word	0xffffffff


	//   ....[13]....
        /*1524*/ 	.word	0xffffffff


	//   ....[14]....
        /*1528*/ 	.word	0xffffffff


	//   ....[15]....
        /*152c*/ 	.word	0xffffffff


	//   ....[16]....
        /*1530*/ 	.word	0xffffffff


	//   ....[17]....
        /*1534*/ 	.word	0xffffffff


	//   ....[18]....
        /*1538*/ 	.word	0xffffffff


	//   ....[19]....
        /*153c*/ 	.word	0xffffffff


	//   ....[20]....
        /*1540*/ 	.word	0xffffffff


	//   ....[21]....
        /*1544*/ 	.word	0xffffffff


	//   ....[22]....
        /*1548*/ 	.word	0xffffffff


	//   ....[23]....
        /*154c*/ 	.word	0xffffffff


	//----- nvinfo : EIATTR_COOP_GROUP_INSTR_OFFSETS
	.align		4
.L_64:
        /*1550*/ 	.byte	0x04, 0x28
        /*1552*/ 	.short	(.L_66 - .L_65)


	//   ....[0]....
.L_65:
        /*1554*/ 	.word	0x0000bff0


	//   ....[1]....
        /*1558*/ 	.word	0x0000c0f0


	//   ....[2]....
        /*155c*/ 	.word	0x0000c810


	//   ....[3]....
        /*1560*/ 	.word	0x0000c860


	//   ....[4]....
        /*1564*/ 	.word	0x0000d8b0


	//   ....[5]....
        /*1568*/ 	.word	0x0000d8c0


	//   ....[6]....
        /*156c*/ 	.word	0x0000d8d0


	//   ....[7]....
        /*1570*/ 	.word	0x0000d8e0


	//   ....[8]....
        /*1574*/ 	.word	0x0000d8f0


	//   ....[9]....
        /*1578*/ 	.word	0x0000d900


	//   ....[10]....
        /*157c*/ 	.word	0x0000d910


	//   ....[11]....
        /*1580*/ 	.word	0x0000d920


	//   ....[12]....
        /*1584*/ 	.word	0x0000e250


	//   ....[13]....
        /*1588*/ 	.word	0x0000e370


	//   ....[14]....
        /*158c*/ 	.word	0x0000e390


	//   ....[15]....
        /*1590*/ 	.word	0x0000e3a0


	//   ....[16]....
        /*1594*/ 	.word	0x0000e3b0


	//   ....[17]....
        /*1598*/ 	.word	0x0000e3c0


	//   ....[18]....
        /*159c*/ 	.word	0x0000e3d0


	//   ....[19]....
        /*15a0*/ 	.word	0x0000e3e0


	//   ....[20]....
        /*15a4*/ 	.word	0x0000edf0


	//   ....[21]....
        /*15a8*/ 	.word	0x0000ee00


	//   ....[22]....
        /*15ac*/ 	.word	0x0000ee40


	//   ....[23]....
        /*15b0*/ 	.word	0x0000ee50


	//----- nvinfo : EIATTR_EXIT_INSTR_OFFSETS
	.align		4
.L_66:
        /*15b4*/ 	.byte	0x04, 0x1c
        /*15b6*/ 	.short	(.L_68 - .L_67)


	//   ....[0]....
.L_67:
        /*15b8*/ 	.word	0x00012760


	//   ....[1]....
        /*15bc*/ 	.word	0x00012790


	//----- nvinfo : EIATTR_REQNTID
	.align		4
.L_68:
        /*15c0*/ 	.byte	0x04, 0x10
        /*15c2*/ 	.short	(.L_70 - .L_69)
.L_69:
        /*15c4*/ 	.word	0x00000080
        /*15c8*/ 	.word	0x00000001
        /*15cc*/ 	.word	0x00000001


	//----- nvinfo : EIATTR_CBANK_PARAM_SIZE
	.align		4
.L_70:
        /*15d0*/ 	.byte	0x03, 0x19
        /*15d2*/ 	.short	0x0088


	//----- nvinfo : EIATTR_PARAM_CBANK
	.align		4
        /*15d4*/ 	.byte	0x04, 0x0a
        /*15d6*/ 	.short	(.L_72 - .L_71)
	.align		4
.L_71:
        /*15d8*/ 	.word	index@(.nv.constant0.attn_fwd)
        /*15dc*/ 	.short	0x0210
        /*15de*/ 	.short	0x0088


	//----- nvinfo : EIATTR_SW_WAR
	.align		4
.L_72:
        /*15e0*/ 	.byte	0x04, 0x36
        /*15e2*/ 	.short	(.L_74 - .L_73)
.L_73:
        /*15e4*/ 	.word	0x00000008
.L_74:


//--------------------- .nv.callgraph             --------------------------
	.section	.nv.callgraph,"",@"SHT_CUDA_CALLGRAPH"
	.align	4
	.sectionentsize	8
	.align		4
        /*0000*/ 	.word	0x00000000
	.align		4
        /*0004*/ 	.word	0xffffffff
	.align		4
        /*0008*/ 	.word	0x00000000
	.align		4
        /*000c*/ 	.word	0xfffffffe
	.align		4
        /*0010*/ 	.word	0x00000000
	.align		4
        /*0014*/ 	.word	0xfffffffd
	.align		4
        /*0018*/ 	.word	0x00000000
	.align		4
        /*001c*/ 	.word	0xfffffffc


//--------------------- .nv.constant4             --------------------------
	.section	.nv.constant4,"a",@progbits
	.align	8
	.align		8
.nv.constant4:
        /*0000*/ 	.dword	_$_str


//--------------------- .text.attn_fwd            --------------------------
	.section	.text.attn_fwd,"ax",@progbits
	.align	128
        .global         attn_fwd
        .type           attn_fwd,@function
        .size           attn_fwd,(.L_x_3 - attn_fwd)
        .other          attn_fwd,@"STO_CUDA_ENTRY STV_DEFAULT"
attn_fwd:
.text.attn_fwd:
[----:B------:R-:W0:Y:S01]  /*0000*/  LDC R1, c[0x0][0x28] ;  /* 0x00000a00ff017b82 */ /* 0x000e220000000800 */
[----:B------:R-:W1:Y:S07]  /*0010*/  S2R R29, SR_TID.X ;  /* 0x00000000001d7919 */ /* 0x000e6e0000002100 */
[----:B------:R-:W2:Y:S01]  /*0020*/  S2UR UR14, SR_CTAID.Y ;  /* 0x00000000000e79c3 */ /* 0x000ea20000002600 */
[----:B------:R-:W-:Y:S01]  /*0030*/  ULDC.64 UR4, c[0x0][0x240] ;  /* 0x0000900000047ab9 */ /* 0x000fe20000000a00 */
[----:B------:R-:W-:Y:S01]  /*0040*/  ULDC.64 UR20, c[0x0][0x208] ;  /* 0x0000820000147ab9 */ /* 0x000fe20000000a00 */
[----:B------:R-:W3:Y:S01]  /*0050*/  S2R R3, SR_CTAID.X ;  /* 0x0000000000037919 */ /* 0x000ee20000002500 */
[----:B0-----:R-:W-:-:S04]  /*0060*/  VIADD R1, R1, 0xfffffb38 ;  /* 0xfffffb3801017836 */ /* 0x001fc80000000000 */
[----:B------:R-:W0:Y:S08]  /*0070*/  LDC R5, c[0x0][0x248] ;  /* 0x00009200ff057b82 */ /* 0x000e300000000800 */
[----:B------:R-:W4:Y:S01]  /*0080*/  LDC.64 R6, c[0x0][0x210] ;  /* 0x00008400ff067b82 */ /* 0x000f220000000a00 */
[----:B--2---:R-:W-:-:S07]  /*0090*/  UIMAD UR4, UR14, UR4, URZ ;  /* 0x000000040e0472a4 */ /* 0x004fce000f8e023f */
[----:B------:R-:W2:Y:S01]  /*00a0*/  LDC R152, c[0x0][0x280] ;  /* 0x0000a000ff987b82 */ /* 0x000ea20000000800 */
[----:B-1----:R-:W-:Y:S02]  /*00b0*/  LOP3.LUT R0, R29, 0x3f, RZ, 0xc0, !PT ;  /* 0x0000003f1d007812 */ /* 0x002fe400078ec0ff */
[----:B------:R-:W-:-:S03]  /*00c0*/  SHF.R.U32.HI R2, RZ, 0x6, R29 ;  /* 0x00000006ff027819 */ /* 0x000fc6000001161d */
[----:B---3--:R-:W-:Y:S01]  /*00d0*/  IMAD R4, R3, 0x40, R0 ;  /* 0x0000004003047824 */ /* 0x008fe200078e0200 */
[----:B------:R-:W-:-:S03]  /*00e0*/  SGXT.U32 R2, R2, 0x1 ;  /* 0x000000010202781a */ /* 0x000fc60000000000 */
[----:B------:R-:W-:Y:S01]  /*00f0*/  IMAD R3, R4, UR5, RZ ;  /* 0x0000000504037c24 */ /* 0x000fe2000f8e02ff */
[----:B------:R-:W-:Y:S01]  /*0100*/  USHF.R.S32.HI UR5, URZ, 0x1f, UR4 ;  /* 0x0000001f3f057899 */ /* 0x000fe20008011404 */
[----:B0-----:R-:W-:-:S03]  /*0110*/  IMAD R14, R2, R5, RZ ;  /* 0x00000005020e7224 */ /* 0x001fc600078e02ff */
[----:B----4-:R-:W-:Y:S01]  /*0120*/  IADD3 R4, P0, P1, R3, UR4, R6 ;  /* 0x0000000403047c10 */ /* 0x010fe2000f91e006 */
[----:B------:R-:W-:Y:S01]  /*0130*/  IMAD R26, R5, 0x2, R14 ;  /* 0x00000002051a7824 */ /* 0x000fe200078e020e */
[----:B------:R-:W-:Y:S02]  /*0140*/  SHF.R.S32.HI R8, RZ, 0x1f, R3 ;  /* 0x0000001fff087819 */ /* 0x000fe40000011403 */
[----:B------:R-:W-:Y:S02]  /*0150*/  LEA.HI R6, R29, 0xe, RZ, 0x1a ;  /* 0x0000000e1d067811 */ /* 0x000fe400078fd0ff */
[----:B------:R-:W-:Y:S02]  /*0160*/  IADD3.X R3, R8, UR5, R7, P0, P1 ;  /* 0x0000000508037c10 */ /* 0x000fe400087e2407 */
[-C--:B------:R-:W-:Y:S01]  /*0170*/  IADD3 R10, P0, R14, R4.reuse, RZ ;  /* 0x000000040e0a7210 */ /* 0x080fe20007f1e0ff */
[----:B------:R-:W-:Y:S01]  /*0180*/  IMAD R7, R6, R5, RZ ;  /* 0x0000000506077224 */ /* 0x000fe200078e02ff */
[----:B------:R-:W-:-:S02]  /*0190*/  IADD3 R12, P1, R26, R4, RZ ;  /* 0x000000041a0c7210 */ /* 0x000fc40007f3e0ff */
[C---:B------:R-:W-:Y:S02]  /*01a0*/  LEA.HI R18, R29.reuse, 0x2e, RZ, 0x1a ;  /* 0x0000002e1d127811 */ /* 0x040fe400078fd0ff */
[----:B------:R-:W-:Y:S02]  /*01b0*/  LEA.HI R8, R29, 0x1e, RZ, 0x1a ;  /* 0x0000001e1d087811 */ /* 0x000fe400078fd0ff */
[----:B------:R-:W-:Y:S01]  /*01c0*/  LEA.HI.X.SX32 R11, R14, R3, 0x1, P0 ;  /* 0x000000030e0b7211 */ /* 0x000fe200000f0eff */
[-C--:B------:R-:W-:Y:S01]  /*01d0*/  IMAD R19, R18, R5.reuse, RZ ;  /* 0x0000000512137224 */ /* 0x080fe200078e02ff */
[----:B------:R-:W-:Y:S01]  /*01e0*/  IADD3 R14, P0, R7, R4, RZ ;  /* 0x00000004070e7210 */ /* 0x000fe20007f1e0ff */
[----:B------:R-:W-:Y:S01]  /*01f0*/  IMAD R8, R8, R5, RZ ;  /* 0x0000000508087224 */ /* 0x000fe200078e02ff */
[----:B------:R-:W-:Y:S01]  /*0200*/  LEA.HI.X.SX32 R13, R26, R3, 0x1, P1 ;  /* 0x000000031a0d7211 */ /* 0x000fe200008f0eff */
[----:B------:R0:W3:Y:S01]  /*0210*/  LDG.E.U8 R6, desc[UR20][R10.64] ;  /* 0x000000140a067981 */ /* 0x0000e2000c1e1100 */
[----:B------:R-:W-:-:S02]  /*0220*/  LEA.HI R22, R29, 0x4e, RZ, 0x1a ;  /* 0x0000004e1d167811 */ /* 0x000fc400078fd0ff */
[----:B------:R-:W-:Y:S02]  /*0230*/  LEA.HI.X.SX32 R15, R7, R3, 0x1, P0 ;  /* 0x00000003070f7211 */ /* 0x000fe400000f0eff */
[----:B------:R1:W4:Y:S01]  /*0240*/  LDG.E.U8 R7, desc[UR20][R12.64] ;  /* 0x000000140c077981 */ /* 0x000322000c1e1100 */
[----:B------:R-:W-:Y:S02]  /*0250*/  LEA.HI R20, R29, 0x3e, RZ, 0x1a ;  /* 0x0000003e1d147811 */ /* 0x000fe400078fd0ff */
[-C--:B------:R-:W-:Y:S01]  /*0260*/  IADD3 R18, P0, R19, R4.reuse, RZ ;  /* 0x0000000413127210 */ /* 0x080fe20007f1e0ff */
[-C--:B0-----:R-:W-:Y:S01]  /*0270*/  IMAD R11, R22, R5.reuse, RZ ;  /* 0x00000005160b7224 */ /* 0x081fe200078e02ff */
[----:B------:R-:W-:Y:S02]  /*0280*/  IADD3 R16, P1, R8, R4, RZ ;  /* 0x0000000408107210 */ /* 0x000fe40007f3e0ff */
[C---:B-1----:R-:W-:Y:S01]  /*0290*/  LEA.HI R12, R29.reuse, 0x6e, RZ, 0x1a ;  /* 0x0000006e1d0c7811 */ /* 0x042fe200078fd0ff */
[----:B------:R-:W-:Y:S01]  /*02a0*/  IMAD R21, R20, R5, RZ ;  /* 0x0000000514157224 */ /* 0x000fe200078e02ff */
[----:B------:R-:W-:-:S02]  /*02b0*/  LEA.HI R10, R29, 0x5e, RZ, 0x1a ;  /* 0x0000005e1d0a7811 */ /* 0x000fc400078fd0ff */
[----:B------:R-:W-:Y:S01]  /*02c0*/  LEA.HI.X.SX32 R19, R19, R3, 0x1, P0 ;  /* 0x0000000313137211 */ /* 0x000fe200000f0eff */
[----:B------:R-:W-:Y:S01]  /*02d0*/  IMAD R12, R12, R5, RZ ;  /* 0x000000050c0c7224 */ /* 0x000fe200078e02ff */
[-C--:B------:R-:W-:Y:S02]  /*02e0*/  IADD3 R22, P0, R11, R4.reuse, RZ ;  /* 0x000000040b167210 */ /* 0x080fe40007f1e0ff */
[----:B------:R-:W-:Y:S01]  /*02f0*/  LEA.HI.X.SX32 R17, R8, R3, 0x1, P1 ;  /* 0x0000000308117211 */ /* 0x000fe200008f0eff */
[----:B------:R-:W-:Y:S01]  /*0300*/  IMAD R13, R10, R5, RZ ;  /* 0x000000050a0d7224 */ /* 0x000fe200078e02ff */
[----:B------:R0:W5:Y:S01]  /*0310*/  LDG.E.U8 R8, desc[UR20][R14.64] ;  /* 0x000000140e087981 */ /* 0x000162000c1e1100 */
[----:B------:R-:W-:Y:S02]  /*0320*/  IADD3 R20, P1, R21, R4, RZ ;  /* 0x0000000415147210 */ /* 0x000fe40007f3e0ff */
[-C--:B------:R-:W-:Y:S01]  /*0330*/  LEA.HI.X.SX32 R23, R11, R3.reuse, 0x1, P0 ;  /* 0x000000030b177211 */ /* 0x080fe200000f0eff */
[----:B------:R1:W2:Y:S01]  /*0340*/  LDG.E.U8 R9, desc[UR20][R16.64] ;  /* 0x0000001410097981 */ /* 0x0002a2000c1e1100 */
[----:B------:R-:W-:-:S03]  /*0350*/  LEA.HI.X.SX32 R21, R21, R3, 0x1, P1 ;  /* 0x0000000315157211 */ /* 0x000fc600008f0eff */
[----:B------:R1:W2:Y:S01]  /*0360*/  LDG.E.U8 R10, desc[UR20][R18.64] ;  /* 0x00000014120a7981 */ /* 0x0002a2000c1e1100 */
[----:B0-----:R-:W-:Y:S01]  /*0370*/  IMAD R14, R5, 0x2, R26 ;  /* 0x00000002050e7824 */ /* 0x001fe200078e021a */
[CC--:B------:R-:W-:Y:S02]  /*0380*/  IADD3 R26, P0, R12.reuse, R4.reuse, RZ ;  /* 0x000000040c1a7210 */ /* 0x0c0fe40007f1e0ff */
[----:B------:R0:W2:Y:S01]  /*0390*/  LDG.E.U8 R11, desc[UR20][R20.64] ;  /* 0x00000014140b7981 */ /* 0x0000a2000c1e1100 */
[-C--:B------:R-:W-:Y:S01]  /*03a0*/  IADD3 R24, P1, R13, R4.reuse, RZ ;  /* 0x000000040d187210 */ /* 0x080fe20007f3e0ff */
[C---:B-1----:R-:W-:Y:S01]  /*03b0*/  IMAD R16, R5.reuse, 0x2, R14 ;  /* 0x0000000205107824 */ /* 0x042fe200078e020e */
[-C--:B------:R-:W-:Y:S01]  /*03c0*/  LEA.HI.X.SX32 R27, R12, R3.reuse, 0x1, P0 ;  /* 0x000000030c1b7211 */ /* 0x080fe200000f0eff */
[----:B------:R-:W2:Y:S01]  /*03d0*/  LDG.E.U8 R61, desc[UR20][R22.64] ;  /* 0x00000014163d7981 */ /* 0x000ea2000c1e1100 */
[C---:B------:R-:W-:Y:S01]  /*03e0*/  IADD3 R12, P0, R14.reuse, R4, RZ ;  /* 0x000000040e0c7210 */ /* 0x040fe20007f1e0ff */
[----:B------:R-:W-:Y:S01]  /*03f0*/  IMAD R18, R5, 0x2, R16 ;  /* 0x0000000205127824 */ /* 0x000fe200078e0210 */
[-C--:B------:R-:W-:Y:S01]  /*0400*/  LEA.HI.X.SX32 R25, R13, R3.reuse, 0x1, P1 ;  /* 0x000000030d197211 */ /* 0x080fe200008f0eff */
[----:B------:R-:W2:Y:S01]  /*0410*/  LDG.E.U8 R77, desc[UR20][R26.64] ;  /* 0x000000141a4d7981 */ /* 0x000ea2000c1e1100 */
[----:B------:R-:W-:-:S02]  /*0420*/  LEA.HI.X.SX32 R13, R14, R3, 0x1, P0 ;  /* 0x000000030e0d7211 */ /* 0x000fc400000f0eff */
[CC--:B------:R-:W-:Y:S01]  /*0430*/  IADD3 R14, P0, R16.reuse, R4.reuse, RZ ;  /* 0x00000004100e7210 */ /* 0x0c0fe20007f1e0ff */
[C---:B0-----:R-:W-:Y:S01]  /*0440*/  IMAD R20, R5.reuse, 0x2, R18 ;  /* 0x0000000205147824 */ /* 0x041fe200078e0212 */
[----:B------:R0:W2:Y:S02]  /*0450*/  LDG.E.U8 R69, desc[UR20][R24.64] ;  /* 0x0000001418457981 */ /* 0x0000a4000c1e1100 */
[-C--:B------:R-:W-:Y:S02]  /*0460*/  LEA.HI.X.SX32 R15, R16, R3.reuse, 0x1, P0 ;  /* 0x00000003100f7211 */ /* 0x080fe400000f0eff */
[CC--:B------:R-:W-:Y:S01]  /*0470*/  IADD3 R16, P0, R18.reuse, R4.reuse, RZ ;  /* 0x0000000412107210 */ /* 0x0c0fe20007f1e0ff */
[----:B------:R1:W5:Y:S03]  /*0480*/  LDG.E.U8 R30, desc[UR20][R12.64] ;  /* 0x000000140c1e7981 */ /* 0x000366000c1e1100 */
[-C--:B------:R-:W-:Y:S01]  /*0490*/  LEA.HI.X.SX32 R17, R18, R3.reuse, 0x1, P0 ;  /* 0x0000000312117211 */ /* 0x080fe200000f0eff */
[C---:B0-----:R-:W-:Y:S01]  /*04a0*/  IMAD R24, R5.reuse, 0x2, R20 ;  /* 0x0000000205187824 */ /* 0x041fe200078e0214 */
[CC--:B------:R-:W-:Y:S01]  /*04b0*/  IADD3 R18, P0, R20.reuse, R4.reuse, RZ ;  /* 0x0000000414127210 */ /* 0x0c0fe20007f1e0ff */
[----:B------:R0:W2:Y:S02]  /*04c0*/  LDG.E.U8 R25, desc[UR20][R14.64] ;  /* 0x000000140e197981 */ /* 0x0000a4000c1e1100 */
[C---:B------:R-:W-:Y:S01]  /*04d0*/  IMAD R28, R5.reuse, 0x4, R24 ;  /* 0x00000004051c7824 */ /* 0x040fe200078e0218 */
[-C--:B------:R-:W-:Y:S01]  /*04e0*/  LEA.HI.X.SX32 R19, R20, R3.reuse, 0x1, P0 ;  /* 0x0000000314137211 */ /* 0x080fe200000f0eff */
[----:B------:R0:W2:Y:S01]  /*04f0*/  LDG.E.U8 R27, desc[UR20][R16.64] ;  /* 0x00000014101b7981 */ /* 0x0000a2000c1e1100 */
[-C--:B------:R-:W-:Y:S01]  /*0500*/  IADD3 R20, P0, R24, R4.reuse, RZ ;  /* 0x0000000418147210 */ /* 0x080fe20007f1e0ff */
[C---:B------:R-:W-:Y:S01]  /*0510*/  IMAD R26, R5.reuse, 0x2, R28 ;  /* 0x00000002051a7824 */ /* 0x040fe200078e021c */
[-C--:B------:R-:W-:Y:S01]  /*0520*/  IADD3 R22, P1, R28, R4.reuse, RZ ;  /* 0x000000041c167210 */ /* 0x080fe20007f3e0ff */
[----:B------:R0:W2:Y:S01]  /*0530*/  LDG.E.U8 R31, desc[UR20][R18.64] ;  /* 0x00000014121f7981 */ /* 0x0000a2000c1e1100 */
[----:B------:R-:W-:Y:S01]  /*0540*/  LEA.HI.X.SX32 R21, R24, R3, 0x1, P0 ;  /* 0x0000000318157211 */ /* 0x000fe200000f0eff */
[----:B------:R-:W-:Y:S01]  /*0550*/  IMAD R24, R5, 0x2, R26 ;  /* 0x0000000205187824 */ /* 0x000fe200078e021a */
[----:B-1----:R-:W-:-:S02]  /*0560*/  IADD3 R12, P0, R26, R4, RZ ;  /* 0x000000041a0c7210 */ /* 0x002fc40007f1e0ff */
[-C--:B------:R-:W-:Y:S01]  /*0570*/  LEA.HI.X.SX32 R23, R28, R3.reuse, 0x1, P1 ;  /* 0x000000031c177211 */ /* 0x080fe200008f0eff */
[----:B------:R-:W2:Y:S01]  /*0580*/  LDG.E.U8 R32, desc[UR20][R20.64] ;  /* 0x0000001414207981 */ /* 0x000ea2000c1e1100 */
[-C--:B------:R-:W-:Y:S01]  /*0590*/  LEA.HI.X.SX32 R13, R26, R3.reuse, 0x1, P0 ;  /* 0x000000031a0d7211 */ /* 0x080fe200000f0eff */
[C---:B------:R-:W-:Y:S01]  /*05a0*/  IMAD R26, R5.reuse, 0x2, R24 ;  /* 0x00000002051a7824 */ /* 0x040fe200078e0218 */
[CC--:B0-----:R-:W-:Y:S01]  /*05b0*/  IADD3 R14, P0, R24.reuse, R4.reuse, RZ ;  /* 0x00000004180e7210 */ /* 0x0c1fe20007f1e0ff */
[----:B------:R0:W2:Y:S03]  /*05c0*/  LDG.E.U8 R33, desc[UR20][R22.64] ;  /* 0x0000001416217981 */ /* 0x0000a6000c1e1100 */
[-C--:B------:R-:W-:Y:S01]  /*05d0*/  LEA.HI.X.SX32 R15, R24, R3.reuse, 0x1, P0 ;  /* 0x00000003180f7211 */ /* 0x080fe200000f0eff */
[C---:B------:R-:W-:Y:S01]  /*05e0*/  IMAD R24, R5.reuse, 0x2, R26 ;  /* 0x0000000205187824 */ /* 0x040fe200078e021a */
[-C--:B------:R-:W-:Y:S01]  /*05f0*/  IADD3 R16, P0, R26, R4.reuse, RZ ;  /* 0x000000041a107210 */ /* 0x080fe20007f1e0ff */
[----:B------:R1:W2:Y:S02]  /*0600*/  LDG.E.U8 R34, desc[UR20][R12.64] ;  /* 0x000000140c227981 */ /* 0x0002a4000c1e1100 */
[C---:B------:R-:W-:Y:S01]  /*0610*/  IMAD R28, R5.reuse, 0x2, R24 ;  /* 0x00000002051c7824 */ /* 0x040fe200078e0218 */
[-C--:B------:R-:W-:Y:S01]  /*0620*/  IADD3 R18, P1, R24, R4.reuse, RZ ;  /* 0x0000000418127210 */ /* 0x080fe20007f3e0ff */
[----:B------:R1:W2:Y:S01]  /*0630*/  LDG.E.U8 R35, desc[UR20][R14.64] ;  /* 0x000000140e237981 */ /* 0x0002a2000c1e1100 */
[----:B------:R-:W-:Y:S01]  /*0640*/  LEA.HI.X.SX32 R17, R26, R3, 0x1, P0 ;  /* 0x000000031a117211 */ /* 0x000fe200000f0eff */
[----:B0-----:R-:W-:Y:S01]  /*0650*/  IMAD R22, R5, 0x2, R28 ;  /* 0x0000000205167824 */ /* 0x001fe200078e021c */
[----:B------:R-:W-:-:S02]  /*0660*/  IADD3 R20, P0, R28, R4, RZ ;  /* 0x000000041c147210 */ /* 0x000fc40007f1e0ff */
[-C--:B------:R-:W-:Y:S01]  /*0670*/  LEA.HI.X.SX32 R19, R24, R3.reuse, 0x1, P1 ;  /* 0x0000000318137211 */ /* 0x080fe200008f0eff */
[C---:B------:R-:W-:Y:S01]  /*0680*/  IMAD R24, R5.reuse, 0x4, R22 ;  /* 0x0000000405187824 */ /* 0x040fe200078e0216 */
[-C--:B------:R-:W-:Y:S01]  /*0690*/  LEA.HI.X.SX32 R21, R28, R3.reuse, 0x1, P0 ;  /* 0x000000031c157211 */ /* 0x080fe200000f0eff */
[----:B------:R0:W2:Y:S01]  /*06a0*/  LDG.E.U8 R36, desc[UR20][R16.64] ;  /* 0x0000001410247981 */ /* 0x0000a2000c1e1100 */
[CC--:B-1----:R-:W-:Y:S01]  /*06b0*/  IADD3 R12, P0, R22.reuse, R4.reuse, RZ ;  /* 0x00000004160c7210 */ /* 0x0c2fe20007f1e0ff */
[C---:B------:R-:W-:Y:S02]  /*06c0*/  IMAD R26, R5.reuse, 0x2, R24 ;  /* 0x00000002051a7824 */ /* 0x040fe400078e0218 */
[----:B------:R1:W2:Y:S01]  /*06d0*/  LDG.E.U8 R37, desc[UR20][R18.64] ;  /* 0x0000001412257981 */ /* 0x0002a2000c1e1100 */
[----:B------:R-:W-:Y:S01]  /*06e0*/  LEA.HI.X.SX32 R13, R22, R3, 0x1, P0 ;  /* 0x00000003160d7211 */ /* 0x000fe200000f0eff */
[----:B------:R-:W-:Y:S01]  /*06f0*/  IMAD R28, R5, 0x2, R26 ;  /* 0x00000002051c7824 */ /* 0x000fe200078e021a */
[-C--:B------:R-:W-:Y:S01]  /*0700*/  IADD3 R14, P0, R24, R4.reuse, RZ ;  /* 0x00000004180e7210 */ /* 0x080fe20007f1e0ff */
[----:B------:R1:W2:Y:S01]  /*0710*/  LDG.E.U8 R38, desc[UR20][R20.64] ;  /* 0x0000001414267981 */ /* 0x0002a2000c1e1100 */
[----:B------:R-:W-:-:S02]  /*0720*/  IADD3 R22, P1, R26, R4, RZ ;  /* 0x000000041a167210 */ /* 0x000fc40007f3e0ff */
[-C--:B------:R-:W-:Y:S01]  /*0730*/  LEA.HI.X.SX32 R15, R24, R3.reuse, 0x1, P0 ;  /* 0x00000003180f7211 */ /* 0x080fe200000f0eff */
[C---:B------:R-:W-:Y:S01]  /*0740*/  IMAD R24, R5.reuse, 0x2, R28 ;  /* 0x0000000205187824 */ /* 0x040fe200078e021c */
[-C--:B0-----:R-:W-:Y:S01]  /*0750*/  IADD3 R16, P0, R28, R4.reuse, RZ ;  /* 0x000000041c107210 */ /* 0x081fe20007f1e0ff */
[----:B------:R0:W2:Y:S01]  /*0760*/  LDG.E.U8 R39, desc[UR20][R12.64] ;  /* 0x000000140c277981 */ /* 0x0000a2000c1e1100 */
[-C--:B------:R-:W-:Y:S02]  /*0770*/  LEA.HI.X.SX32 R23, R26, R3.reuse, 0x1, P1 ;  /* 0x000000031a177211 */ /* 0x080fe400008f0eff */
[-C--:B------:R-:W-:Y:S01]  /*0780*/  LEA.HI.X.SX32 R17, R28, R3.reuse, 0x1, P0 ;  /* 0x000000031c117211 */ /* 0x080fe200000f0eff */
[C---:B------:R-:W-:Y:S01]  /*0790*/  IMAD R26, R5.reuse, 0x2, R24 ;  /* 0x00000002051a7824 */ /* 0x040fe200078e0218 */
[CC--:B-1----:R-:W-:Y:S01]  /*07a0*/  IADD3 R18, P0, R24.reuse, R4.reuse, RZ ;  /* 0x0000000418127210 */ /* 0x0c2fe20007f1e0ff */
[----:B------:R1:W2:Y:S03]  /*07b0*/  LDG.E.U8 R41, desc[UR20][R22.64] ;  /* 0x0000001416297981 */ /* 0x0002a6000c1e1100 */
[-C--:B------:R-:W-:Y:S01]  /*07c0*/  LEA.HI.X.SX32 R19, R24, R3.reuse, 0x1, P0 ;  /* 0x0000000318137211 */ /* 0x080fe200000f0eff */
[C---:B------:R-:W-:Y:S01]  /*07d0*/  IMAD R24, R5.reuse, 0x2, R26 ;  /* 0x0000000205187824 */ /* 0x040fe200078e021a */
[----:B------:R1:W2:Y:S03]  /*07e0*/  LDG.E.U8 R40, desc[UR20][R14.64] ;  /* 0x000000140e287981 */ /* 0x0002a6000c1e1100 */
[C---:B------:R-:W-:Y:S01]  /*07f0*/  IMAD R28, R5.reuse, 0x2, R24 ;  /* 0x00000002051c7824 */ /* 0x040fe200078e0218 */
[-C--:B------:R-:W-:Y:S01]  /*0800*/  IADD3 R20, P1, R24, R4.reuse, RZ ;  /* 0x0000000418147210 */ /* 0x080fe20007f3e0ff */
[----:B------:R1:W2:Y:S01]  /*0810*/  LDG.E.U8 R42, desc[UR20][R16.64] ;  /* 0x00000014102a7981 */ /* 0x0002a2000c1e1100 */
[-C--:B0-----:R-:W-:Y:S01]  /*0820*/  IADD3 R12, P0, R26, R4.reuse, RZ ;  /* 0x000000041a0c7210 */ /* 0x081fe20007f1e0ff */
[C---:B-1----:R-:W-:Y:S01]  /*0830*/  IMAD R22, R5.reuse, 0x4, R28 ;  /* 0x0000000405167824 */ /* 0x042fe200078e021c */
[-C--:B------:R-:W-:Y:S01]  /*0840*/  LEA.HI.X.SX32 R21, R24, R3.reuse, 0x1, P1 ;  /* 0x0000000318157211 */ /* 0x080fe200008f0eff */
[----:B------:R-:W2:Y:S01]  /*0850*/  LDG.E.U8 R43, desc[UR20][R18.64] ;  /* 0x00000014122b7981 */ /* 0x000ea2000c1e1100 */
[-C--:B------:R-:W-:Y:S01]  /*0860*/  LEA.HI.X.SX32 R13, R26, R3.reuse, 0x1, P0 ;  /* 0x000000031a0d7211 */ /* 0x080fe200000f0eff */
[C---:B------:R-:W-:Y:S01]  /*0870*/  IMAD R24, R5.reuse, 0x2, R22 ;  /* 0x0000000205187824 */ /* 0x040fe200078e0216 */
[CC--:B------:R-:W-:Y:S01]  /*0880*/  IADD3 R14, P0, R28.reuse, R4.reuse, RZ ;  /* 0x000000041c0e7210 */ /* 0x0c0fe20007f1e0ff */
[----:B------:R0:W2:Y:S02]  /*0890*/  LDG.E.U8 R45, desc[UR20][R20.64] ;  /* 0x00000014142d7981 */ /* 0x0000a4000c1e1100 */
[C---:B------:R-:W-:Y:S01]  /*08a0*/  IMAD R26, R5.reuse, 0x2, R24 ;  /* 0x00000002051a7824 */ /* 0x040fe200078e0218 */
[----:B------:R-:W-:Y:S01]  /*08b0*/  LEA.HI.X.SX32 R15, R28, R3, 0x1, P0 ;  /* 0x000000031c0f7211 */ /* 0x000fe200000f0eff */
[----:B------:R1:W2:Y:S01]  /*08c0*/  LDG.E.U8 R44, desc[UR20][R12.64] ;  /* 0x000000140c2c7981 */ /* 0x0002a2000c1e1100 */
[----:B------:R-:W-:Y:S01]  /*08d0*/  IADD3 R16, P0, R22, R4, RZ ;  /* 0x0000000416107210 */ /* 0x000fe20007f1e0ff */
[----:B------:R-:W-:-:S02]  /*08e0*/  IMAD R28, R5, 0x2, R26 ;  /* 0x00000002051c7824 */ /* 0x000fc400078e021a */
[----:B------:R1:W2:Y:S01]  /*08f0*/  LDG.E.U8 R46, desc[UR20][R14.64] ;  /* 0x000000140e2e7981 */ /* 0x0002a2000c1e1100 */
[-C--:B------:R-:W-:Y:S01]  /*0900*/  LEA.HI.X.SX32 R17, R22, R3.reuse, 0x1, P0 ;  /* 0x0000000316117211 */ /* 0x080fe200000f0eff */
[C---:B0-----:R-:W-:Y:S01]  /*0910*/  IMAD R20, R5.reuse, 0x2, R28 ;  /* 0x0000000205147824 */ /* 0x041fe200078e021c */
[-C--:B------:R-:W-:Y:S02]  /*0920*/  IADD3 R18, P0, R24, R4.reuse, RZ ;  /* 0x0000000418127210 */ /* 0x080fe40007f1e0ff */
[-C--:B------:R-:W-:Y:S01]  /*0930*/  IADD3 R22, P1, R26, R4.reuse, RZ ;  /* 0x000000041a167210 */ /* 0x080fe20007f3e0ff */
[----:B------:R0:W2:Y:S01]  /*0940*/  LDG.E.U8 R47, desc[UR20][R16.64] ;  /* 0x00000014102f7981 */ /* 0x0000a2000c1e1100 */
[-C--:B------:R-:W-:Y:S01]  /*0950*/  LEA.HI.X.SX32 R19, R24, R3.reuse, 0x1, P0 ;  /* 0x0000000318137211 */ /* 0x080fe200000f0eff */
[C---:B------:R-:W-:Y:S01]  /*0960*/  IMAD R24, R5.reuse, 0x2, R20 ;  /* 0x0000000205187824 */ /* 0x040fe200078e0214 */
[-C--:B-1----:R-:W-:Y:S02]  /*0970*/  IADD3 R12, P0, R28, R4.reuse, RZ ;  /* 0x000000041c0c7210 */ /* 0x082fe40007f1e0ff */
[-C--:B------:R-:W-:Y:S01]  /*0980*/  LEA.HI.X.SX32 R23, R26, R3.reuse, 0x1, P1 ;  /* 0x000000031a177211 */ /* 0x080fe200008f0eff */
[C---:B------:R-:W-:Y:S01]  /*0990*/  IMAD R26, R5.reuse, 0x2, R24 ;  /* 0x00000002051a7824 */ /* 0x040fe200078e0218 */
[----:B------:R-:W-:Y:S01]  /*09a0*/  LEA.HI.X.SX32 R13, R28, R3, 0x1, P0 ;  /* 0x000000031c0d7211 */ /* 0x000fe200000f0eff */
[----:B------:R-:W2:Y:S01]  /*09b0*/  LDG.E.U8 R48, desc[UR20][R18.64] ;  /* 0x0000001412307981 */ /* 0x000ea2000c1e1100 */
[----:B------:R-:W-:Y:S01]  /*09c0*/  IADD3 R14, P0, R20, R4, RZ ;  /* 0x00000004140e7210 */ /* 0x000fe20007f1e0ff */
[----:B------:R-:W-:-:S02]  /*09d0*/  IMAD R28, R5, 0x4, R26 ;  /* 0x00000004051c7824 */ /* 0x000fc400078e021a */
[----:B------:R1:W2:Y:S01]  /*09e0*/  LDG.E.U8 R49, desc[UR20][R22.64] ;  /* 0x0000001416317981 */ /* 0x0002a2000c1e1100 */
[-C--:B------:R-:W-:Y:S02]  /*09f0*/  LEA.HI.X.SX32 R15, R20, R3.reuse, 0x1, P0 ;  /* 0x00000003140f7211 */ /* 0x080fe400000f0eff */
[-C--:B0-----:R-:W-:Y:S01]  /*0a00*/  IADD3 R16, P0, R24, R4.reuse, RZ ;  /* 0x0000000418107210 */ /* 0x081fe20007f1e0ff */
[----:B------:R0:W2:Y:S01]  /*0a10*/  LDG.E.U8 R50, desc[UR20][R12.64] ;  /* 0x000000140c327981 */ /* 0x0000a2000c1e1100 */
[-C--:B------:R-:W-:Y:S02]  /*0a20*/  IADD3 R20, P1, R26, R4.reuse, RZ ;  /* 0x000000041a147210 */ /* 0x080fe40007f3e0ff */
[----:B------:R-:W-:Y:S01]  /*0a30*/  LEA.HI.X.SX32 R17, R24, R3, 0x1, P0 ;  /* 0x0000000318117211 */ /* 0x000fe200000f0eff */
[----:B------:R0:W2:Y:S01]  /*0a40*/  LDG.E.U8 R51, desc[UR20][R14.64] ;  /* 0x000000140e337981 */ /* 0x0000a2000c1e1100 */
[----:B-1----:R-:W-:Y:S01]  /*0a50*/  IMAD R22, R5, 0x2, R28 ;  /* 0x0000000205167824 */ /* 0x002fe200078e021c */
[----:B------:R-:W-:-:S02]  /*0a60*/  IADD3 R18, P0, R28, R4, RZ ;  /* 0x000000041c127210 */ /* 0x000fc40007f1e0ff */
[----:B------:R-:W2:Y:S01]  /*0a70*/  LDG.E.U8 R52, desc[UR20][R16.64] ;  /* 0x0000001410347981 */ /* 0x000ea2000c1e1100 */
[C---:B------:R-:W-:Y:S01]  /*0a80*/  IMAD R24, R5.reuse, 0x2, R22 ;  /* 0x0000000205187824 */ /* 0x040fe200078e0216 */
[-C--:B------:R-:W-:Y:S02]  /*0a90*/  LEA.HI.X.SX32 R21, R26, R3.reuse, 0x1, P1 ;  /* 0x000000031a157211 */ /* 0x080fe400008f0eff */
[-C--:B------:R-:W-:Y:S01]  /*0aa0*/  LEA.HI.X.SX32 R19, R28, R3.reuse, 0x1, P0 ;  /* 0x000000031c137211 */ /* 0x080fe200000f0eff */
[C---:B------:R-:W-:Y:S01]  /*0ab0*/  IMAD R26, R5.reuse, 0x2, R24 ;  /* 0x00000002051a7824 */ /* 0x040fe200078e0218 */
[CC--:B0-----:R-:W-:Y:S01]  /*0ac0*/  IADD3 R12, P0, R22.reuse, R4.reuse, RZ ;  /* 0x00000004160c7210 */ /* 0x0c1fe20007f1e0ff */
[----:B------:R0:W2:Y:S02]  /*0ad0*/  LDG.E.U8 R53, desc[UR20][R20.64] ;  /* 0x0000001414357981 */ /* 0x0000a4000c1e1100 */
[----:B------:R-:W-:Y:S01]  /*0ae0*/  IMAD R28, R5, 0x2, R26 ;  /* 0x00000002051c7824 */ /* 0x000fe200078e021a */
[----:B------:R-:W-:Y:S01]  /*0af0*/  LEA.HI.X.SX32 R13, R22, R3, 0x1, P0 ;  /* 0x00000003160d7211 */ /* 0x000fe200000f0eff */
[----:B------:R1:W2:Y:S01]  /*0b00*/  LDG.E.U8 R54, desc[UR20][R18.64] ;  /* 0x0000001412367981 */ /* 0x0002a2000c1e1100 */
[----:B------:R-:W-:-:S02]  /*0b10*/  IADD3 R14, P0, R24, R4, RZ ;  /* 0x00000004180e7210 */ /* 0x000fc40007f1e0ff */
[-C--:B------:R-:W-:Y:S01]  /*0b20*/  IADD3 R22, P1, R26, R4.reuse, RZ ;  /* 0x000000041a167210 */ /* 0x080fe20007f3e0ff */
[----:B------:R1:W2:Y:S01]  /*0b30*/  LDG.E.U8 R55, desc[UR20][R12.64] ;  /* 0x000000140c377981 */ /* 0x0002a2000c1e1100 */
[C---:B0-----:R-:W-:Y:S01]  /*0b40*/  IMAD R20, R5.reuse, 0x2, R28 ;  /* 0x0000000205147824 */ /* 0x041fe200078e021c */
[-C--:B------:R-:W-:Y:S02]  /*0b50*/  LEA.HI.X.SX32 R15, R24, R3.reuse, 0x1, P0 ;  /* 0x00000003180f7211 */ /* 0x080fe400000f0eff */
[-C--:B------:R-:W-:Y:S01]  /*0b60*/  IADD3 R16, P0, R28, R4.reuse, RZ ;  /* 0x000000041c107210 */ /* 0x080fe20007f1e0ff */
[C---:B------:R-:W-:Y:S01]  /*0b70*/  IMAD R24, R5.reuse, 0x2, R20 ;  /* 0x0000000205187824 */ /* 0x040fe200078e0214 */
[-C--:B------:R-:W-:Y:S01]  /*0b80*/  LEA.HI.X.SX32 R23, R26, R3.reuse, 0x1, P1 ;  /* 0x000000031a177211 */ /* 0x080fe200008f0eff */
[----:B------:R-:W2:Y:S01]  /*0b90*/  LDG.E.U8 R56, desc[UR20][R14.64] ;  /* 0x000000140e387981 */ /* 0x000ea2000c1e1100 */
[-C--:B------:R-:W-:Y:S01]  /*0ba0*/  LEA.HI.X.SX32 R17, R28, R3.reuse, 0x1, P0 ;  /* 0x000000031c117211 */ /* 0x080fe200000f0eff */
[C---:B------:R-:W-:Y:S01]  /*0bb0*/  IMAD R26, R5.reuse, 0x4, R24 ;  /* 0x00000004051a7824 */ /* 0x040fe200078e0218 */
[CC--:B-1----:R-:W-:Y:S01]  /*0bc0*/  IADD3 R18, P0, R20.reuse, R4.reuse, RZ ;  /* 0x0000000414127210 */ /* 0x0c2fe20007f1e0ff */
        /* <DEDUP_REMOVED lines=39> */
[----:B------:R-:W-:Y:S01]  /*0e40*/  LEA.HI.X.SX32 R17, R24, R3, 0x1, P0 ;  /* 0x0000000318117211 */ /* 0x000fe200000f0eff */
[----:B0-----:R-:W-:Y:S01]  /*0e50*/  IMAD R22, R5, 0x2, R28 ;  /* 0x0000000205167824 */ /* 0x001fe200078e021c */
[----:B------:R-:W-:-:S03]  /*0e60*/  IADD3 R18, P0, R28, R4, RZ ;  /* 0x000000041c127210 */ /* 0x000fc60007f1e0ff */
[C---:B------:R-:W-:Y:S01]  /*0e70*/  IMAD R24, R5.reuse, 0x2, R22 ;  /* 0x0000000205187824 */ /* 0x040fe200078e0216 */
[-C--:B------:R-:W-:Y:S01]  /*0e80*/  LEA.HI.X.SX32 R19, R28, R3.reuse, 0x1, P0 ;  /* 0x000000031c137211 */ /* 0x080fe200000f0eff */
[----:B------:R0:W2:Y:S01]  /*0e90*/  LDG.E.U8 R70, desc[UR20][R16.64] ;  /* 0x0000001410467981 */ /* 0x0000a2000c1e1100 */
[-C--:B------:R-:W-:Y:S01]  /*0ea0*/  LEA.HI.X.SX32 R21, R26, R3.reuse, 0x1, P1 ;  /* 0x000000031a157211 */ /* 0x080fe200008f0eff */
[C---:B------:R-:W-:Y:S01]  /*0eb0*/  IMAD R26, R5.reuse, 0x2, R24 ;  /* 0x00000002051a7824 */ /* 0x040fe200078e0218 */
[CC--:B-1----:R-:W-:Y:S01]  /*0ec0*/  IADD3 R12, P0, R22.reuse, R4.reuse, RZ ;  /* 0x00000004160c7210 */ /* 0x0c2fe20007f1e0ff */
[----:B------:R-:W2:Y:S02]  /*0ed0*/  LDG.E.U8 R72, desc[UR20][R18.64] ;  /* 0x0000001412487981 */ /* 0x000ea4000c1e1100 */
[----:B------:R-:W-:Y:S01]  /*0ee0*/  IMAD R28, R5, 0x2, R26 ;  /* 0x00000002051c7824 */ /* 0x000fe200078e021a */
[----:B------:R-:W-:Y:S01]  /*0ef0*/  LEA.HI.X.SX32 R13, R22, R3, 0x1, P0 ;  /* 0x00000003160d7211 */ /* 0x000fe200000f0eff */
[----:B------:R1:W2:Y:S01]  /*0f00*/  LDG.E.U8 R71, desc[UR20][R20.64] ;  /* 0x0000001414477981 */ /* 0x0002a2000c1e1100 */
[----:B------:R-:W-:-:S02]  /*0f10*/  IADD3 R14, P0, R24, R4, RZ ;  /* 0x00000004180e7210 */ /* 0x000fc40007f1e0ff */
[-C--:B------:R-:W-:Y:S01]  /*0f20*/  IADD3 R22, P1, R26, R4.reuse, RZ ;  /* 0x000000041a167210 */ /* 0x080fe20007f3e0ff */
[----:B------:R1:W2:Y:S01]  /*0f30*/  LDG.E.U8 R73, desc[UR20][R12.64] ;  /* 0x000000140c497981 */ /* 0x0002a2000c1e1100 */
[----:B------:R-:W-:Y:S02]  /*0f40*/  LEA.HI.X.SX32 R15, R24, R3, 0x1, P0 ;  /* 0x00000003180f7211 */ /* 0x000fe400000f0eff */
[----:B0-----:R-:W-:Y:S01]  /*0f50*/  IADD3 R16, P0, R28, R4, RZ ;  /* 0x000000041c107210 */ /* 0x001fe20007f1e0ff */
[----:B-1----:R-:W-:-:S03]  /*0f60*/  IMAD R20, R5, 0x4, R28 ;  /* 0x0000000405147824 */ /* 0x002fc600078e021c */
[-C--:B------:R-:W-:Y:S01]  /*0f70*/  LEA.HI.X.SX32 R17, R28, R3.reuse, 0x1, P0 ;  /* 0x000000031c117211 */ /* 0x080fe200000f0eff */
[----:B------:R0:W2:Y:S01]  /*0f80*/  LDG.E.U8 R74, desc[UR20][R14.64] ;  /* 0x000000140e4a7981 */ /* 0x0000a2000c1e1100 */
[C---:B------:R-:W-:Y:S01]  /*0f90*/  IMAD R24, R5.reuse, 0x2, R20 ;  /* 0x0000000205187824 */ /* 0x040fe200078e0214 */
[-C--:B------:R-:W-:Y:S02]  /*0fa0*/  IADD3 R18, P0, R20, R4.reuse, RZ ;  /* 0x0000000414127210 */ /* 0x080fe40007f1e0ff */
[----:B------:R-:W2:Y:S01]  /*0fb0*/  LDG.E.U8 R76, desc[UR20][R16.64] ;  /* 0x00000014104c7981 */ /* 0x000ea2000c1e1100 */
[-C--:B------:R-:W-:Y:S01]  /*0fc0*/  LEA.HI.X.SX32 R23, R26, R3.reuse, 0x1, P1 ;  /* 0x000000031a177211 */ /* 0x080fe200008f0eff */
[C---:B------:R-:W-:Y:S01]  /*0fd0*/  IMAD R26, R5.reuse, 0x2, R24 ;  /* 0x00000002051a7824 */ /* 0x040fe200078e0218 */
[-C--:B------:R-:W-:Y:S02]  /*0fe0*/  LEA.HI.X.SX32 R19, R20, R3.reuse, 0x1, P0 ;  /* 0x0000000314137211 */ /* 0x080fe400000f0eff */
[C---:B------:R-:W-:Y:S01]  /*0ff0*/  IADD3 R20, P0, R24.reuse, R4, RZ ;  /* 0x0000000418147210 */ /* 0x040fe20007f1e0ff */
[----:B------:R-:W-:Y:S01]  /*1000*/  IMAD R28, R5, 0x2, R26 ;  /* 0x00000002051c7824 */ /* 0x000fe200078e021a */
[----:B------:R1:W2:Y:S02]  /*1010*/  LDG.E.U8 R75, desc[UR20][R22.64] ;  /* 0x00000014164b7981 */ /* 0x0002a4000c1e1100 */
[----:B------:R-:W-:-:S02]  /*1020*/  LEA.HI.X.SX32 R21, R24, R3, 0x1, P0 ;  /* 0x0000000318157211 */ /* 0x000fc400000f0eff */
[CC--:B------:R-:W-:Y:S01]  /*1030*/  IADD3 R12, P0, R26.reuse, R4.reuse, RZ ;  /* 0x000000041a0c7210 */ /* 0x0c0fe20007f1e0ff */
[----:B------:R3:W2:Y:S01]  /*1040*/  LDG.E.U8 R78, desc[UR20][R18.64] ;  /* 0x00000014124e7981 */ /* 0x0006a2000c1e1100 */
[----:B------:R-:W-:Y:S02]  /*1050*/  LEA.HI R24, R29, 0x7e, RZ, 0x1a ;  /* 0x0000007e1d187811 */ /* 0x000fe400078fd0ff */
[----:B------:R-:W-:Y:S01]  /*1060*/  LEA.HI.X.SX32 R13, R26, R3, 0x1, P0 ;  /* 0x000000031a0d7211 */ /* 0x000fe200000f0eff */
[C---:B------:R-:W-:Y:S01]  /*1070*/  IMAD R26, R5.reuse, 0x2, R28 ;  /* 0x00000002051a7824 */ /* 0x040fe200078e021c */
[----:B0-----:R-:W-:Y:S01]  /*1080*/  IADD3 R14, P0, R28, R4, RZ ;  /* 0x000000041c0e7210 */ /* 0x001fe20007f1e0ff */
[----:B-1----:R-:W-:Y:S01]  /*1090*/  IMAD R23, R24, R5, RZ ;  /* 0x0000000518177224 */ /* 0x002fe200078e02ff */
[----:B------:R-:W2:Y:S01]  /*10a0*/  LDG.E.U8 R20, desc[UR20][R20.64] ;  /* 0x0000001414147981 */ /* 0x000ea2000c1e1100 */
[----:B------:R-:W-:Y:S01]  /*10b0*/  IMAD R24, R5, 0x2, R26 ;  /* 0x0000000205187824 */ /* 0x000fe200078e021a */
[----:B------:R-:W-:-:S02]  /*10c0*/  LEA.HI.X.SX32 R15, R28, R3, 0x1, P0 ;  /* 0x000000031c0f7211 */ /* 0x000fc400000f0eff */
[-C--:B------:R-:W-:Y:S01]  /*10d0*/  IADD3 R16, P0, R26, R4.reuse, RZ ;  /* 0x000000041a107210 */ /* 0x080fe20007f1e0ff */
[----:B------:R-:W-:Y:S01]  /*10e0*/  IMAD R5, R5, 0x2, R24 ;  /* 0x0000000205057824 */ /* 0x000fe200078e0218 */
[-C--:B------:R-:W-:Y:S01]  /*10f0*/  IADD3 R22, P2, R23, R4.reuse, RZ ;  /* 0x0000000417167210 */ /* 0x080fe20007f5e0ff */
[----:B------:R-:W2:Y:S01]  /*1100*/  LDG.E.U8 R12, desc[UR20][R12.64] ;  /* 0x000000140c0c7981 */ /* 0x000ea2000c1e1100 */
[-C--:B---3--:R-:W-:Y:S02]  /*1110*/  IADD3 R18, P1, R24, R4.reuse, RZ ;  /* 0x0000000418127210 */ /* 0x088fe40007f3e0ff */
[-C--:B------:R-:W-:Y:S01]  /*1120*/  LEA.HI.X.SX32 R17, R26, R3.reuse, 0x1, P0 ;  /* 0x000000031a117211 */ /* 0x080fe200000f0eff */
[----:B------:R-:W3:Y:S01]  /*1130*/  LDG.E.U8 R14, desc[UR20][R14.64] ;  /* 0x000000140e0e7981 */ /* 0x000ee2000c1e1100 */
[----:B------:R-:W-:Y:S02]  /*1140*/  IADD3 R4, P0, R5, R4, RZ ;  /* 0x0000000405047210 */ /* 0x000fe40007f1e0ff */
[-C--:B------:R-:W-:Y:S01]  /*1150*/  LEA.HI.X.SX32 R19, R24, R3.reuse, 0x1, P1 ;  /* 0x0000000318137211 */ /* 0x080fe200008f0eff */
[----:B------:R-:W3:Y:S01]  /*1160*/  LDG.E.U8 R16, desc[UR20][R16.64] ;  /* 0x0000001410107981 */ /* 0x000ee2000c1e1100 */
[----:B------:R-:W-:-:S02]  /*1170*/  LEA.HI.X.SX32 R23, R23, R3, 0x1, P2 ;  /* 0x0000000317177211 */ /* 0x000fc400010f0eff */
[----:B------:R-:W-:Y:S01]  /*1180*/  LEA.HI.X.SX32 R5, R5, R3, 0x1, P0 ;  /* 0x0000000305057211 */ /* 0x000fe200000f0eff */
[----:B------:R-:W3:Y:S04]  /*1190*/  LDG.E.U8 R18, desc[UR20][R18.64] ;  /* 0x0000001412127981 */ /* 0x000ee8000c1e1100 */
[----:B------:R0:W3:Y:S04]  /*11a0*/  LDG.E.U8 R4, desc[UR20][R4.64] ;  /* 0x0000001404047981 */ /* 0x0000e8000c1e1100 */
[----:B------:R-:W3:Y:S01]  /*11b0*/  LDG.E.U8 R22, desc[UR20][R22.64] ;  /* 0x0000001416167981 */ /* 0x000ee2000c1e1100 */
[----:B------:R-:W1:Y:S01]  /*11c0*/  S2UR UR4, SR_CgaCtaId ;  /* 0x00000000000479c3 */ /* 0x000e620000008800 */
[----:B------:R-:W-:-:S05]  /*11d0*/  LOP3.LUT R3, R29, 0x7, RZ, 0xc0, !PT ;  /* 0x000000071d037812 */ /* 0x000fca00078ec0ff */
[----:B------:R-:W-:Y:S01]  /*11e0*/  IMAD.SHL.U32 R3, R3, 0x10, RZ ;  /* 0x0000001003037824 */ /* 0x000fe200078e00ff */
[----:B------:R-:W-:-:S03]  /*11f0*/  UMOV UR15, 0x400 ;  /* 0x00000400000f7882 */ /* 0x000fc60000000000 */
[----:B------:R-:W-:-:S05]  /*1200*/  IMAD R3, R0, 0x80, R3 ;  /* 0x0000008000037824 */ /* 0x000fca00078e0203 */
[----:B------:R-:W-:-:S04]  /*1210*/  LOP3.LUT R3, R3, R2, RZ, 0xfc, !PT ;  /* 0x0000000203037212 */ /* 0x000fc800078efcff */
[C---:B------:R-:W-:Y:S01]  /*1220*/  LOP3.LUT R0, R3.reuse, 0x10, RZ, 0x3c, !PT ;  /* 0x0000001003007812 */ /* 0x040fe200078e3cff */
[----:B-1----:R-:W-:Y:S01]  /*1230*/  ULEA UR15, UR4, UR15, 0x18 ;  /* 0x0000000f040f7291 */ /* 0x002fe2000f8ec03f */
[C---:B0-----:R-:W-:Y:S02]  /*1240*/  LOP3.LUT R5, R3.reuse, 0x20, RZ, 0x3c, !PT ;  /* 0x0000002003057812 */ /* 0x041fe400078e3cff */
[----:B------:R-:W-:-:S06]  /*1250*/  LOP3.LUT R2, R3, 0x30, RZ, 0x3c, !PT ;  /* 0x0000003003027812 */ /* 0x000fcc00078e3cff */
[----:B------:R-:W-:Y:S04]  /*1260*/  STS.U8 [R3+UR15+0x4000], R6 ;  /* 0x0040000603007988 */ /* 0x000fe8000800000f */
[----:B----4-:R-:W-:Y:S04]  /*1270*/  STS.U8 [R3+UR15+0x4002], R7 ;  /* 0x0040020703007988 */ /* 0x010fe8000800000f */
[----:B-----5:R-:W-:Y:S04]  /*1280*/  STS.U8 [R3+UR15+0x4004], R30 ;  /* 0x0040041e03007988 */ /* 0x020fe8000800000f */
[----:B--2---:R-:W-:Y:S04]  /*1290*/  STS.U8 [R3+UR15+0x4006], R25 ;  /* 0x0040061903007988 */ /* 0x004fe8000800000f */
[----:B------:R-:W-:Y:S04]  /*12a0*/  STS.U8 [R3+UR15+0x4008], R27 ;  /* 0x0040081b03007988 */ /* 0x000fe8000800000f */
        /* <DEDUP_REMOVED lines=10> */
[----:B------:R0:W-:Y:S04]  /*1350*/  STS.U8 [R0+UR15+0x400e], R9 ;  /* 0x00400e0900007988 */ /* 0x0001e8000800000f */
[----:B------:R-:W-:Y:S04]  /*1360*/  STS.U8 [R5+UR15+0x4000], R40 ;  /* 0x0040002805007988 */ /* 0x000fe8000800000f */
[----:B------:R-:W-:Y:S01]  /*1370*/  STS.U8 [R5+UR15+0x4002], R41 ;  /* 0x0040022905007988 */ /* 0x000fe2000800000f */
[----:B0-----:R-:W-:-:S03]  /*1380*/  LOP3.LUT R0, R3, 0x40, RZ, 0x3c, !PT ;  /* 0x0000004003007812 */ /* 0x001fc600078e3cff */
        /* <DEDUP_REMOVED lines=15> */
[----:B------:R-:W-:Y:S01]  /*1480*/  STS.U8 [R0+UR15+0x4000], R54 ;  /* 0x0040003600007988 */ /* 0x000fe2000800000f */
[----:B0-----:R-:W-:-:S03]  /*1490*/  LOP3.LUT R2, R3, 0x60, RZ, 0x3c, !PT ;  /* 0x0000006003027812 */ /* 0x001fc600078e3cff */
        /* <DEDUP_REMOVED lines=8> */
[----:B------:R-:W-:Y:S04]  /*1520*/  STS.U8 [R5+UR15+0x4002], R63 ;  /* 0x0040023f05007988 */ /* 0x000fe8000800000f */
[----:B------:R-:W-:Y:S01]  /*1530*/  STS.U8 [R5+UR15+0x4004], R64 ;  /* 0x0040044005007988 */ /* 0x000fe2000800000f */
[----:B0-----:R-:W-:-:S03]  /*1540*/  IMAD.MOV.U32 R0, RZ, RZ, 0x3f800000 ;  /* 0x3f800000ff007424 */ /* 0x001fc600078e00ff */
        /* <DEDUP_REMOVED lines=12> */
[----:B------:R0:W-:Y:S02]  /*1610*/  STS.U8 [R2+UR15+0x400a], R75 ;  /* 0x00400a4b02007988 */ /* 0x0001e4000800000f */
[----:B0-----:R-:W-:-:S05]  /*1620*/  IMAD.MOV.U32 R2, RZ, RZ, 0x3f800000 ;  /* 0x3f800000ff027424 */ /* 0x001fca00078e00ff */
[----:B------:R0:W-:Y:S04]  /*1630*/  STL [R1+0x54], R2 ;  /* 0x0000540201007387 */ /* 0x0001e80000100800 */
[----:B------:R0:W-:Y:S01]  /*1640*/  STL [R1+0x50], R0 ;  /* 0x0000500001007387 */ /* 0x0001e20000100800 */
[----:B------:R-:W-:Y:S02]  /*1650*/  ISETP.GE.AND P0, PT, R152, 0x1, PT ;  /* 0x000000019800780c */ /* 0x000fe40003f06270 */
[----:B------:R-:W-:Y:S01]  /*1660*/  LOP3.LUT R3, R3, 0x70, RZ, 0x3c, !PT ;  /* 0x0000007003037812 */ /* 0x000fe200078e3cff */
[----:B------:R-:W-:Y:S01]  /*1670*/  IMAD.MOV.U32 R11, RZ, RZ, -0x800000 ;  /* 0xff800000ff0b7424 */ /* 0x000fe200078e00ff */
[----:B------:R-:W-:-:S03]  /*1680*/  CS2R R88, SRZ ;  /* 0x0000000000587805 */ /* 0x000fc6000001ff00 */
[----:B------:R0:W-:Y:S01]  /*1690*/  STS.U8 [R3+UR15+0x4000], R78 ;  /* 0x0040004e03007988 */ /* 0x0001e2000800000f */
[----:B------:R-:W-:-:S03]  /*16a0*/  IMAD.MOV.U32 R8, RZ, RZ, -0x800000 ;  /* 0xff800000ff087424 */ /* 0x000fc600078e00ff */
[----:B------:R0:W-:Y:S01]  /*16b0*/  STS.U8 [R3+UR15+0x4002], R20 ;  /* 0x0040021403007988 */ /* 0x0001e2000800000f */
[----:B------:R-:W-:-:S03]  /*16c0*/  CS2R R90, SRZ ;  /* 0x00000000005a7805 */ /* 0x000fc6000001ff00 */
[----:B------:R0:W-:Y:S01]  /*16d0*/  STS.U8 [R3+UR15+0x4004], R12 ;  /* 0x0040040c03007988 */ /* 0x0001e2000800000f */
[----:B------:R-:W-:-:S03]  /*16e0*/  CS2R R92, SRZ ;  /* 0x00000000005c7805 */ /* 0x000fc6000001ff00 */
[----:B---3--:R0:W-:Y:S01]  /*16f0*/  STS.U8 [R3+UR15+0x4006], R14 ;  /* 0x0040060e03007988 */ /* 0x0081e2000800000f */
[----:B------:R-:W-:-:S03]  /*1700*/  CS2R R94, SRZ ;  /* 0x00000000005e7805 */ /* 0x000fc6000001ff00 */
[----:B------:R0:W-:Y:S01]  /*1710*/  STS.U8 [R3+UR15+0x4008], R16 ;  /* 0x0040081003007988 */ /* 0x0001e2000800000f */
[----:B------:R-:W-:-:S03]  /*1720*/  CS2R R96, SRZ ;  /* 0x0000000000607805 */ /* 0x000fc6000001ff00 */
[----:B------:R0:W-:Y:S01]  /*1730*/  STS.U8 [R3+UR15+0x400a], R18 ;  /* 0x00400a1203007988 */ /* 0x0001e2000800000f */
[----:B------:R-:W-:-:S03]  /*1740*/  CS2R R98, SRZ ;  /* 0x0000000000627805 */ /* 0x000fc6000001ff00 */
[----:B------:R0:W-:Y:S01]  /*1750*/  STS.U8 [R3+UR15+0x400c], R4 ;  /* 0x00400c0403007988 */ /* 0x0001e2000800000f */
[----:B------:R-:W-:-:S03]  /*1760*/  CS2R R100, SRZ ;  /* 0x0000000000647805 */ /* 0x000fc6000001ff00 */
[----:B------:R0:W-:Y:S01]  /*1770*/  STS.U8 [R3+UR15+0x400e], R22 ;  /* 0x00400e1603007988 */ /* 0x0001e2000800000f */
[----:B------:R-:W-:Y:S02]  /*1780*/  CS2R R102, SRZ ;  /* 0x0000000000667805 */ /* 0x000fe4000001ff00 */
[----:B------:R-:W-:Y:S02]  /*1790*/  CS2R R104, SRZ ;  /* 0x0000000000687805 */ /* 0x000fe4000001ff00 */
[----:B------:R-:W-:Y:S02]  /*17a0*/  CS2R R106, SRZ ;  /* 0x00000000006a7805 */ /* 0x000fe4000001ff00 */
[----:B------:R-:W-:Y:S02]  /*17b0*/  CS2R R108, SRZ ;  /* 0x00000000006c7805 */ /* 0x000fe4000001ff00 */
[----:B------:R-:W-:Y:S02]  /*17c0*/  CS2R R110, SRZ ;  /* 0x00000000006e7805 */ /* 0x000fe4000001ff00 */
[----:B------:R-:W-:-:S02]  /*17d0*/  CS2R R112, SRZ ;  /* 0x0000000000707805 */ /* 0x000fc4000001ff00 */
        /* <DEDUP_REMOVED lines=19> */
[----:B------:R-:W-:Y:S01]  /*1910*/  LOP3.LUT R159, R29, 0x7f, RZ, 0xc0, !PT ;  /* 0x0000007f1d9f7812 */ /* 0x000fe200078ec0ff */
[----:B0-----:R-:W-:Y:S06]  /*1920*/  @!P0 BRA `(.L_x_0) ;  /* 0x000000d4008c8947 */ /* 0x001fec0003800000 */
[----:B------:R-:W0:Y:S01]  /*1930*/  LDC.64 R186, c[0x0][0x250] ;  /* 0x00009400ffba7b82 */ /* 0x000e220000000a00 */
[C---:B------:R-:W-:Y:S01]  /*1940*/  LOP3.LUT R0, R29.reuse, 0x1, RZ, 0xc0, !PT ;  /* 0x000000011d007812 */ /* 0x040fe200078ec0ff */
[----:B------:R-:W-:Y:S01]  /*1950*/  ULDC UR4, c[0x0][0x258] ;  /* 0x0000960000047ab9 */ /* 0x000fe20000000800 */
[----:B------:R-:W-:Y:S01]  /*1960*/  LOP3.LUT R3, R29, 0x1c, RZ, 0xc0, !PT ;  /* 0x0000001c1d037812 */ /* 0x000fe200078ec0ff */
[----:B------:R-:W-:Y:S01]  /*1970*/  ULDC.64 UR12, c[0x0][0x260] ;  /* 0x00009800000c7ab9 */ /* 0x000fe20000000a00 */
[----:B------:R-:W-:Y:S01]  /*1980*/  SHF.R.U32.HI R2, RZ, 0x1, R29 ;  /* 0x00000001ff027819 */ /* 0x000fe2000001161d */
[----:B------:R-:W-:Y:S01]  /*1990*/  UIMAD UR12, UR14, UR12, URZ ;  /* 0x0000000c0e0c72a4 */ /* 0x000fe2000f8e023f */
[----:B------:R-:W-:Y:S01]  /*19a0*/  IMAD R5, R159, UR13, RZ ;  /* 0x0000000d9f057c24 */ /* 0x000fe2000f8e02ff */
[----:B------:R-:W1:Y:S01]  /*19b0*/  LDC.64 R8, c[0x0][0x220] ;  /* 0x00008800ff087b82 */ /* 0x000e620000000a00 */
[----:B------:R-:W-:Y:S01]  /*19c0*/  IMAD R3, R0, 0x2, R3 ;  /* 0x0000000200037824 */ /* 0x000fe200078e0203 */
[----:B------:R-:W-:Y:S01]  /*19d0*/  SGXT.U32 R0, R2, 0x1 ;  /* 0x000000010200781a */ /* 0x000fe20000000000 */
[----:B------:R-:W-:Y:S01]  /*19e0*/  ULDC.64 UR6, c[0x0][0x218] ;  /* 0x0000860000067ab9 */ /* 0x000fe20000000a00 */
[----:B------:R-:W-:Y:S01]  /*19f0*/  SHF.R.S32.HI R6, RZ, 0x1f, R5 ;  /* 0x0000001fff067819 */ /* 0x000fe20000011405 */
[----:B------:R-:W-:Y:S01]  /*1a00*/  IMAD.MOV.U32 R10, RZ, RZ, 0x7632 ;  /* 0x00007632ff0a7424 */ /* 0x000fe200078e00ff */
[----:B------:R-:W-:Y:S01]  /*1a10*/  LOP3.LUT R0, R3, R0, RZ, 0xfc, !PT ;  /* 0x0000000003007212 */ /* 0x000fe200078efcff */
[----:B------:R-:W-:Y:S01]  /*1a20*/  IMAD R3, R159, UR4, RZ ;  /* 0x000000049f037c24 */ /* 0x000fe2000f8e02ff */
[----:B------:R-:W-:Y:S01]  /*1a30*/  USHF.R.S32.HI UR4, URZ, 0x1f, UR12 ;  /* 0x0000001f3f047899 */ /* 0x000fe2000801140c */
[----:B------:R-:W-:Y:S01]  /*1a40*/  LOP3.LUT P1, RZ, R29, 0x2, RZ, 0xc0, !PT ;  /* 0x000000021dff7812 */ /* 0x000fe2000782c0ff */
[----:B------:R-:W2:Y:S01]  /*1a50*/  LDC R157, c[0x0][0x268] ;  /* 0x00009a00ff9d7b82 */ /* 0x000ea20000000800 */
[C---:B------:R-:W-:Y:S01]  /*1a60*/  LOP3.LUT R217, R159.reuse, 0x10, RZ, 0x3c, !PT ;  /* 0x000000109fd97812 */ /* 0x040fe200078e3cff */
[----:B------:R-:W-:Y:S01]  /*1a70*/  ULDC UR9, c[0x0][0x268] ;  /* 0x00009a0000097ab9 */ /* 0x000fe20000000800 */
[----:B------:R-:W-:Y:S01]  /*1a80*/  SHF.R.S32.HI R7, RZ, 0x1f, R3 ;  /* 0x0000001fff077819 */ /* 0x000fe20000011403 */
[----:B------:R-:W-:Y:S01]  /*1a90*/  UIADD3 UR8, UR15, 0x4000, URZ ;  /* 0x000040000f087890 */ /* 0x000fe2000fffe03f */
[----:B------:R-:W-:Y:S01]  /*1aa0*/  LOP3.LUT R199, R159, 0x20, RZ, 0x3c, !PT ;  /* 0x000000209fc77812 */ /* 0x000fe200078e3cff */
[----:B0-----:R-:W-:Y:S01]  /*1ab0*/  IMAD R186, R186, UR14, RZ ;  /* 0x0000000ebaba7c24 */ /* 0x001fe2000f8e02ff */
[----:B------:R-:W-:Y:S01]  /*1ac0*/  SEL R10, R10, 0x3276, !P1 ;  /* 0x000032760a0a7807 */ /* 0x000fe20004800000 */
[C---:B------:R-:W-:Y:S01]  /*1ad0*/  IMAD R197, R187.reuse, 0x60, RZ ;  /* 0x00000060bbc57824 */ /* 0x040fe200078e02ff */
[----:B------:R-:W0:Y:S01]  /*1ae0*/  LDC R189, c[0x0][0x268] ;  /* 0x00009a00ffbd7b82 */ /* 0x000e220000000800 */
[----:B------:R-:W-:Y:S01]  /*1af0*/  IMAD R193, R187, 0x62, RZ ;  /* 0x00000062bbc17824 */ /* 0x000fe200078e02ff */
[--C-:B------:R-:W-:Y:S01]  /*1b00*/  IADD3 R3, P2, P3, R3, UR6, R186.reuse ;  /* 0x0000000603037c10 */ /* 0x100fe2000fb5e0ba */
[C---:B------:R-:W-:Y:S01]  /*1b10*/  IMAD R195, R187.reuse, 0x61, RZ ;  /* 0x00000061bbc37824 */ /* 0x040fe200078e02ff */
[----:B------:R-:W-:Y:S01]  /*1b20*/  SHF.R.S32.HI R186, RZ, 0x1f, R186 ;  /* 0x0000001fffba7819 */ /* 0x000fe200000114ba */
[----:B------:R-:W-:Y:S01]  /*1b30*/  IMAD R191, R187, 0x63, RZ ;  /* 0x00000063bbbf7824 */ /* 0x000fe200078e02ff */
[----:B-1----:R-:W-:Y:S01]  /*1b40*/  IADD3 R4, P4, P5, R5, UR12, R8 ;  /* 0x0000000c05047c10 */ /* 0x002fe2000fd9e008 */
[----:B------:R-:W-:Y:S01]  /*1b50*/  IMAD R250, R187, 0x65, RZ ;  /* 0x00000065bbfa7824 */ /* 0x000fe200078e02ff */
[----:B------:R-:W-:Y:S01]  /*1b60*/  IADD3.X R5, R7, UR7, R186, P2, P3 ;  /* 0x0000000707057c10 */ /* 0x000fe200097e64ba */
[----:B------:R-:W-:Y:S01]  /*1b70*/  IMAD R246, R187, 0x67, RZ ;  /* 0x00000067bbf67824 */ /* 0x000fe200078e02ff */
[----:B------:R-:W-:Y:S01]  /*1b80*/  IADD3.X R6, R6, UR4, R9, P4, P5 ;  /* 0x0000000406067c10 */ /* 0x000fe2000a7ea409 */
[----:B------:R-:W-:Y:S01]  /*1b90*/  IMAD.MOV.U32 R9, RZ, RZ, 0x5410 ;  /* 0x00005410ff097424 */ /* 0x000fe200078e00ff */
[-C--:B------:R-:W-:Y:S01]  /*1ba0*/  IADD3 RZ, P4, R197, R3.reuse, RZ ;  /* 0x00000003c5ff7210 */ /* 0x080fe20007f9e0ff */
[----:B------:R-:W-:Y:S01]  /*1bb0*/  IMAD R252, R187, 0x64, RZ ;  /* 0x00000064bbfc7824 */ /* 0x000fe200078e02ff */
[-C--:B------:R-:W-:Y:S01]  /*1bc0*/  IADD3 RZ, P3, R193, R3.reuse, RZ ;  /* 0x00000003c1ff7210 */ /* 0x080fe20007f7e0ff */
[----:B------:R-:W-:Y:S01]  /*1bd0*/  IMAD R248, R187, 0x66, RZ ;  /* 0x00000066bbf87824 */ /* 0x000fe200078e02ff */
[-C--:B------:R-:W-:Y:S01]  /*1be0*/  IADD3 RZ, P5, R195, R3.reuse, RZ ;  /* 0x00000003c3ff7210 */ /* 0x080fe20007fbe0ff */
[----:B------:R-:W-:Y:S01]  /*1bf0*/  IMAD R244, R187, 0x68, RZ ;  /* 0x00000068bbf47824 */ /* 0x000fe200078e02ff */
[----:B------:R-:W-:Y:S01]  /*1c00*/  IADD3 RZ, P2, R191, R3, RZ ;  /* 0x00000003bfff7210 */ /* 0x000fe20007f5e0ff */
[----:B------:R-:W-:Y:S01]  /*1c10*/  IMAD R240, R187, 0x6a, RZ ;  /* 0x0000006abbf07824 */ /* 0x000fe200078e02ff */
[----:B------:R-:W-:Y:S01]  /*1c20*/  LEA.HI.X.SX32 R197, R197, R5, 0x1, P4 ;  /* 0x00000005c5c57211 */ /* 0x000fe200020f0eff */
[C---:B------:R-:W-:Y:S01]  /*1c30*/  IMAD R242, R187.reuse, 0x69, RZ ;  /* 0x00000069bbf27824 */ /* 0x040fe200078e02ff */
[----:B------:R-:W-:Y:S01]  /*1c40*/  IADD3 RZ, P4, R250, R3, RZ ;  /* 0x00000003faff7210 */ /* 0x000fe20007f9e0ff */
[----:B------:R-:W-:Y:S01]  /*1c50*/  IMAD R238, R187, 0x6b, RZ ;  /* 0x0000006bbbee7824 */ /* 0x000fe200078e02ff */
[----:B------:R-:W-:Y:S01]  /*1c60*/  LEA.HI.X.SX32 R193, R193, R5, 0x1, P3 ;  /* 0x00000005c1c17211 */ /* 0x000fe200018f0eff */
[----:B------:R-:W-:Y:S01]  /*1c70*/  IMAD R234, R187, 0x6d, RZ ;  /* 0x0000006dbbea7824 */ /* 0x000fe200078e02ff */
[----:B------:R-:W-:Y:S01]  /*1c80*/  LOP3.LUT R7, R159, 0x30, RZ, 0x3c, !PT ;  /* 0x000000309f077812 */ /* 0x000fe200078e3cff */
[----:B------:R-:W-:Y:S01]  /*1c90*/  IMAD.MOV.U32 R159, RZ, RZ, 0x3f800000 ;  /* 0x3f800000ff9f7424 */ /* 0x000fe200078e00ff */
[----:B------:R-:W-:Y:S01]  /*1ca0*/  SEL R9, R9, 0x1054, !P1 ;  /* 0x0000105409097807 */ /* 0x000fe20004800000 */
[C---:B------:R-:W-:Y:S01]  /*1cb0*/  IMAD R230, R187.reuse, 0x6f, RZ ;  /* 0x0000006fbbe67824 */ /* 0x040fe200078e02ff */
[-C--:B------:R-:W-:Y:S01]  /*1cc0*/  IADD3 RZ, P3, R246, R3.reuse, RZ ;  /* 0x00000003f6ff7210 */ /* 0x080fe20007f7e0ff */
[----:B------:R-:W-:Y:S01]  /*1cd0*/  IMAD R236, R187, 0x6c, RZ ;  /* 0x0000006cbbec7824 */ /* 0x000fe200078e02ff */
[----:B------:R-:W-:Y:S01]  /*1ce0*/  IADD3 RZ, P1, R252, R3, RZ ;  /* 0x00000003fcff7210 */ /* 0x000fe20007f3e0ff */
[----:B------:R-:W-:Y:S01]  /*1cf0*/  STL [R1+0x54], R159 ;  /* 0x0000549f01007387 */ /* 0x000fe20000100800 */
[----:B------:R-:W-:Y:S01]  /*1d00*/  LEA.HI.X.SX32 R195, R195, R5, 0x1, P5 ;  /* 0x00000005c3c37211 */ /* 0x000fe200028f0eff */
[----:B------:R-:W-:Y:S01]  /*1d10*/  IMAD R232, R187, 0x6e, RZ ;  /* 0x0000006ebbe87824 */ /* 0x000fe200078e02ff */
[----:B------:R-:W-:Y:S01]  /*1d20*/  IADD3 RZ, P5, R248, R3, RZ ;  /* 0x00000003f8ff7210 */ /* 0x000fe20007fbe0ff */
[----:B------:R-:W-:Y:S01]  /*1d30*/  STL [R1+0x50], R159 ;  /* 0x0000509f01007387 */ /* 0x000fe20000100800 */
[----:B------:R-:W-:Y:S01]  /*1d40*/  LEA.HI.X.SX32 R191, R191, R5, 0x1, P2 ;  /* 0x00000005bfbf7211 */ /* 0x000fe200010f0eff */
[C---:B------:R-:W-:Y:S01]  /*1d50*/  IMAD R228, R187.reuse, 0x70, RZ ;  /* 0x00000070bbe47824 */ /* 0x040fe200078e02ff */
[----:B------:R-:W-:Y:S01]  /*1d60*/  IADD3 RZ, P2, R244, R3, RZ ;  /* 0x00000003f4ff7210 */ /* 0x000fe20007f5e0ff */
[C---:B------:R-:W-:Y:S01]  /*1d70*/  IMAD R224, R187.reuse, 0x72, RZ ;  /* 0x00000072bbe07824 */ /* 0x040fe200078e02ff */
[----:B------:R-:W-:Y:S01]  /*1d80*/  LEA.HI.X.SX32 R191, R250, R5, 0x1, P4 ;  /* 0x00000005fabf7211 */ /* 0x000fe200020f0eff */
[----:B------:R-:W-:Y:S01]  /*1d90*/  STL [R1+0x58], R197 ;  /* 0x000058c501007387 */ /* 0x000fe20000100800 */
[----:B------:R-:W-:Y:S01]  /*1da0*/  IADD3 RZ, P4, R240, R3, RZ ;  /* 0x00000003f0ff7210 */ /* 0x000fe20007f9e0ff */
[C---:B------:R-:W-:Y:S01]  /*1db0*/  IMAD R226, R187.reuse, 0x71, RZ ;  /* 0x00000071bbe27824 */ /* 0x040fe200078e02ff */
[-C--:B------:R-:W-:Y:S01]  /*1dc0*/  LEA.HI.X.SX32 R191, R246, R5.reuse, 0x1, P3 ;  /* 0x00000005f6bf7211 */ /* 0x080fe200018f0eff */
[C---:B------:R-:W-:Y:S01]  /*1dd0*/  IMAD R222, R187.reuse, 0x73, RZ ;  /* 0x00000073bbde7824 */ /* 0x040fe200078e02ff */
[----:B------:R-:W-:Y:S01]  /*1de0*/  LEA.HI.X.SX32 R193, R252, R5, 0x1, P1 ;  /* 0x00000005fcc17211 */ /* 0x000fe200008f0eff */
[C---:B------:R-:W-:Y:S01]  /*1df0*/  IMAD R218, R187.reuse, 0x75, RZ ;  /* 0x00000075bbda7824 */ /* 0x040fe200078e02ff */
[----:B------:R-:W-:Y:S01]  /*1e00*/  IADD3 RZ, P1, R242, R3, RZ ;  /* 0x00000003f2ff7210 */ /* 0x000fe20007f3e0ff */
[----:B------:R1:W-:Y:S01]  /*1e10*/  STL [R1+0x5c], R191 ;  /* 0x00005cbf01007387 */ /* 0x0003e20000100800 */
[----:B------:R-:W-:Y:S01]  /*1e20*/  LEA.HI.X.SX32 R193, R248, R5, 0x1, P5 ;  /* 0x00000005f8c17211 */ /* 0x000fe200028f0eff */
[C---:B------:R-:W-:Y:S01]  /*1e30*/  IMAD R214, R187.reuse, 0x77, RZ ;  /* 0x00000077bbd67824 */ /* 0x040fe200078e02ff */
[----:B------:R-:W-:Y:S01]  /*1e40*/  IADD3 RZ, P5, R238, R3, RZ ;  /* 0x00000003eeff7210 */ /* 0x000fe20007fbe0ff */
[C---:B------:R-:W-:Y:S01]  /*1e50*/  IMAD R220, R187.reuse, 0x74, RZ ;  /* 0x00000074bbdc7824 */ /* 0x040fe200078e02ff */
[----:B------:R-:W-:Y:S01]  /*1e60*/  LEA.HI.X.SX32 R193, R244, R5, 0x1, P2 ;  /* 0x00000005f4c17211 */ /* 0x000fe200010f0eff */
[C---:B------:R-:W-:Y:S01]  /*1e70*/  IMAD R216, R187.reuse, 0x76, RZ ;  /* 0x00000076bbd87824 */ /* 0x040fe200078e02ff */
[----:B------:R-:W-:Y:S01]  /*1e80*/  IADD3 RZ, P2, R234, R3, RZ ;  /* 0x00000003eaff7210 */ /* 0x000fe20007f5e0ff */
[C---:B------:R-:W-:Y:S01]  /*1e90*/  IMAD R212, R187.reuse, 0x78, RZ ;  /* 0x00000078bbd47824 */ /* 0x040fe200078e02ff */
[----:B------:R-:W-:Y:S01]  /*1ea0*/  LEA.HI.X.SX32 R193, R240, R5, 0x1, P4 ;  /* 0x00000005f0c17211 */ /* 0x000fe200020f0eff */
[C---:B------:R-:W-:Y:S01]  /*1eb0*/  IMAD R208, R187.reuse, 0x7a, RZ ;  /* 0x0000007abbd07824 */ /* 0x040fe200078e02ff */
[-C--:B------:R-:W-:Y:S01]  /*1ec0*/  IADD3 RZ, P4, R230, R3.reuse, RZ ;  /* 0x00000003e6ff7210 */ /* 0x080fe20007f9e0ff */
[C---:B------:R-:W-:Y:S01]  /*1ed0*/  IMAD R210, R187.reuse, 0x79, RZ ;  /* 0x00000079bbd27824 */ /* 0x040fe200078e02ff */
[----:B------:R-:W-:Y:S01]  /*1ee0*/  IADD3 RZ, P3, R236, R3, RZ ;  /* 0x00000003ecff7210 */ /* 0x000fe20007f7e0ff */
[C---:B------:R-:W-:Y:S01]  /*1ef0*/  IMAD R204, R187.reuse, 0x3, RZ ;  /* 0x00000003bbcc7824 */ /* 0x040fe200078e02ff */
[----:B-1----:R-:W-:Y:S01]  /*1f00*/  LEA.HI.X.SX32 R191, R242, R5, 0x1, P1 ;  /* 0x00000005f2bf7211 */ /* 0x002fe200008f0eff */
[C---:B------:R-:W-:Y:S01]  /*1f10*/  IMAD.SHL.U32 R206, R187.reuse, 0x2, RZ ;  /* 0x00000002bbce7824 */ /* 0x040fe200078e00ff */
        /* <DEDUP_REMOVED lines=8> */
[----:B------:R-:W-:Y:S01]  /*1fa0*/  IADD3 RZ, P2, R224, R3, RZ ;  /* 0x00000003e0ff7210 */ /* 0x000fe20007f5e0ff */
[C---:B------:R-:W-:Y:S01]  /*1fb0*/  IMAD.SHL.U32 R194, R187.reuse, 0x8, RZ ;  /* 0x00000008bbc27824 */ /* 0x040fe200078e00ff */
        /* <DEDUP_REMOVED lines=17> */
[C---:B------:R-:W-:Y:S01]  /*20d0*/  IMAD.SHL.U32 R178, R187.reuse, 0x10, RZ ;  /* 0x00000010bbb27824 */ /* 0x040fe200078e00ff */
[----:B------:R-:W-:Y:S01]  /*20e0*/  IADD3 RZ, P4, R220, R3, RZ ;  /* 0x00000003dcff7210 */ /* 0x000fe20007f9e0ff */
[C---:B------:R-:W-:Y:S01]  /*20f0*/  IMAD R176, R187.reuse, 0x11, RZ ;  /* 0x00000011bbb07824 */ /* 0x040fe200078e02ff */
[-C--:B-1----:R-:W-:Y:S01]  /*2100*/  LEA.HI.X.SX32 R191, R226, R5.reuse, 0x1, P3 ;  /* 0x00000005e2bf7211 */ /* 0x082fe200018f0eff */
[C---:B------:R-:W-:Y:S01]  /*2110*/  IMAD R174, R187.reuse, 0x12, RZ ;  /* 0x00000012bbae7824 */ /* 0x040fe200078e02ff */
[----:B------:R-:W-:Y:S01]  /*2120*/  LEA.HI.X.SX32 R191, R222, R5, 0x1, P1 ;  /* 0x00000005debf7211 */ /* 0x000fe200008f0eff */
[----:B------:R-:W-:Y:S01]  /*2130*/  IMAD R172, R187, 0x13, RZ ;  /* 0x00000013bbac7824 */ /* 0x000fe200078e02ff */
[----:B------:R-:W-:Y:S01]  /*2140*/  IADD3 RZ, P3, R216, R3, RZ ;  /* 0x00000003d8ff7210 */ /* 0x000fe20007f7e0ff */
[----:B--2---:R-:W-:Y:S01]  /*2150*/  IMAD.SHL.U32 R185, R157, 0x2, RZ ;  /* 0x000000029db97824 */ /* 0x004fe200078e00ff */
[----:B------:R-:W-:Y:S01]  /*2160*/  LEA.HI.X.SX32 R191, R218, R5, 0x1, P5 ;  /* 0x00000005dabf7211 */ /* 0x000fe200028f0eff */
[C---:B------:R-:W-:Y:S01]  /*2170*/  IMAD R166, R187.reuse, 0x7d, RZ ;  /* 0x0000007dbba67824 */ /* 0x040fe200078e02ff */
[----:B------:R-:W-:Y:S01]  /*2180*/  IADD3 RZ, P1, R212, R3, RZ ;  /* 0x00000003d4ff7210 */ /* 0x000fe20007f3e0ff */
[C---:B------:R-:W-:Y:S01]  /*2190*/  IMAD R164, R187.reuse, 0x7e, RZ ;  /* 0x0000007ebba47824 */ /* 0x040fe200078e02ff */
[-C--:B------:R-:W-:Y:S01]  /*21a0*/  LEA.HI.X.SX32 R191, R214, R5.reuse, 0x1, P2 ;  /* 0x00000005d6bf7211 */ /* 0x080fe200010f0eff */
[----:B------:R-:W-:Y:S01]  /*21b0*/  IMAD R162, R187, 0x7f, RZ ;  /* 0x0000007fbba27824 */ /* 0x000fe200078e02ff */
[----:B------:R-:W-:Y:S01]  /*21c0*/  LEA.HI.X.SX32 R193, R220, R5, 0x1, P4 ;  /* 0x00000005dcc17211 */ /* 0x000fe200020f0eff */
[C---:B------:R-:W-:Y:S01]  /*21d0*/  IMAD R183, R157.reuse, 0x3, RZ ;  /* 0x000000039db77824 */ /* 0x040fe200078e02ff */
[-C--:B------:R-:W-:Y:S01]  /*21e0*/  IADD3 RZ, P5, R208, R3.reuse, RZ ;  /* 0x00000003d0ff7210 */ /* 0x080fe20007fbe0ff */
[----:B------:R1:W-:Y:S01]  /*21f0*/  STL [R1+0x64], R191 ;  /* 0x000064bf01007387 */ /* 0x0003e20000100800 */
[----:B------:R-:W-:Y:S01]  /*2200*/  IADD3 RZ, P4, R210, R3, RZ ;  /* 0x00000003d2ff7210 */ /* 0x000fe20007f9e0ff */
[C---:B------:R-:W-:Y:S01]  /*2210*/  IMAD.SHL.U32 R181, R157.reuse, 0x4, RZ ;  /* 0x000000049db57824 */ /* 0x040fe200078e00ff */
[-C--:B------:R-:W-:Y:S01]  /*2220*/  LEA.HI.X.SX32 R193, R216, R5.reuse, 0x1, P3 ;  /* 0x00000005d8c17211 */ /* 0x080fe200018f0eff */
[C---:B------:R-:W-:Y:S01]  /*2230*/  IMAD R179, R157.reuse, 0x5, RZ ;  /* 0x000000059db37824 */ /* 0x040fe200078e02ff */
[-C--:B------:R-:W-:Y:S01]  /*2240*/  LEA.HI.X.SX32 R193, R212, R5.reuse, 0x1, P1 ;  /* 0x00000005d4c17211 */ /* 0x080fe200008f0eff */
[----:B------:R-:W-:Y:S01]  /*2250*/  IMAD R177, R157, 0x6, RZ ;  /* 0x000000069db17824 */ /* 0x000fe200078e02ff */
[----:B------:R-:W-:Y:S01]  /*2260*/  LEA.HI.X.SX32 R193, R208, R5, 0x1, P5 ;  /* 0x00000005d0c17211 */ /* 0x000fe200028f0eff */
[--C-:B------:R-:W-:Y:S01]  /*2270*/  IMAD.IADD R193, R204, 0x1, R3.reuse ;  /* 0x00000001ccc17824 */ /* 0x100fe200078e0203 */
[----:B------:R-:W-:Y:S01]  /*2280*/  IADD3 RZ, P3, R170, R3, RZ ;  /* 0x00000003aaff7210 */ /* 0x000fe20007f7e0ff */
[--C-:B------:R-:W-:Y:S01]  /*2290*/  IMAD.IADD R193, R198, 0x1, R3.reuse ;  /* 0x00000001c6c17824 */ /* 0x100fe200078e0203 */
[----:B-1----:R-:W-:Y:S01]  /*22a0*/  LEA.HI.X.SX32 R191, R210, R5, 0x1, P4 ;  /* 0x00000005d2bf7211 */ /* 0x002fe200020f0eff */
[--C-:B------:R-:W-:Y:S01]  /*22b0*/  IMAD.IADD R191, R206, 0x1, R3.reuse ;  /* 0x00000001cebf7824 */ /* 0x100fe200078e0203 */
[-C--:B------:R-:W-:Y:S01]  /*22c0*/  IADD3 RZ, P2, R168, R3.reuse, RZ ;  /* 0x00000003a8ff7210 */ /* 0x080fe20007f5e0ff */
[--C-:B------:R-:W-:Y:S01]  /*22d0*/  IMAD.IADD R191, R200, 0x1, R3.reuse ;  /* 0x00000001c8bf7824 */ /* 0x100fe200078e0203 */
[-C--:B------:R-:W-:Y:S01]  /*22e0*/  IADD3 RZ, P1, R166, R3.reuse, RZ ;  /* 0x00000003a6ff7210 */ /* 0x080fe20007f3e0ff */
[--C-:B------:R-:W-:Y:S01]  /*22f0*/  IMAD.IADD R193, R192, 0x1, R3.reuse ;  /* 0x00000001c0c17824 */ /* 0x100fe200078e0203 */
[-C--:B------:R-:W-:Y:S01]  /*2300*/  IADD3 RZ, P4, R164, R3.reuse, RZ ;  /* 0x00000003a4ff7210 */ /* 0x080fe20007f9e0ff */
[--C-:B------:R-:W-:Y:S01]  /*2310*/  IMAD.IADD R191, R194, 0x1, R3.reuse ;  /* 0x00000001c2bf7824 */ /* 0x100fe200078e0203 */
[----:B------:R-:W-:Y:S01]  /*2320*/  IADD3 RZ, P5, R162, R3, RZ ;  /* 0x00000003a2ff7210 */ /* 0x000fe20007fbe0ff */
[--C-:B------:R-:W-:Y:S01]  /*2330*/  IMAD.IADD R192, R190, 0x1, R3.reuse ;  /* 0x00000001bec07824 */ /* 0x100fe200078e0203 */
[-C--:B------:R-:W-:Y:S01]  /*2340*/  LEA.HI.X.SX32 R166, R166, R5.reuse, 0x1, P1 ;  /* 0x00000005a6a67211 */ /* 0x080fe200008f0eff */
[--C-:B------:R-:W-:Y:S01]  /*2350*/  IMAD.IADD R191, R188, 0x1, R3.reuse ;  /* 0x00000001bcbf7824 */ /* 0x100fe200078e0203 */
[----:B------:R-:W1:Y:S01]  /*2360*/  LDC R155, c[0x0][0x268] ;  /* 0x00009a00ff9b7b82 */ /* 0x000e620000000800 */
[--C-:B------:R-:W-:Y:S01]  /*2370*/  IMAD.IADD R190, R186, 0x1, R3.reuse ;  /* 0x00000001babe7824 */ /* 0x100fe200078e0203 */
[----:B------:R-:W-:Y:S01]  /*2380*/  LOP3.LUT P0, RZ, R29, 0x1, RZ, 0xc0, !PT ;  /* 0x000000011dff7812 */ /* 0x000fe2000780c0ff */
[--C-:B------:R-:W-:Y:S01]  /*2390*/  IMAD.IADD R188, R184, 0x1, R3.reuse ;  /* 0x00000001b8bc7824 */ /* 0x100fe200078e0203 */
[----:B------:R-:W-:Y:S01]  /*23a0*/  USHF.R.U32.HI UR18, URZ, 0x4, UR15 ;  /* 0x000000043f127899 */ /* 0x000fe2000801160f */
[--C-:B------:R-:W-:Y:S01]  /*23b0*/  IMAD.IADD R186, R182, 0x1, R3.reuse ;  /* 0x00000001b6ba7824 */ /* 0x100fe200078e0203 */
[----:B------:R-:W-:Y:S01]  /*23c0*/  USHF.R.U32.HI UR8, URZ, 0x4, UR8 ;  /* 0x000000043f087899 */ /* 0x000fe20008011608 */
[--C-:B------:R-:W-:Y:S01]  /*23d0*/  IMAD.IADD R184, R180, 0x1, R3.reuse ;  /* 0x00000001b4b87824 */ /* 0x100fe200078e0203 */
[----:B------:R-:W2:Y:S01]  /*23e0*/  LDC R153, c[0x0][0x268] ;  /* 0x00009a00ff997b82 */ /* 0x000ea20000000800 */
[--C-:B------:R-:W-:Y:S01]  /*23f0*/  IMAD.IADD R182, R178, 0x1, R3.reuse ;  /* 0x00000001b2b67824 */ /* 0x100fe200078e0203 */
[----:B------:R-:W-:Y:S01]  /*2400*/  USGXT.U32 UR18, UR18, 0xe ;  /* 0x0000000e1212789a */ /* 0x000fe20008000000 */
[--C-:B------:R-:W-:Y:S01]  /*2410*/  IMAD.IADD R180, R176, 0x1, R3.reuse ;  /* 0x00000001b0b47824 */ /* 0x100fe200078e0203 */
[----:B------:R-:W-:Y:S01]  /*2420*/  USGXT.U32 UR16, UR8, 0xe ;  /* 0x0000000e0810789a */ /* 0x000fe20008000000 */
[--C-:B------:R-:W-:Y:S01]  /*2430*/  IMAD.IADD R178, R174, 0x1, R3.reuse ;  /* 0x00000001aeb27824 */ /* 0x100fe200078e0203 */
[-C--:B------:R-:W-:Y:S01]  /*2440*/  LEA.HI.X.SX32 R174, R170, R5.reuse, 0x1, P3 ;  /* 0x00000005aaae7211 */ /* 0x080fe200018f0eff */
[--C-:B------:R-:W-:Y:S01]  /*2450*/  IMAD.IADD R176, R172, 0x1, R3.reuse ;  /* 0x00000001acb07824 */ /* 0x100fe200078e0203 */
[----:B------:R-:W-:Y:S01]  /*2460*/  IADD3 R172, P3, R4, UR9, RZ ;  /* 0x0000000904ac7c10 */ /* 0x000fe2000ff7e0ff */
[C---:B------:R-:W-:Y:S01]  /*2470*/  IMAD R175, R157.reuse, 0x7, RZ ;  /* 0x000000079daf7824 */ /* 0x040fe200078e02ff */
[-C--:B------:R-:W-:Y:S01]  /*2480*/  LEA.HI.X.SX32 R170, R168, R5.reuse, 0x1, P2 ;  /* 0x00000005a8aa7211 */ /* 0x080fe200010f0eff */
[----:B------:R-:W-:Y:S01]  /*2490*/  IMAD.SHL.U32 R173, R157, 0x8, RZ ;  /* 0x000000089dad7824 */ /* 0x000fe200078e00ff */
[-C--:B------:R-:W-:Y:S01]  /*24a0*/  IADD3 R168, P2, R185, R4.reuse, RZ ;  /* 0x00000004b9a87210 */ /* 0x080fe20007f5e0ff */
[----:B------:R-:W-:Y:S01]  /*24b0*/  STL [R1+0x70], R172 ;  /* 0x000070ac01007387 */ /* 0x000fe20000100800 */
[-C--:B------:R-:W-:Y:S01]  /*24c0*/  IADD3 R170, P1, R183, R4.reuse, RZ ;  /* 0x00000004b7aa7210 */ /* 0x080fe20007f3e0ff */
[C---:B------:R-:W-:Y:S01]  /*24d0*/  IMAD R171, R157.reuse, 0x9, RZ ;  /* 0x000000099dab7824 */ /* 0x040fe200078e02ff */
[----:B------:R-:W3:Y:S01]  /*24e0*/  LDC R151, c[0x0][0x268] ;  /* 0x00009a00ff977b82 */ /* 0x000ee20000000800 */
[----:B------:R4:W-:Y:S01]  /*24f0*/  STL [R1+0x78], R168 ;  /* 0x000078a801007387 */ /* 0x0009e20000100800 */
[C---:B------:R-:W-:Y:S01]  /*2500*/  IMAD R169, R157.reuse, 0xa, RZ ;  /* 0x0000000a9da97824 */ /* 0x040fe200078e02ff */
[----:B------:R-:W-:Y:S01]  /*2510*/  UIADD3 UR10, UP1, UR18, 0x2, URZ ;  /* 0x00000002120a7890 */ /* 0x000fe2000ff3e03f */
[C---:B------:R-:W-:Y:S01]  /*2520*/  IMAD R167, R157.reuse, 0xb, RZ ;  /* 0x0000000b9da77824 */ /* 0x040fe200078e02ff */
[----:B------:R-:W-:Y:S01]  /*2530*/  STL [R1+0x80], R170 ;  /* 0x000080aa01007387 */ /* 0x000fe20000100800 */
[C---:B------:R-:W-:Y:S01]  /*2540*/  IMAD R165, R157.reuse, 0xc, RZ ;  /* 0x0000000c9da57824 */ /* 0x040fe200078e02ff */
[----:B------:R-:W-:Y:S01]  /*2550*/  UIADD3 UR8, UP0, UR16, 0x2, URZ ;  /* 0x0000000210087890 */ /* 0x000fe2000ff1e03f */
[C---:B------:R-:W-:Y:S01]  /*2560*/  IMAD R163, R157.reuse, 0xd, RZ ;  /* 0x0000000d9da37824 */ /* 0x040fe200078e02ff */
[----:B------:R-:W5:Y:S01]  /*2570*/  LDC R149, c[0x0][0x268] ;  /* 0x00009a00ff957b82 */ /* 0x000f620000000800 */
[C---:B------:R-:W-:Y:S01]  /*2580*/  IMAD R161, R157.reuse, 0xe, RZ ;  /* 0x0000000e9da17824 */ /* 0x040fe200078e02ff */
[-C--:B----4-:R-:W-:Y:S01]  /*2590*/  LEA.HI.X.SX32 R168, R164, R5.reuse, 0x1, P4 ;  /* 0x00000005a4a87211 */ /* 0x090fe200020f0eff */
[----:B------:R-:W-:Y:S01]  /*25a0*/  IMAD R159, R157, 0xf, RZ ;  /* 0x0000000f9d9f7824 */ /* 0x000fe200078e02ff */
[-C--:B------:R-:W-:Y:S01]  /*25b0*/  IADD3 R166, P4, R181, R4.reuse, RZ ;  /* 0x00000004b5a67210 */ /* 0x080fe20007f9e0ff */
[----:B------:R-:W-:Y:S01]  /*25c0*/  IMAD.SHL.U32 R157, R157, 0x10, RZ ;  /* 0x000000109d9d7824 */ /* 0x000fe200078e00ff */
[----:B------:R-:W-:Y:S01]  /*25d0*/  LEA.HI.X.SX32 R164, R162, R5, 0x1, P5 ;  /* 0x00000005a2a47211 */ /* 0x000fe200028f0eff */
[----:B-1----:R-:W-:Y:S01]  /*25e0*/  IMAD R155, R155, 0x11, RZ ;  /* 0x000000119b9b7824 */ /* 0x002fe200078e02ff */
[-C--:B------:R-:W-:Y:S01]  /*25f0*/  IADD3 R162, P6, R179, R4.reuse, RZ ;  /* 0x00000004b3a27210 */ /* 0x080fe20007fde0ff */
[----:B------:R1:W-:Y:S01]  /*2600*/  STL [R1+0x88], R166 ;  /* 0x000088a601007387 */ /* 0x0003e20000100800 */
[----:B------:R-:W4:Y:S01]  /*2610*/  LDC R147, c[0x0][0x268] ;  /* 0x00009a00ff937b82 */ /* 0x000f220000000800 */
[----:B--2---:R-:W-:Y:S01]  /*2620*/  IMAD R153, R153, 0x12, RZ ;  /* 0x0000001299997824 */ /* 0x004fe200078e02ff */
[----:B------:R-:W-:Y:S01]  /*2630*/  UMOV UR6, URZ ;  /* 0x0000003f00067c82 */ /* 0x000fe20008000000 */
[----:B------:R0:W-:Y:S01]  /*2640*/  STL [R1+0x68], R164 ;  /* 0x000068a401007387 */ /* 0x0001e20000100800 */
[----:B------:R-:W-:Y:S01]  /*2650*/  IMAD.SHL.U32 R202, R187, 0x4, RZ ;  /* 0x00000004bbca7824 */ /* 0x000fe200078e00ff */
[----:B------:R-:W-:Y:S01]  /*2660*/  UMOV UR7, URZ ;  /* 0x0000003f00077c82 */ /* 0x000fe20008000000 */
[----:B---3--:R-:W-:Y:S01]  /*2670*/  IMAD R151, R151, 0x13, RZ ;  /* 0x0000001397977824 */ /* 0x008fe200078e02ff */
[----:B------:R2:W-:Y:S01]  /*2680*/  STL [R1+0x90], R162 ;  /* 0x000090a201007387 */ /* 0x0005e20000100800 */
[----:B------:R-:W3:Y:S01]  /*2690*/  LDC R145, c[0x0][0x268] ;  /* 0x00009a00ff917b82 */ /* 0x000ee20000000800 */
[----:B-1----:R-:W-:Y:S01]  /*26a0*/  IADD3 R166, P5, R177, R4, RZ ;  /* 0x00000004b1a67210 */ /* 0x002fe20007fbe0ff */
[----:B------:R-:W-:Y:S01]  /*26b0*/  IMAD R196, R187, 0x7, RZ ;  /* 0x00000007bbc47824 */ /* 0x000fe200078e02ff */
[----:B------:R-:W-:Y:S01]  /*26c0*/  UIADD3.X UR11, UR7, 0x40000040, URZ, UP1, !UPT ;  /* 0x40000040070b7890 */ /* 0x000fe20008ffe43f */
[----:B------:R-:W-:Y:S01]  /*26d0*/  IMAD.IADD R195, R202, 0x1, R3 ;  /* 0x00000001cac37824 */ /* 0x000fe200078e0203 */
[----:B0-----:R-:W-:Y:S01]  /*26e0*/  LEA.HI.X.SX32 R164, R189, R6, 0x1, P3 ;  /* 0x00000006bda47211 */ /* 0x001fe200018f0eff */
[----:B------:R0:W-:Y:S01]  /*26f0*/  STL [R1+0x98], R166 ;  /* 0x000098a601007387 */ /* 0x0001e20000100800 */
[----:B-----5:R-:W-:Y:S01]  /*2700*/  IMAD R149, R149, 0x14, RZ ;  /* 0x0000001495957824 */ /* 0x020fe200078e02ff */
[----:B------:R-:W1:Y:S01]  /*2710*/  LDC R143, c[0x0][0x268] ;  /* 0x00009a00ff8f7b82 */ /* 0x000e620000000800 */
[----:B--2---:R-:W-:Y:S01]  /*2720*/  IADD3 R162, P3, R175, R4, RZ ;  /* 0x00000004afa27210 */ /* 0x004fe20007f7e0ff */
[----:B------:R2:W-:Y:S01]  /*2730*/  STL [R1+0x6c], R164 ;  /* 0x00006ca401007387 */ /* 0x0005e20000100800 */
[----:B------:R-:W-:Y:S01]  /*2740*/  UIADD3.X UR9, UR6, 0x40000040, URZ, UP0, !UPT ;  /* 0x4000004006097890 */ /* 0x000fe200087fe43f */
[----:B------:R-:W-:Y:S01]  /*2750*/  IMAD.MOV.U32 R235, RZ, RZ, -0x800000 ;  /* 0xff800000ffeb7424 */ /* 0x000fe200078e00ff */
[----:B------:R-:W-:Y:S01]  /*2760*/  CS2R R88, SRZ ;  /* 0x0000000000587805 */ /* 0x000fe2000001ff00 */
[----:B------:R5:W-:Y:S01]  /*2770*/  STL [R1+0xa0], R162 ;  /* 0x0000a0a201007387 */ /* 0x000be20000100800 */
[----:B------:R-:W-:Y:S01]  /*2780*/  IMAD.MOV.U32 R2, RZ, RZ, RZ ;  /* 0x000000ffff027224 */ /* 0x000fe200078e00ff */
[----:B0-----:R-:W-:Y:S01]  /*2790*/  LEA.HI.X.SX32 R166, R185, R6, 0x1, P2 ;  /* 0x00000006b9a67211 */ /* 0x001fe200010f0eff */
[----:B------:R-:W0:Y:S01]  /*27a0*/  LDC R141, c[0x0][0x268] ;  /* 0x00009a00ff8d7b82 */ /* 0x000e220000000800 */
[----:B----4-:R-:W-:Y:S01]  /*27b0*/  IMAD R147, R147, 0x15, RZ ;  /* 0x0000001593937824 */ /* 0x010fe200078e02ff */
[----:B------:R-:W-:-:S02]  /*27c0*/  CS2R R90, SRZ ;  /* 0x00000000005a7805 */ /* 0x000fc4000001ff00 */
[----:B--2---:R-:W-:Y:S01]  /*27d0*/  IADD3 R164, P2, R173, R4, RZ ;  /* 0x00000004ada47210 */ /* 0x004fe20007f5e0ff */
[----:B------:R2:W-:Y:S01]  /*27e0*/  STL [R1+0x74], R166 ;  /* 0x000074a601007387 */ /* 0x0005e20000100800 */
[----:B------:R-:W-:Y:S01]  /*27f0*/  IMAD.MOV.U32 R233, RZ, RZ, -0x800000 ;  /* 0xff800000ffe97424 */ /* 0x000fe200078e00ff */
[----:B------:R-:W-:Y:S02]  /*2800*/  CS2R R92, SRZ ;  /* 0x00000000005c7805 */ /* 0x000fe4000001ff00 */
[----:B-----5:R-:W-:Y:S01]  /*2810*/  LEA.HI.X.SX32 R162, R183, R6, 0x1, P1 ;  /* 0x00000006b7a27211 */ /* 0x020fe200008f0eff */
[----:B------:R4:W-:Y:S01]  /*2820*/  STL [R1+0xa8], R164 ;  /* 0x0000a8a401007387 */ /* 0x0009e20000100800 */
[----:B------:R-:W5:Y:S01]  /*2830*/  LDC R139, c[0x0][0x268] ;  /* 0x00009a00ff8b7b82 */ /* 0x000f620000000800 */
[----:B---3--:R-:W-:Y:S01]  /*2840*/  IMAD R145, R145, 0x16, RZ ;  /* 0x0000001691917824 */ /* 0x008fe200078e02ff */
[----:B------:R-:W-:Y:S01]  /*2850*/  CS2R R94, SRZ ;  /* 0x00000000005e7805 */ /* 0x000fe2000001ff00 */
[----:B------:R3:W-:Y:S01]  /*2860*/  STL [R1+0x7c], R162 ;  /* 0x00007ca201007387 */ /* 0x0007e20000100800 */
[----:B------:R-:W-:-:S02]  /*2870*/  CS2R R96, SRZ ;  /* 0x0000000000607805 */ /* 0x000fc4000001ff00 */
[----:B--2---:R-:W-:Y:S01]  /*2880*/  IADD3 R166, P1, R171, R4, RZ ;  /* 0x00000004aba67210 */ /* 0x004fe20007f3e0ff */
[----:B-1----:R-:W-:Y:S01]  /*2890*/  IMAD R143, R143, 0x17, RZ ;  /* 0x000000178f8f7824 */ /* 0x002fe200078e02ff */
[----:B------:R-:W-:Y:S01]  /*28a0*/  CS2R R98, SRZ ;  /* 0x0000000000627805 */ /* 0x000fe2000001ff00 */
[----:B------:R-:W1:Y:S01]  /*28b0*/  LDC R137, c[0x0][0x268] ;  /* 0x00009a00ff897b82 */ /* 0x000e620000000800 */
[----:B----4-:R-:W-:Y:S01]  /*28c0*/  LEA.HI.X.SX32 R164, R181, R6, 0x1, P4 ;  /* 0x00000006b5a47211 */ /* 0x010fe200020f0eff */
[----:B------:R2:W-:Y:S01]  /*28d0*/  STL [R1+0xb0], R166 ;  /* 0x0000b0a601007387 */ /* 0x0005e20000100800 */
[----:B------:R-:W-:Y:S02]  /*28e0*/  CS2R R100, SRZ ;  /* 0x0000000000647805 */ /* 0x000fe4000001ff00 */
[----:B------:R-:W-:Y:S02]  /*28f0*/  CS2R R102, SRZ ;  /* 0x0000000000667805 */ /* 0x000fe4000001ff00 */
[----:B---3--:R-:W-:Y:S01]  /*2900*/  IADD3 R162, P4, R169, R4, RZ ;  /* 0x00000004a9a27210 */ /* 0x008fe20007f9e0ff */
[----:B------:R3:W-:Y:S01]  /*2910*/  STL [R1+0x84], R164 ;  /* 0x000084a401007387 */ /* 0x0007e20000100800 */
[----:B0-----:R-:W-:Y:S01]  /*2920*/  IMAD R141, R141, 0x18, RZ ;  /* 0x000000188d8d7824 */ /* 0x001fe200078e02ff */
[----:B------:R-:W0:Y:S01]  /*2930*/  LDC R135, c[0x0][0x268] ;  /* 0x00009a00ff877b82 */ /* 0x000e220000000800 */
[----:B------:R-:W-:Y:S01]  /*2940*/  CS2R R104, SRZ ;  /* 0x0000000000687805 */ /* 0x000fe2000001ff00 */
[----:B------:R4:W-:Y:S01]  /*2950*/  STL [R1+0xb8], R162 ;  /* 0x0000b8a201007387 */ /* 0x0009e20000100800 */
[----:B------:R-:W-:-:S02]  /*2960*/  CS2R R106, SRZ ;  /* 0x00000000006a7805 */ /* 0x000fc4000001ff00 */
[----:B--2---:R-:W-:Y:S02]  /*2970*/  LEA.HI.X.SX32 R166, R179, R6, 0x1, P6 ;  /* 0x00000006b3a67211 */ /* 0x004fe400030f0eff */
[----:B------:R-:W-:Y:S02]  /*2980*/  CS2R R108, SRZ ;  /* 0x00000000006c7805 */ /* 0x000fe4000001ff00 */
[----:B------:R-:W-:Y:S02]  /*2990*/  CS2R R110, SRZ ;  /* 0x00000000006e7805 */ /* 0x000fe4000001ff00 */
[----:B------:R-:W-:Y:S02]  /*29a0*/  CS2R R112, SRZ ;  /* 0x0000000000707805 */ /* 0x000fe4000001ff00 */
[----:B---3--:R-:W-:Y:S01]  /*29b0*/  IADD3 R164, P6, R167, R4, RZ ;  /* 0x00000004a7a47210 */ /* 0x008fe20007fde0ff */
[----:B------:R2:W-:Y:S01]  /*29c0*/  STL [R1+0x8c], R166 ;  /* 0x00008ca601007387 */ /* 0x0005e20000100800 */
[----:B------:R-:W3:Y:S01]  /*29d0*/  LDC R133, c[0x0][0x268] ;  /* 0x00009a00ff857b82 */ /* 0x000ee20000000800 */
[----:B-----5:R-:W-:Y:S01]  /*29e0*/  IMAD R139, R139, 0x19, RZ ;  /* 0x000000198b8b7824 */ /* 0x020fe200078e02ff */
[----:B----4-:R-:W-:Y:S01]  /*29f0*/  LEA.HI.X.SX32 R162, R177, R6, 0x1, P5 ;  /* 0x00000006b1a27211 */ /* 0x010fe200028f0eff */
[----:B------:R4:W-:Y:S01]  /*2a00*/  STL [R1+0xc0], R164 ;  /* 0x0000c0a401007387 */ /* 0x0009e20000100800 */
[----:B------:R-:W-:-:S02]  /*2a10*/  CS2R R114, SRZ ;  /* 0x0000000000727805 */ /* 0x000fc4000001ff00 */
[----:B------:R-:W-:Y:S01]  /*2a20*/  CS2R R116, SRZ ;  /* 0x0000000000747805 */ /* 0x000fe2000001ff00 */
[----:B-1----:R-:W-:Y:S01]  /*2a30*/  IMAD R137, R137, 0x1a, RZ ;  /* 0x0000001a89897824 */ /* 0x002fe200078e02ff */
[----:B------:R1:W-:Y:S01]  /*2a40*/  STL [R1+0x94], R162 ;  /* 0x000094a201007387 */ /* 0x0003e20000100800 */
[----:B------:R-:W5:Y:S01]  /*2a50*/  LDC R131, c[0x0][0x268] ;  /* 0x00009a00ff837b82 */ /* 0x000f620000000800 */
[----:B--2---:R-:W-:Y:S02]  /*2a60*/  IADD3 R166, P5, R165, R4, RZ ;  /* 0x00000004a5a67210 */ /* 0x004fe40007fbe0ff */
[----:B------:R-:W-:Y:S02]  /*2a70*/  CS2R R118, SRZ ;  /* 0x0000000000767805 */ /* 0x000fe4000001ff00 */
[----:B------:R-:W-:Y:S02]  /*2a80*/  CS2R R120, SRZ ;  /* 0x0000000000787805 */ /* 0x000fe4000001ff00 */
[----:B------:R-:W-:-:S02]  /*2a90*/  CS2R R122, SRZ ;  /* 0x00000000007a7805 */ /* 0x000fc4000001ff00 */
[----:B----4-:R-:W-:Y:S01]  /*2aa0*/  LEA.HI.X.SX32 R164, R175, R6, 0x1, P3 ;  /* 0x00000006afa47211 */ /* 0x010fe200018f0eff */
[----:B------:R2:W-:Y:S01]  /*2ab0*/  STL [R1+0xc8], R166 ;  /* 0x0000c8a601007387 */ /* 0x0005e20000100800 */
[----:B0-----:R-:W-:Y:S01]  /*2ac0*/  IMAD R135, R135, 0x1b, RZ ;  /* 0x0000001b87877824 */ /* 0x001fe200078e02ff */
[----:B------:R-:W0:Y:S01]  /*2ad0*/  LDC R129, c[0x0][0x268] ;  /* 0x00009a00ff817b82 */ /* 0x000e220000000800 */
[----:B-1----:R-:W-:Y:S01]  /*2ae0*/  IADD3 R162, P3, R163, R4, RZ ;  /* 0x00000004a3a27210 */ /* 0x002fe20007f7e0ff */
[----:B------:R1:W-:Y:S01]  /*2af0*/  STL [R1+0x9c], R164 ;  /* 0x00009ca401007387 */ /* 0x0003e20000100800 */
[----:B------:R-:W-:Y:S01]  /*2b00*/  CS2R R124, SRZ ;  /* 0x00000000007c7805 */ /* 0x000fe2000001ff00 */
[----:B------:R-:W-:Y:S01]  /*2b10*/  IMAD.IADD R195, R196, 0x1, R3 ;  /* 0x00000001c4c37824 */ /* 0x000fe200078e0203 */
[----:B------:R-:W-:Y:S01]  /*2b20*/  UMOV UR4, URZ ;  /* 0x0000003f00047c82 */ /* 0x000fe20008000000 */
[----:B------:R4:W-:Y:S01]  /*2b30*/  STL [R1+0xd0], R162 ;  /* 0x0000d0a201007387 */ /* 0x0009e20000100800 */
[----:B------:R-:W-:Y:S01]  /*2b40*/  UMOV UR5, URZ ;  /* 0x0000003f00057c82 */ /* 0x000fe20008000000 */
[----:B--2---:R-:W-:Y:S01]  /*2b50*/  LEA.HI.X.SX32 R166, R173, R6, 0x1, P2 ;  /* 0x00000006ada67211 */ /* 0x004fe200010f0eff */
[----:B------:R-:W2:Y:S01]  /*2b60*/  LDC R127, c[0x0][0x268] ;  /* 0x00009a00ff7f7b82 */ /* 0x000ea20000000800 */
[----:B---3--:R-:W-:Y:S01]  /*2b70*/  IMAD R133, R133, 0x1c, RZ ;  /* 0x0000001c85857824 */ /* 0x008fe200078e02ff */
[----:B------:R-:W-:Y:S01]  /*2b80*/  UIADD3.64 UR26, UR10, 0x2, URZ ;  /* 0x000000020a1a7897 */ /* 0x000fe2000fffe03f */
[----:B-1----:R-:W-:Y:S01]  /*2b90*/  IADD3 R164, P2, R161, R4, RZ ;  /* 0x00000004a1a47210 */ /* 0x002fe20007f5e0ff */
[----:B------:R1:W-:Y:S01]  /*2ba0*/  STL [R1+0xa4], R166 ;  /* 0x0000a4a601007387 */ /* 0x0003e20000100800 */
[----:B------:R-:W-:Y:S01]  /*2bb0*/  UIADD3.64 UR30, UR10, 0x4, URZ ;  /* 0x000000040a1e7897 */ /* 0x000fe2000fffe03f */
[----:B----4-:R-:W-:-:S02]  /*2bc0*/  LEA.HI.X.SX32 R162, R171, R6, 0x1, P1 ;  /* 0x00000006aba27211 */ /* 0x010fc400008f0eff */
[----:B------:R3:W-:Y:S01]  /*2bd0*/  STL [R1+0xd8], R164 ;  /* 0x0000d8a401007387 */ /* 0x0007e20000100800 */
[----:B------:R-:W4:Y:S01]  /*2be0*/  LDC R87, c[0x0][0x268] ;  /* 0x00009a00ff577b82 */ /* 0x000f220000000800 */
[----:B-----5:R-:W-:Y:S01]  /*2bf0*/  IMAD R131, R131, 0x1d, RZ ;  /* 0x0000001d83837824 */ /* 0x020fe200078e02ff */
[----:B------:R-:W-:Y:S01]  /*2c00*/  UIADD3.64 UR24, UR8, 0x2, URZ ;  /* 0x0000000208187897 */ /* 0x000fe2000fffe03f */
[----:B------:R5:W-:Y:S01]  /*2c10*/  STL [R1+0xac], R162 ;  /* 0x0000aca201007387 */ /* 0x000be20000100800 */
[----:B------:R-:W-:Y:S01]  /*2c20*/  UIADD3.64 UR28, UR8, 0x4, URZ ;  /* 0x00000004081c7897 */ /* 0x000fe2000fffe03f */
[----:B-1----:R-:W-:Y:S01]  /*2c30*/  IADD3 R166, P1, R159, R4, RZ ;  /* 0x000000049fa67210 */ /* 0x002fe20007f3e0ff */
[----:B0-----:R-:W-:Y:S01]  /*2c40*/  IMAD R129, R129, 0x1e, RZ ;  /* 0x0000001e81817824 */ /* 0x001fe200078e02ff */
[----:B------:R-:W-:Y:S01]  /*2c50*/  ULDC UR7, c[0x0][0x238] ;  /* 0x00008e0000077ab9 */ /* 0x000fe20000000800 */
[----:B------:R-:W0:Y:S01]  /*2c60*/  LDC R85, c[0x0][0x268] ;  /* 0x00009a00ff557b82 */ /* 0x000e220000000800 */
[----:B---3--:R-:W-:Y:S01]  /*2c70*/  LEA.HI.X.SX32 R164, R169, R6, 0x1, P4 ;  /* 0x00000006a9a47211 */ /* 0x008fe200020f0eff */
[----:B------:R1:W-:Y:S01]  /*2c80*/  STL [R1+0xe0], R166 ;  /* 0x0000e0a601007387 */ /* 0x0003e20000100800 */
[----:B------:R-:W-:Y:S01]  /*2c90*/  UMOV UR19, 0x40000040 ;  /* 0x4000004000137882 */ /* 0x000fe20000000000 */
[----:B-----5:R-:W-:-:S02]  /*2ca0*/  IADD3 R162, P4, R157, R4, RZ ;  /* 0x000000049da27210 */ /* 0x020fc40007f9e0ff */
[----:B------:R3:W-:Y:S01]  /*2cb0*/  STL [R1+0xb4], R164 ;  /* 0x0000b4a401007387 */ /* 0x0007e20000100800 */
[----:B--2---:R-:W-:Y:S01]  /*2cc0*/  IMAD R127, R127, 0x1f, RZ ;  /* 0x0000001f7f7f7824 */ /* 0x004fe200078e02ff */
[----:B------:R-:W2:Y:S02]  /*2cd0*/  LDC R83, c[0x0][0x268] ;  /* 0x00009a00ff537b82 */ /* 0x000ea40000000800 */
[----:B------:R5:W-:Y:S01]  /*2ce0*/  STL [R1+0xe8], R162 ;  /* 0x0000e8a201007387 */ /* 0x000be20000100800 */
[----:B-1----:R-:W-:Y:S02]  /*2cf0*/  LEA.HI.X.SX32 R166, R167, R6, 0x1, P6 ;  /* 0x00000006a7a67211 */ /* 0x002fe400030f0eff */
[----:B---3--:R-:W-:-:S03]  /*2d00*/  IADD3 R164, P6, R155, R4, RZ ;  /* 0x000000049ba47210 */ /* 0x008fc60007fde0ff */
[----:B------:R-:W-:Y:S01]  /*2d10*/  STL [R1+0xbc], R166 ;  /* 0x0000bca601007387 */ /* 0x000fe20000100800 */
[----:B------:R-:W1:Y:S01]  /*2d20*/  LDC R81, c[0x0][0x268] ;  /* 0x00009a00ff517b82 */ /* 0x000e620000000800 */
[----:B----4-:R-:W-:Y:S01]  /*2d30*/  IMAD.SHL.U32 R87, R87, 0x20, RZ ;  /* 0x0000002057577824 */ /* 0x010fe200078e00ff */
[----:B-----5:R-:W-:Y:S01]  /*2d40*/  LEA.HI.X.SX32 R162, R165, R6, 0x1, P5 ;  /* 0x00000006a5a27211 */ /* 0x020fe200028f0eff */
[----:B------:R3:W-:Y:S01]  /*2d50*/  STL [R1+0xf0], R164 ;  /* 0x0000f0a401007387 */ /* 0x0007e20000100800 */
[----:B------:R-:W-:Y:S01]  /*2d60*/  IADD3 R165, P5, R153, R4, RZ ;  /* 0x0000000499a57210 */ /* 0x000fe20007fbe0ff */
[----:B0-----:R-:W-:Y:S02]  /*2d70*/  IMAD R85, R85, 0x21, RZ ;  /* 0x0000002155557824 */ /* 0x001fe400078e02ff */
[----:B------:R0:W-:Y:S01]  /*2d80*/  STL [R1+0xc4], R162 ;  /* 0x0000c4a201007387 */ /* 0x0001e20000100800 */
[----:B------:R-:W4:Y:S03]  /*2d90*/  LDC R79, c[0x0][0x268] ;  /* 0x00009a00ff4f7b82 */ /* 0x000f260000000800 */
[----:B------:R-:W-:Y:S01]  /*2da0*/  STL [R1+0xf8], R165 ;  /* 0x0000f8a501007387 */ /* 0x000fe20000100800 */
[-C--:B---3--:R-:W-:Y:S01]  /*2db0*/  LEA.HI.X.SX32 R164, R163, R6.reuse, 0x1, P3 ;  /* 0x00000006a3a47211 */ /* 0x088fe200018f0eff */
[----:B--2---:R-:W-:Y:S01]  /*2dc0*/  IMAD R83, R83, 0x22, RZ ;  /* 0x0000002253537824 */ /* 0x004fe200078e02ff */
[----:B------:R-:W-:-:S02]  /*2dd0*/  LEA.HI.X.SX32 R163, R161, R6, 0x1, P2 ;  /* 0x00000006a1a37211 */ /* 0x000fc400010f0eff */
[----:B------:R-:W2:Y:S01]  /*2de0*/  LDC R77, c[0x0][0x268] ;  /* 0x00009a00ff4d7b82 */ /* 0x000ea20000000800 */
[-C--:B0-----:R-:W-:Y:S01]  /*2df0*/  IADD3 R162, P3, R151, R4.reuse, RZ ;  /* 0x0000000497a27210 */ /* 0x081fe20007f7e0ff */
[----:B------:R-:W-:Y:S01]  /*2e00*/  STL [R1+0xcc], R164 ;  /* 0x0000cca401007387 */ /* 0x000fe20000100800 */
[----:B------:R-:W-:-:S03]  /*2e10*/  IADD3 R161, P2, R149, R4, RZ ;  /* 0x0000000495a17210 */ /* 0x000fc60007f5e0ff */
[----:B------:R0:W-:Y:S02]  /*2e20*/  STL [R1+0x100], R162 ;  /* 0x000100a201007387 */ /* 0x0001e40000100800 */
[----:B------:R-:W3:Y:S01]  /*2e30*/  LDC R75, c[0x0][0x268] ;  /* 0x00009a00ff4b7b82 */ /* 0x000ee20000000800 */
[----:B-1----:R-:W-:Y:S01]  /*2e40*/  IMAD R81, R81, 0x23, RZ ;  /* 0x0000002351517824 */ /* 0x002fe200078e02ff */
[----:B------:R-:W-:Y:S04]  /*2e50*/  STL [R1+0xd4], R163 ;  /* 0x0000d4a301007387 */ /* 0x000fe80000100800 */
[----:B------:R1:W-:Y:S01]  /*2e60*/  STL [R1+0x108], R161 ;  /* 0x000108a101007387 */ /* 0x0003e20000100800 */
[----:B0-----:R-:W-:Y:S01]  /*2e70*/  LEA.HI.X.SX32 R162, R159, R6, 0x1, P1 ;  /* 0x000000069fa27211 */ /* 0x001fe200008f0eff */
[----:B------:R-:W0:Y:S01]  /*2e80*/  LDC R73, c[0x0][0x268] ;  /* 0x00009a00ff497b82 */ /* 0x000e220000000800 */
[----:B------:R-:W-:Y:S01]  /*2e90*/  IADD3 R159, P1, R147, R4, RZ ;  /* 0x00000004939f7210 */ /* 0x000fe20007f3e0ff */
[----:B----4-:R-:W-:-:S02]  /*2ea0*/  IMAD R79, R79, 0x24, RZ ;  /* 0x000000244f4f7824 */ /* 0x010fc400078e02ff */
[----:B------:R-:W-:Y:S01]  /*2eb0*/  STL [R1+0xdc], R162 ;  /* 0x0000dca201007387 */ /* 0x000fe20000100800 */
[----:B-1----:R-:W-:-:S03]  /*2ec0*/  LEA.HI.X.SX32 R161, R157, R6, 0x1, P4 ;  /* 0x000000069da17211 */ /* 0x002fc600020f0eff */
[----:B------:R1:W-:Y:S01]  /*2ed0*/  STL [R1+0x110], R159 ;  /* 0x0001109f01007387 */ /* 0x0003e20000100800 */
[----:B------:R-:W-:Y:S01]  /*2ee0*/  IADD3 R157, P4, R145, R4, RZ ;  /* 0x00000004919d7210 */ /* 0x000fe20007f9e0ff */
[----:B------:R-:W4:Y:S01]  /*2ef0*/  LDC R71, c[0x0][0x268] ;  /* 0x00009a00ff477b82 */ /* 0x000f220000000800 */
[----:B--2---:R-:W-:Y:S01]  /*2f00*/  IMAD R77, R77, 0x25, RZ ;  /* 0x000000254d4d7824 */ /* 0x004fe200078e02ff */
[----:B------:R-:W-:Y:S01]  /*2f10*/  STL [R1+0xe4], R161 ;  /* 0x0000e4a101007387 */ /* 0x000fe20000100800 */
[----:B---3--:R-:W-:-:S03]  /*2f20*/  IMAD R75, R75, 0x26, RZ ;  /* 0x000000264b4b7824 */ /* 0x008fc600078e02ff */
[----:B------:R2:W-:Y:S01]  /*2f30*/  STL [R1+0x118], R157 ;  /* 0x0001189d01007387 */ /* 0x0005e20000100800 */
[----:B-1----:R-:W-:Y:S01]  /*2f40*/  LEA.HI.X.SX32 R159, R155, R6, 0x1, P6 ;  /* 0x000000069b9f7211 */ /* 0x002fe200030f0eff */
[----:B------:R-:W1:Y:S01]  /*2f50*/  LDC R69, c[0x0][0x268] ;  /* 0x00009a00ff457b82 */ /* 0x000e620000000800 */
[----:B------:R-:W-:-:S03]  /*2f60*/  IADD3 R155, P6, R143, R4, RZ ;  /* 0x000000048f9b7210 */ /* 0x000fc60007fde0ff */
[----:B------:R-:W-:Y:S01]  /*2f70*/  STL [R1+0xec], R159 ;  /* 0x0000ec9f01007387 */ /* 0x000fe20000100800 */
[----:B0-----:R-:W-:Y:S01]  /*2f80*/  IMAD R73, R73, 0x27, RZ ;  /* 0x0000002749497824 */ /* 0x001fe200078e02ff */
[----:B--2---:R-:W-:Y:S02]  /*2f90*/  LEA.HI.X.SX32 R157, R153, R6, 0x1, P5 ;  /* 0x00000006999d7211 */ /* 0x004fe400028f0eff */
[----:B------:R0:W-:Y:S01]  /*2fa0*/  STL [R1+0x120], R155 ;  /* 0x0001209b01007387 */ /* 0x0001e20000100800 */
[----:B------:R-:W-:Y:S01]  /*2fb0*/  IADD3 R153, P5, R141, R4, RZ ;  /* 0x000000048d997210 */ /* 0x000fe20007fbe0ff */
[----:B------:R-:W2:Y:S02]  /*2fc0*/  LDC R67, c[0x0][0x268] ;  /* 0x00009a00ff437b82 */ /* 0x000ea40000000800 */
[----:B------:R3:W-:Y:S01]  /*2fd0*/  STL [R1+0xf4], R157 ;  /* 0x0000f49d01007387 */ /* 0x0007e20000100800 */
[----:B----4-:R-:W-:-:S03]  /*2fe0*/  IMAD R71, R71, 0x28, RZ ;  /* 0x0000002847477824 */ /* 0x010fc600078e02ff */
[----:B------:R4:W-:Y:S01]  /*2ff0*/  STL [R1+0x128], R153 ;  /* 0x0001289901007387 */ /* 0x0009e20000100800 */
[----:B0-----:R-:W-:Y:S01]  /*3000*/  LEA.HI.X.SX32 R155, R151, R6, 0x1, P3 ;  /* 0x00000006979b7211 */ /* 0x001fe200018f0eff */
[----:B------:R-:W0:Y:S01]  /*3010*/  LDC R65, c[0x0][0x268] ;  /* 0x00009a00ff417b82 */ /* 0x000e220000000800 */
[----:B---3--:R-:W-:-:S03]  /*3020*/  IADD3 R157, P3, R139, R4, RZ ;  /* 0x000000048b9d7210 */ /* 0x008fc60007f7e0ff */
[----:B------:R3:W-:Y:S01]  /*3030*/  STL [R1+0xfc], R155 ;  /* 0x0000fc9b01007387 */ /* 0x0007e20000100800 */
[----:B-1----:R-:W-:Y:S01]  /*3040*/  IMAD R69, R69, 0x29, RZ ;  /* 0x0000002945457824 */ /* 0x002fe200078e02ff */
[----:B----4-:R-:W-:Y:S02]  /*3050*/  LEA.HI.X.SX32 R153, R149, R6, 0x1, P2 ;  /* 0x0000000695997211 */ /* 0x010fe400010f0eff */
[----:B------:R1:W-:Y:S01]  /*3060*/  STL [R1+0x130], R157 ;  /* 0x0001309d01007387 */ /* 0x0003e20000100800 */
[----:B------:R-:W4:Y:S03]  /*3070*/  LDC R63, c[0x0][0x268] ;  /* 0x00009a00ff3f7b82 */ /* 0x000f260000000800 */
[----:B------:R5:W-:Y:S01]  /*3080*/  STL [R1+0x104], R153 ;  /* 0x0001049901007387 */ /* 0x000be20000100800 */
[----:B---3--:R-:W-:Y:S01]  /*3090*/  IADD3 R155, P2, R137, R4, RZ ;  /* 0x00000004899b7210 */ /* 0x008fe20007f5e0ff */
[----:B--2---:R-:W-:-:S03]  /*30a0*/  IMAD R67, R67, 0x2a, RZ ;  /* 0x0000002a43437824 */ /* 0x004fc600078e02ff */
[----:B------:R-:W2:Y:S01]  /*30b0*/  LDC R61, c[0x0][0x268] ;  /* 0x00009a00ff3d7b82 */ /* 0x000ea20000000800 */
[----:B-1----:R-:W-:Y:S01]  /*30c0*/  LEA.HI.X.SX32 R157, R147, R6, 0x1, P1 ;  /* 0x00000006939d7211 */ /* 0x002fe200008f0eff */
[----:B------:R1:W-:Y:S01]  /*30d0*/  STL [R1+0x138], R155 ;  /* 0x0001389b01007387 */ /* 0x0003e20000100800 */
[----:B-----5:R-:W-:-:S03]  /*30e0*/  IADD3 R153, P1, R135, R4, RZ ;  /* 0x0000000487997210 */ /* 0x020fc60007f3e0ff */
[----:B------:R3:W-:Y:S01]  /*30f0*/  STL [R1+0x10c], R157 ;  /* 0x00010c9d01007387 */ /* 0x0007e20000100800 */
[----:B0-----:R-:W-:Y:S01]  /*3100*/  IMAD R65, R65, 0x2b, RZ ;  /* 0x0000002b41417824 */ /* 0x001fe200078e02ff */
[----:B------:R-:W0:Y:S02]  /*3110*/  LDC R59, c[0x0][0x268] ;  /* 0x00009a00ff3b7b82 */ /* 0x000e240000000800 */
[----:B------:R5:W-:Y:S01]  /*3120*/  STL [R1+0x140], R153 ;  /* 0x0001409901007387 */ /* 0x000be20000100800 */
[----:B-1----:R-:W-:Y:S02]  /*3130*/  LEA.HI.X.SX32 R155, R145, R6, 0x1, P4 ;  /* 0x00000006919b7211 */ /* 0x002fe400020f0eff */
[----:B---3--:R-:W-:-:S03]  /*3140*/  IADD3 R157, P4, R133, R4, RZ ;  /* 0x00000004859d7210 */ /* 0x008fc60007f9e0ff */
[----:B------:R1:W-:Y:S01]  /*3150*/  STL [R1+0x114], R155 ;  /* 0x0001149b01007387 */ /* 0x0003e20000100800 */
[----:B------:R-:W3:Y:S01]  /*3160*/  LDC R57, c[0x0][0x268] ;  /* 0x00009a00ff397b82 */ /* 0x000ee20000000800 */
[----:B----4-:R-:W-:Y:S01]  /*3170*/  IMAD R63, R63, 0x2c, RZ ;  /* 0x0000002c3f3f7824 */ /* 0x010fe200078e02ff */
[----:B-----5:R-:W-:Y:S01]  /*3180*/  LEA.HI.X.SX32 R153, R143, R6, 0x1, P6 ;  /* 0x000000068f997211 */ /* 0x020fe200030f0eff */
[----:B------:R4:W-:Y:S01]  /*3190*/  STL [R1+0x148], R157 ;  /* 0x0001489d01007387 */ /* 0x0009e20000100800 */
[----:B--2---:R-:W-:-:S03]  /*31a0*/  IMAD R61, R61, 0x2d, RZ ;  /* 0x0000002d3d3d7824 */ /* 0x004fc600078e02ff */
[----:B------:R2:W-:Y:S01]  /*31b0*/  STL [R1+0x11c], R153 ;  /* 0x00011c9901007387 */ /* 0x0005e20000100800 */
[----:B------:R-:W5:Y:S01]  /*31c0*/  LDC R55, c[0x0][0x268] ;  /* 0x00009a00ff377b82 */ /* 0x000f620000000800 */
[----:B-1----:R-:W-:Y:S02]  /*31d0*/  IADD3 R155, P6, R131, R4, RZ ;  /* 0x00000004839b7210 */ /* 0x002fe40007fde0ff */
[----:B----4-:R-:W-:-:S03]  /*31e0*/  LEA.HI.X.SX32 R157, R141, R6, 0x1, P5 ;  /* 0x000000068d9d7211 */ /* 0x010fc600028f0eff */
[----:B------:R1:W-:Y:S01]  /*31f0*/  STL [R1+0x150], R155 ;  /* 0x0001509b01007387 */ /* 0x0003e20000100800 */
[----:B0-----:R-:W-:Y:S01]  /*3200*/  IMAD R59, R59, 0x2e, RZ ;  /* 0x0000002e3b3b7824 */ /* 0x001fe200078e02ff */
[----:B------:R-:W0:Y:S01]  /*3210*/  LDC R53, c[0x0][0x268] ;  /* 0x00009a00ff357b82 */ /* 0x000e220000000800 */
[----:B--2---:R-:W-:Y:S01]  /*3220*/  IADD3 R153, P5, R129, R4, RZ ;  /* 0x0000000481997210 */ /* 0x004fe20007fbe0ff */
[----:B------:R2:W-:Y:S04]  /*3230*/  STL [R1+0x124], R157 ;  /* 0x0001249d01007387 */ /* 0x0005e80000100800 */
[----:B------:R4:W-:Y:S01]  /*3240*/  STL [R1+0x158], R153 ;  /* 0x0001589901007387 */ /* 0x0009e20000100800 */
[----:B-1----:R-:W-:Y:S01]  /*3250*/  LEA.HI.X.SX32 R155, R139, R6, 0x1, P3 ;  /* 0x000000068b9b7211 */ /* 0x002fe200018f0eff */
[----:B------:R-:W1:Y:S01]  /*3260*/  LDC R51, c[0x0][0x268] ;  /* 0x00009a00ff337b82 */ /* 0x000e620000000800 */
[----:B---3--:R-:W-:Y:S01]  /*3270*/  IMAD R57, R57, 0x2f, RZ ;  /* 0x0000002f39397824 */ /* 0x008fe200078e02ff */
[----:B--2---:R-:W-:-:S02]  /*3280*/  IADD3 R157, P3, R127, R4, RZ ;  /* 0x000000047f9d7210 */ /* 0x004fc40007f7e0ff */
[----:B------:R2:W-:Y:S01]  /*3290*/  STL [R1+0x12c], R155 ;  /* 0x00012c9b01007387 */ /* 0x0005e20000100800 */
[----:B----4-:R-:W-:-:S03]  /*32a0*/  LEA.HI.X.SX32 R153, R137, R6, 0x1, P2 ;  /* 0x0000000689997211 */ /* 0x010fc600010f0eff */
[----:B------:R3:W-:Y:S01]  /*32b0*/  STL [R1+0x160], R157 ;  /* 0x0001609d01007387 */ /* 0x0007e20000100800 */
[----:B------:R-:W4:Y:S01]  /*32c0*/  LDC R49, c[0x0][0x268] ;  /* 0x00009a00ff317b82 */ /* 0x000f220000000800 */
[----:B-----5:R-:W-:Y:S02]  /*32d0*/  IMAD R55, R55, 0x30, RZ ;  /* 0x0000003037377824 */ /* 0x020fe400078e02ff */
[----:B------:R5:W-:Y:S01]  /*32e0*/  STL [R1+0x134], R153 ;  /* 0x0001349901007387 */ /* 0x000be20000100800 */
[----:B--2---:R-:W-:Y:S01]  /*32f0*/  IADD3 R155, P2, R87, R4, RZ ;  /* 0x00000004579b7210 */ /* 0x004fe20007f5e0ff */
[----:B0-----:R-:W-:-:S03]  /*3300*/  IMAD R53, R53, 0x31, RZ ;  /* 0x0000003135357824 */ /* 0x001fc600078e02ff */
[----:B------:R-:W0:Y:S01]  /*3310*/  LDC R47, c[0x0][0x268] ;  /* 0x00009a00ff2f7b82 */ /* 0x000e220000000800 */
[----:B---3--:R-:W-:Y:S01]  /*3320*/  LEA.HI.X.SX32 R157, R135, R6, 0x1, P1 ;  /* 0x00000006879d7211 */ /* 0x008fe200008f0eff */
[----:B------:R2:W-:Y:S01]  /*3330*/  STL [R1+0x168], R155 ;  /* 0x0001689b01007387 */ /* 0x0005e20000100800 */
[----:B-----5:R-:W-:-:S03]  /*3340*/  IADD3 R153, P1, R85, R4, RZ ;  /* 0x0000000455997210 */ /* 0x020fc60007f3e0ff */
[----:B------:R3:W-:Y:S01]  /*3350*/  STL [R1+0x13c], R157 ;  /* 0x00013c9d01007387 */ /* 0x0007e20000100800 */
[----:B-1----:R-:W-:Y:S01]  /*3360*/  IMAD R51, R51, 0x32, RZ ;  /* 0x0000003233337824 */ /* 0x002fe200078e02ff */
[----:B------:R-:W1:Y:S02]  /*3370*/  LDC R45, c[0x0][0x268] ;  /* 0x00009a00ff2d7b82 */ /* 0x000e640000000800 */
[----:B------:R5:W-:Y:S01]  /*3380*/  STL [R1+0x170], R153 ;  /* 0x0001709901007387 */ /* 0x000be20000100800 */
[----:B--2---:R-:W-:Y:S02]  /*3390*/  LEA.HI.X.SX32 R155, R133, R6, 0x1, P4 ;  /* 0x00000006859b7211 */ /* 0x004fe400020f0eff */
[----:B---3--:R-:W-:-:S03]  /*33a0*/  IADD3 R157, P4, R83, R4, RZ ;  /* 0x00000004539d7210 */ /* 0x008fc60007f9e0ff */
[----:B------:R2:W-:Y:S01]  /*33b0*/  STL [R1+0x144], R155 ;  /* 0x0001449b01007387 */ /* 0x0005e20000100800 */
[----:B------:R-:W3:Y:S01]  /*33c0*/  LDC R43, c[0x0][0x268] ;  /* 0x00009a00ff2b7b82 */ /* 0x000ee20000000800 */
[----:B----4-:R-:W-:Y:S01]  /*33d0*/  IMAD R49, R49, 0x33, RZ ;  /* 0x0000003331317824 */ /* 0x010fe200078e02ff */
[----:B-----5:R-:W-:Y:S01]  /*33e0*/  LEA.HI.X.SX32 R153, R131, R6, 0x1, P6 ;  /* 0x0000000683997211 */ /* 0x020fe200030f0eff */
[----:B------:R4:W-:Y:S01]  /*33f0*/  STL [R1+0x178], R157 ;  /* 0x0001789d01007387 */ /* 0x0009e20000100800 */
[----:B0-----:R-:W-:-:S03]  /*3400*/  IMAD R47, R47, 0x34, RZ ;  /* 0x000000342f2f7824 */ /* 0x001fc600078e02ff */
[----:B------:R0:W-:Y:S01]  /*3410*/  STL [R1+0x14c], R153 ;  /* 0x00014c9901007387 */ /* 0x0001e20000100800 */
[----:B------:R-:W5:Y:S01]  /*3420*/  LDC R41, c[0x0][0x268] ;  /* 0x00009a00ff297b82 */ /* 0x000f620000000800 */
[----:B--2---:R-:W-:Y:S02]  /*3430*/  IADD3 R155, P6, R81, R4, RZ ;  /* 0x00000004519b7210 */ /* 0x004fe40007fde0ff */
[----:B----4-:R-:W-:-:S03]  /*3440*/  LEA.HI.X.SX32 R157, R129, R6, 0x1, P5 ;  /* 0x00000006819d7211 */ /* 0x010fc600028f0eff */
[----:B------:R2:W-:Y:S01]  /*3450*/  STL [R1+0x180], R155 ;  /* 0x0001809b01007387 */ /* 0x0005e20000100800 */
[----:B-1----:R-:W-:Y:S01]  /*3460*/  IMAD R45, R45, 0x35, RZ ;  /* 0x000000352d2d7824 */ /* 0x002fe200078e02ff */
[----:B------:R-:W1:Y:S01]  /*3470*/  LDC R39, c[0x0][0x268] ;  /* 0x00009a00ff277b82 */ /* 0x000e620000000800 */
[----:B0-----:R-:W-:Y:S01]  /*3480*/  IADD3 R153, P5, R79, R4, RZ ;  /* 0x000000044f997210 */ /* 0x001fe20007fbe0ff */
[----:B------:R0:W-:Y:S04]  /*3490*/  STL [R1+0x154], R157 ;  /* 0x0001549d01007387 */ /* 0x0001e80000100800 */
[----:B------:R4:W-:Y:S01]  /*34a0*/  STL [R1+0x188], R153 ;  /* 0x0001889901007387 */ /* 0x0009e20000100800 */
[----:B--2---:R-:W-:Y:S01]  /*34b0*/  LEA.HI.X.SX32 R155, R127, R6, 0x1, P3 ;  /* 0x000000067f9b7211 */ /* 0x004fe200018f0eff */
[----:B------:R-:W2:Y:S01]  /*34c0*/  LDC R37, c[0x0][0x268] ;  /* 0x00009a00ff257b82 */ /* 0x000ea20000000800 */
[----:B---3--:R-:W-:Y:S01]  /*34d0*/  IMAD R43, R43, 0x36, RZ ;  /* 0x000000362b2b7824 */ /* 0x008fe200078e02ff */
[----:B0-----:R-:W-:-:S02]  /*34e0*/  IADD3 R157, P3, R77, R4, RZ ;  /* 0x000000044d9d7210 */ /* 0x001fc40007f7e0ff */
[----:B------:R0:W-:Y:S01]  /*34f0*/  STL [R1+0x15c], R155 ;  /* 0x00015c9b01007387 */ /* 0x0001e20000100800 */
[----:B----4-:R-:W-:-:S03]  /*3500*/  LEA.HI.X.SX32 R153, R87, R6, 0x1, P2 ;  /* 0x0000000657997211 */ /* 0x010fc600010f0eff */
[----:B------:R3:W-:Y:S01]  /*3510*/  STL [R1+0x190], R157 ;  /* 0x0001909d01007387 */ /* 0x0007e20000100800 */
[----:B------:R-:W4:Y:S01]  /*3520*/  LDC R35, c[0x0][0x268] ;  /* 0x00009a00ff237b82 */ /* 0x000f220000000800 */
[----:B-----5:R-:W-:Y:S02]  /*3530*/  IMAD R41, R41, 0x37, RZ ;  /* 0x0000003729297824 */ /* 0x020fe400078e02ff */
[----:B------:R5:W-:Y:S01]  /*3540*/  STL [R1+0x164], R153 ;  /* 0x0001649901007387 */ /* 0x000be20000100800 */
[----:B0-----:R-:W-:Y:S01]  /*3550*/  IADD3 R155, P2, R75, R4, RZ ;  /* 0x000000044b9b7210 */ /* 0x001fe20007f5e0ff */
[----:B-1----:R-:W-:-:S03]  /*3560*/  IMAD R39, R39, 0x38, RZ ;  /* 0x0000003827277824 */ /* 0x002fc600078e02ff */
[----:B------:R-:W0:Y:S01]  /*3570*/  LDC R33, c[0x0][0x268] ;  /* 0x00009a00ff217b82 */ /* 0x000e220000000800 */
[----:B---3--:R-:W-:Y:S01]  /*3580*/  LEA.HI.X.SX32 R157, R85, R6, 0x1, P1 ;  /* 0x00000006559d7211 */ /* 0x008fe200008f0eff */
[----:B------:R1:W-:Y:S01]  /*3590*/  STL [R1+0x198], R155 ;  /* 0x0001989b01007387 */ /* 0x0003e20000100800 */
[----:B-----5:R-:W-:-:S03]  /*35a0*/  IADD3 R153, P1, R73, R4, RZ ;  /* 0x0000000449997210 */ /* 0x020fc60007f3e0ff */
[----:B------:R3:W-:Y:S01]  /*35b0*/  STL [R1+0x16c], R157 ;  /* 0x00016c9d01007387 */ /* 0x0007e20000100800 */
[----:B--2---:R-:W-:Y:S01]  /*35c0*/  IMAD R37, R37, 0x39, RZ ;  /* 0x0000003925257824 */ /* 0x004fe200078e02ff */
[----:B------:R-:W2:Y:S02]  /*35d0*/  LDC R31, c[0x0][0x268] ;  /* 0x00009a00ff1f7b82 */ /* 0x000ea40000000800 */
        /* <DEDUP_REMOVED lines=11> */
[----:B-1----:R-:W-:Y:S02]  /*3690*/  IADD3 R155, P6, R69, R4, RZ ;  /* 0x00000004459b7210 */ /* 0x002fe40007fde0ff */
[----:B----4-:R-:W-:-:S03]  /*36a0*/  LEA.HI.X.SX32 R157, R79, R6, 0x1, P5 ;  /* 0x000000064f9d7211 */ /* 0x010fc600028f0eff */
[----:B------:R1:W-:Y:S01]  /*36b0*/  STL [R1+0x1b0], R155 ;  /* 0x0001b09b01007387 */ /* 0x0003e20000100800 */
[----:B--2---:R-:W-:Y:S01]  /*36c0*/  IMAD R31, R31, 0x3c, RZ ;  /* 0x0000003c1f1f7824 */ /* 0x004fe200078e02ff */
[----:B------:R-:W2:Y:S01]  /*36d0*/  LDC R25, c[0x0][0x268] ;  /* 0x00009a00ff197b82 */ /* 0x000ea20000000800 */
[----:B0-----:R-:W-:Y:S01]  /*36e0*/  IADD3 R153, P5, R67, R4, RZ ;  /* 0x0000000443997210 */ /* 0x001fe20007fbe0ff */
[----:B------:R0:W-:Y:S04]  /*36f0*/  STL [R1+0x184], R157 ;  /* 0x0001849d01007387 */ /* 0x0001e80000100800 */
[----:B------:R4:W-:Y:S01]  /*3700*/  STL [R1+0x1b8], R153 ;  /* 0x0001b89901007387 */ /* 0x0009e20000100800 */
[----:B-1----:R-:W-:Y:S01]  /*3710*/  LEA.HI.X.SX32 R155, R77, R6, 0x1, P3 ;  /* 0x000000064d9b7211 */ /* 0x002fe200018f0eff */
[----:B------:R-:W1:Y:S01]  /*3720*/  LDC R23, c[0x0][0x268] ;  /* 0x00009a00ff177b82 */ /* 0x000e620000000800 */
        /* <DEDUP_REMOVED lines=9> */
[----:B--2---:R-:W-:-:S03]  /*37c0*/  IMAD R25, R25, 0x3f, RZ ;  /* 0x0000003f19197824 */ /* 0x004fc600078e02ff */
[----:B------:R-:W0:Y:S01]  /*37d0*/  LDC R19, c[0x0][0x268] ;  /* 0x00009a00ff137b82 */ /* 0x000e220000000800 */
[----:B---3--:R-:W-:Y:S01]  /*37e0*/  LEA.HI.X.SX32 R157, R73, R6, 0x1, P1 ;  /* 0x00000006499d7211 */ /* 0x008fe200008f0eff */
[----:B------:R2:W-:Y:S01]  /*37f0*/  STL [R1+0x1c8], R155 ;  /* 0x0001c89b01007387 */ /* 0x0005e20000100800 */
[----:B-----5:R-:W-:-:S03]  /*3800*/  IADD3 R153, P1, R61, R4, RZ ;  /* 0x000000043d997210 */ /* 0x020fc60007f3e0ff */
[----:B------:R3:W-:Y:S01]  /*3810*/  STL [R1+0x19c], R157 ;  /* 0x00019c9d01007387 */ /* 0x0007e20000100800 */
[----:B-1----:R-:W-:Y:S01]  /*3820*/  IMAD.SHL.U32 R23, R23, 0x40, RZ ;  /* 0x0000004017177824 */ /* 0x002fe200078e00ff */
        /* <DEDUP_REMOVED lines=150> */
[----:B------:R-:W-:Y:S01]  /*4190*/  STL [R1+0x25c], R157 ;  /* 0x00025c9d01007387 */ /* 0x000fe20000100800 */
[----:B-1----:R-:W-:Y:S01]  /*41a0*/  IMAD R52, R52, 0x5c, RZ ;  /* 0x0000005c34347824 */ /* 0x002fe200078e02ff */
[----:B------:R-:W1:Y:S02]  /*41b0*/  LDC R58, c[0x0][0x268] ;  /* 0x00009a00ff3a7b82 */ /* 0x000e640000000800 */
[----:B------:R3:W-:Y:S01]  /*41c0*/  STL [R1+0x290], R153 ;  /* 0x0002909901007387 */ /* 0x0007e20000100800 */
[----:B--2---:R-:W-:Y:S02]  /*41d0*/  LEA.HI.X.SX32 R155, R23, R6, 0x1, P4 ;  /* 0x00000006179b7211 */ /* 0x004fe400020f0eff */
[----:B------:R-:W-:-:S03]  /*41e0*/  IADD3 R23, P4, R11, R4, RZ ;  /* 0x000000040b177210 */ /* 0x000fc60007f9e0ff */
[----:B------:R-:W2:Y:S01]  /*41f0*/  LDC R60, c[0x0][0x268] ;  /* 0x00009a00ff3c7b82 */ /* 0x000ea20000000800 */
[----:B------:R-:W-:Y:S01]  /*4200*/  STL [R1+0x264], R155 ;  /* 0x0002649b01007387 */ /* 0x000fe20000100800 */
[----:B----4-:R-:W-:Y:S01]  /*4210*/  IMAD R54, R54, 0x5d, RZ ;  /* 0x0000005d36367824 */ /* 0x010fe200078e02ff */
[----:B---3--:R-:W-:Y:S02]  /*4220*/  LEA.HI.X.SX32 R153, R21, R6, 0x1, P6 ;  /* 0x0000000615997211 */ /* 0x008fe400030f0eff */
[----:B------:R3:W-:Y:S01]  /*4230*/  STL [R1+0x298], R23 ;  /* 0x0002981701007387 */ /* 0x0007e20000100800 */
[----:B------:R-:W-:Y:S02]  /*4240*/  IADD3 R21, P6, R8, R4, RZ ;  /* 0x0000000408157210 */ /* 0x000fe40007fde0ff */
[----:B------:R-:W4:Y:S01]  /*4250*/  LDC R62, c[0x0][0x268] ;  /* 0x00009a00ff3e7b82 */ /* 0x000f220000000800 */
[----:B------:R-:W-:Y:S01]  /*4260*/  STL [R1+0x26c], R153 ;  /* 0x00026c9901007387 */ /* 0x000fe20000100800 */
[----:B0-----:R-:W-:-:S03]  /*4270*/  IMAD R56, R56, 0x5e, RZ ;  /* 0x0000005e38387824 */ /* 0x001fc600078e02ff */
[----:B------:R0:W-:Y:S01]  /*4280*/  STL [R1+0x2a0], R21 ;  /* 0x0002a01501007387 */ /* 0x0001e20000100800 */
[----:B---3--:R-:W-:Y:S02]  /*4290*/  LEA.HI.X.SX32 R23, R19, R6, 0x1, P5 ;  /* 0x0000000613177211 */ /* 0x008fe400028f0eff */
[----:B------:R-:W3:Y:S01]  /*42a0*/  LDC R64, c[0x0][0x268] ;  /* 0x00009a00ff407b82 */ /* 0x000ee20000000800 */
[----:B------:R-:W-:Y:S01]  /*42b0*/  IADD3 R19, P5, R12, R4, RZ ;  /* 0x000000040c137210 */ /* 0x000fe20007fbe0ff */
[----:B-1----:R-:W-:Y:S01]  /*42c0*/  IMAD R58, R58, 0x5f, RZ ;  /* 0x0000005f3a3a7824 */ /* 0x002fe200078e02ff */
[----:B------:R-:W-:Y:S01]  /*42d0*/  STL [R1+0x274], R23 ;  /* 0x0002741701007387 */ /* 0x000fe20000100800 */
[----:B0-----:R-:W-:-:S03]  /*42e0*/  LEA.HI.X.SX32 R21, R17, R6, 0x1, P3 ;  /* 0x0000000611157211 */ /* 0x001fc600018f0eff */
[----:B------:R0:W-:Y:S01]  /*42f0*/  STL [R1+0x2a8], R19 ;  /* 0x0002a81301007387 */ /* 0x0001e20000100800 */
[----:B------:R-:W-:Y:S01]  /*4300*/  IADD3 R17, P3, R14, R4, RZ ;  /* 0x000000040e117210 */ /* 0x000fe20007f7e0ff */
[----:B------:R-:W1:Y:S01]  /*4310*/  LDC R66, c[0x0][0x268] ;  /* 0x00009a00ff427b82 */ /* 0x000e620000000800 */
[----:B--2---:R-:W-:Y:S01]  /*4320*/  IMAD R60, R60, 0x60, RZ ;  /* 0x000000603c3c7824 */ /* 0x004fe200078e02ff */
[----:B------:R-:W-:Y:S04]  /*4330*/  STL [R1+0x27c], R21 ;  /* 0x00027c1501007387 */ /* 0x000fe80000100800 */
[----:B------:R2:W-:Y:S01]  /*4340*/  STL [R1+0x2b0], R17 ;  /* 0x0002b01101007387 */ /* 0x0005e20000100800 */
[----:B----4-:R-:W-:Y:S01]  /*4350*/  IMAD R62, R62, 0x61, RZ ;  /* 0x000000613e3e7824 */ /* 0x010fe200078e02ff */
[----:B0-----:R-:W-:Y:S01]  /*4360*/  LEA.HI.X.SX32 R19, R15, R6, 0x1, P2 ;  /* 0x000000060f137211 */ /* 0x001fe200010f0eff */
[----:B------:R-:W0:Y:S01]  /*4370*/  LDC R68, c[0x0][0x268] ;  /* 0x00009a00ff447b82 */ /* 0x000e220000000800 */
[----:B------:R-:W-:-:S03]  /*4380*/  IADD3 R15, P2, R16, R4, RZ ;  /* 0x00000004100f7210 */ /* 0x000fc60007f5e0ff */
[----:B------:R-:W-:Y:S01]  /*4390*/  STL [R1+0x284], R19 ;  /* 0x0002841301007387 */ /* 0x000fe20000100800 */
[----:B---3--:R-:W-:Y:S01]  /*43a0*/  IMAD R64, R64, 0x62, RZ ;  /* 0x0000006240407824 */ /* 0x008fe200078e02ff */
[----:B--2---:R-:W-:Y:S02]  /*43b0*/  LEA.HI.X.SX32 R17, R13, R6, 0x1, P1 ;  /* 0x000000060d117211 */ /* 0x004fe400008f0eff */
[----:B------:R2:W-:Y:S01]  /*43c0*/  STL [R1+0x2b8], R15 ;  /* 0x0002b80f01007387 */ /* 0x0005e20000100800 */
[----:B------:R-:W-:Y:S01]  /*43d0*/  IADD3 R13, P1, R18, R4, RZ ;  /* 0x00000004120d7210 */ /* 0x000fe20007f3e0ff */
[----:B------:R-:W3:Y:S02]  /*43e0*/  LDC R70, c[0x0][0x268] ;  /* 0x00009a00ff467b82 */ /* 0x000ee40000000800 */
[----:B------:R-:W-:Y:S01]  /*43f0*/  STL [R1+0x28c], R17 ;  /* 0x00028c1101007387 */ /* 0x000fe20000100800 */
[----:B-1----:R-:W-:-:S03]  /*4400*/  IMAD R66, R66, 0x63, RZ ;  /* 0x0000006342427824 */ /* 0x002fc600078e02ff */
[----:B------:R1:W-:Y:S01]  /*4410*/  STL [R1+0x2c0], R13 ;  /* 0x0002c00d01007387 */ /* 0x0003e20000100800 */
[----:B--2---:R-:W-:Y:S01]  /*4420*/  LEA.HI.X.SX32 R15, R11, R6, 0x1, P4 ;  /* 0x000000060b0f7211 */ /* 0x004fe200020f0eff */
[----:B------:R-:W2:Y:S01]  /*4430*/  LDC R72, c[0x0][0x268] ;  /* 0x00009a00ff487b82 */ /* 0x000ea20000000800 */
[----:B------:R-:W-:-:S03]  /*4440*/  IADD3 R11, P4, R20, R4, RZ ;  /* 0x00000004140b7210 */ /* 0x000fc60007f9e0ff */
[----:B------:R-:W-:Y:S01]  /*4450*/  STL [R1+0x294], R15 ;  /* 0x0002940f01007387 */ /* 0x000fe20000100800 */
[----:B0-----:R-:W-:Y:S01]  /*4460*/  IMAD R68, R68, 0x64, RZ ;  /* 0x0000006444447824 */ /* 0x001fe200078e02ff */
[----:B-1----:R-:W-:Y:S02]  /*4470*/  LEA.HI.X.SX32 R13, R8, R6, 0x1, P6 ;  /* 0x00000006080d7211 */ /* 0x002fe400030f0eff */
[----:B------:R0:W-:Y:S01]  /*4480*/  STL [R1+0x2c8], R11 ;  /* 0x0002c80b01007387 */ /* 0x0001e20000100800 */
[----:B------:R-:W-:Y:S01]  /*4490*/  IADD3 R8, P6, R22, R4, RZ ;  /* 0x0000000416087210 */ /* 0x000fe20007fde0ff */
[----:B------:R-:W1:Y:S02]  /*44a0*/  LDC R74, c[0x0][0x268] ;  /* 0x00009a00ff4a7b82 */ /* 0x000e640000000800 */
[----:B------:R-:W-:Y:S01]  /*44b0*/  STL [R1+0x29c], R13 ;  /* 0x00029c0d01007387 */ /* 0x000fe20000100800 */
[----:B---3--:R-:W-:-:S03]  /*44c0*/  IMAD R70, R70, 0x65, RZ ;  /* 0x0000006546467824 */ /* 0x008fc600078e02ff */
[----:B------:R3:W-:Y:S01]  /*44d0*/  STL [R1+0x2d0], R8 ;  /* 0x0002d00801007387 */ /* 0x0007e20000100800 */
[----:B0-----:R-:W-:Y:S01]  /*44e0*/  LEA.HI.X.SX32 R11, R12, R6, 0x1, P5 ;  /* 0x000000060c0b7211 */ /* 0x001fe200028f0eff */
[----:B------:R-:W0:Y:S01]  /*44f0*/  LDC R76, c[0x0][0x268] ;  /* 0x00009a00ff4c7b82 */ /* 0x000e220000000800 */
[----:B------:R-:W-:-:S03]  /*4500*/  IADD3 R12, P5, R24, R4, RZ ;  /* 0x00000004180c7210 */ /* 0x000fc60007fbe0ff */
[----:B------:R4:W-:Y:S01]  /*4510*/  STL [R1+0x2a4], R11 ;  /* 0x0002a40b01007387 */ /* 0x0009e20000100800 */
[----:B--2---:R-:W-:Y:S01]  /*4520*/  IMAD R72, R72, 0x66, RZ ;  /* 0x0000006648487824 */ /* 0x004fe200078e02ff */
[----:B---3--:R-:W-:Y:S02]  /*4530*/  LEA.HI.X.SX32 R8, R14, R6, 0x1, P3 ;  /* 0x000000060e087211 */ /* 0x008fe400018f0eff */
[----:B------:R2:W-:Y:S01]  /*4540*/  STL [R1+0x2d8], R12 ;  /* 0x0002d80c01007387 */ /* 0x0005e20000100800 */
[----:B------:R-:W3:Y:S03]  /*4550*/  LDC R78, c[0x0][0x268] ;  /* 0x00009a00ff4e7b82 */ /* 0x000ee60000000800 */
[----:B------:R5:W-:Y:S01]  /*4560*/  STL [R1+0x2ac], R8 ;  /* 0x0002ac0801007387 */ /* 0x000be20000100800 */
[----:B----4-:R-:W-:Y:S01]  /*4570*/  IADD3 R11, P3, R26, R4, RZ ;  /* 0x000000041a0b7210 */ /* 0x010fe20007f7e0ff */
[----:B-1----:R-:W-:-:S03]  /*4580*/  IMAD R74, R74, 0x67, RZ ;  /* 0x000000674a4a7824 */ /* 0x002fc600078e02ff */
[----:B------:R-:W1:Y:S01]  /*4590*/  LDC R80, c[0x0][0x268] ;  /* 0x00009a00ff507b82 */ /* 0x000e620000000800 */
[----:B--2---:R-:W-:Y:S01]  /*45a0*/  LEA.HI.X.SX32 R12, R16, R6, 0x1, P2 ;  /* 0x00000006100c7211 */ /* 0x004fe200010f0eff */
[----:B------:R2:W-:Y:S01]  /*45b0*/  STL [R1+0x2e0], R11 ;  /* 0x0002e00b01007387 */ /* 0x0005e20000100800 */
[----:B-----5:R-:W-:-:S03]  /*45c0*/  IADD3 R8, P2, R28, R4, RZ ;  /* 0x000000041c087210 */ /* 0x020fc60007f5e0ff */
[----:B------:R4:W-:Y:S01]  /*45d0*/  STL [R1+0x2b4], R12 ;  /* 0x0002b40c01007387 */ /* 0x0009e20000100800 */
[----:B0-----:R-:W-:Y:S01]  /*45e0*/  IMAD R76, R76, 0x68, RZ ;  /* 0x000000684c4c7824 */ /* 0x001fe200078e02ff */
[----:B------:R-:W0:Y:S02]  /*45f0*/  LDC R82, c[0x0][0x268] ;  /* 0x00009a00ff527b82 */ /* 0x000e240000000800 */
[----:B------:R5:W-:Y:S01]  /*4600*/  STL [R1+0x2e8], R8 ;  /* 0x0002e80801007387 */ /* 0x000be20000100800 */
[----:B--2---:R-:W-:Y:S02]  /*4610*/  LEA.HI.X.SX32 R11, R18, R6, 0x1, P1 ;  /* 0x00000006120b7211 */ /* 0x004fe400008f0eff */
[----:B----4-:R-:W-:-:S03]  /*4620*/  IADD3 R12, P1, R30, R4, RZ ;  /* 0x000000041e0c7210 */ /* 0x010fc60007f3e0ff */
[----:B------:R2:W-:Y:S01]  /*4630*/  STL [R1+0x2bc], R11 ;  /* 0x0002bc0b01007387 */ /* 0x0005e20000100800 */
[----:B------:R-:W4:Y:S01]  /*4640*/  LDC R84, c[0x0][0x268] ;  /* 0x00009a00ff547b82 */ /* 0x000f220000000800 */
[----:B---3--:R-:W-:Y:S01]  /*4650*/  IMAD R78, R78, 0x69, RZ ;  /* 0x000000694e4e7824 */ /* 0x008fe200078e02ff */
[----:B-----5:R-:W-:Y:S01]  /*4660*/  LEA.HI.X.SX32 R8, R20, R6, 0x1, P4 ;  /* 0x0000000614087211 */ /* 0x020fe200020f0eff */
[----:B------:R3:W-:Y:S01]  /*4670*/  STL [R1+0x2f0], R12 ;  /* 0x0002f00c01007387 */ /* 0x0007e20000100800 */
[----:B-1----:R-:W-:-:S03]  /*4680*/  IMAD R80, R80, 0x6a, RZ ;  /* 0x0000006a50507824 */ /* 0x002fc600078e02ff */
[----:B------:R1:W-:Y:S01]  /*4690*/  STL [R1+0x2c4], R8 ;  /* 0x0002c40801007387 */ /* 0x0003e20000100800 */
[----:B------:R-:W5:Y:S01]  /*46a0*/  LDC R86, c[0x0][0x268] ;  /* 0x00009a00ff567b82 */ /* 0x000f620000000800 */
[----:B--2---:R-:W-:Y:S02]  /*46b0*/  IADD3 R11, P4, R32, R4, RZ ;  /* 0x00000004200b7210 */ /* 0x004fe40007f9e0ff */
[----:B---3--:R-:W-:-:S03]  /*46c0*/  LEA.HI.X.SX32 R12, R22, R6, 0x1, P6 ;  /* 0x00000006160c7211 */ /* 0x008fc600030f0eff */
[----:B------:R2:W-:Y:S01]  /*46d0*/  STL [R1+0x2f8], R11 ;  /* 0x0002f80b01007387 */ /* 0x0005e20000100800 */
[----:B0-----:R-:W-:Y:S01]  /*46e0*/  IMAD R82, R82, 0x6b, RZ ;  /* 0x0000006b52527824 */ /* 0x001fe200078e02ff */
[----:B------:R-:W0:Y:S01]  /*46f0*/  LDC R126, c[0x0][0x268] ;  /* 0x00009a00ff7e7b82 */ /* 0x000e220000000800 */
[----:B-1----:R-:W-:Y:S01]  /*4700*/  IADD3 R8, P6, R34, R4, RZ ;  /* 0x0000000422087210 */ /* 0x002fe20007fde0ff */
[----:B------:R1:W-:Y:S04]  /*4710*/  STL [R1+0x2cc], R12 ;  /* 0x0002cc0c01007387 */ /* 0x0003e80000100800 */
[----:B------:R3:W-:Y:S01]  /*4720*/  STL [R1+0x300], R8 ;  /* 0x0003000801007387 */ /* 0x0007e20000100800 */
[----:B--2---:R-:W-:Y:S01]  /*4730*/  LEA.HI.X.SX32 R11, R24, R6, 0x1, P5 ;  /* 0x00000006180b7211 */ /* 0x004fe200028f0eff */
[----:B------:R-:W2:Y:S01]  /*4740*/  LDC R128, c[0x0][0x268] ;  /* 0x00009a00ff807b82 */ /* 0x000ea20000000800 */
[----:B----4-:R-:W-:Y:S01]  /*4750*/  IMAD R84, R84, 0x6c, RZ ;  /* 0x0000006c54547824 */ /* 0x010fe200078e02ff */
[----:B-1----:R-:W-:-:S02]  /*4760*/  IADD3 R12, P5, R36, R4, RZ ;  /* 0x00000004240c7210 */ /* 0x002fc40007fbe0ff */
[----:B------:R1:W-:Y:S01]  /*4770*/  STL [R1+0x2d4], R11 ;  /* 0x0002d40b01007387 */ /* 0x0003e20000100800 */
[----:B---3--:R-:W-:-:S03]  /*4780*/  LEA.HI.X.SX32 R8, R26, R6, 0x1, P3 ;  /* 0x000000061a087211 */ /* 0x008fc600018f0eff */
[----:B------:R3:W-:Y:S01]  /*4790*/  STL [R1+0x308], R12 ;  /* 0x0003080c01007387 */ /* 0x0007e20000100800 */
[----:B------:R-:W4:Y:S01]  /*47a0*/  LDC R130, c[0x0][0x268] ;  /* 0x00009a00ff827b82 */ /* 0x000f220000000800 */
[----:B-----5:R-:W-:Y:S02]  /*47b0*/  IMAD R86, R86, 0x6d, RZ ;  /* 0x0000006d56567824 */ /* 0x020fe400078e02ff */
[----:B------:R5:W-:Y:S01]  /*47c0*/  STL [R1+0x2dc], R8 ;  /* 0x0002dc0801007387 */ /* 0x000be20000100800 */
[----:B-1----:R-:W-:Y:S01]  /*47d0*/  IADD3 R11, P3, R38, R4, RZ ;  /* 0x00000004260b7210 */ /* 0x002fe20007f7e0ff */
[----:B0-----:R-:W-:-:S03]  /*47e0*/  IMAD R126, R126, 0x6e, RZ ;  /* 0x0000006e7e7e7824 */ /* 0x001fc600078e02ff */
        /* <DEDUP_REMOVED lines=81> */
[----:B--2---:R-:W-:-:S03]  /*4d00*/  IMAD R156, R156, 0x7d, RZ ;  /* 0x0000007d9c9c7824 */ /* 0x004fc600078e02ff */
[----:B------:R2:W-:Y:S01]  /*4d10*/  STL [R1+0x37c], R8 ;  /* 0x00037c0801007387 */ /* 0x0005e20000100800 */
[----:B-1----:R-:W-:Y:S02]  /*4d20*/  LEA.HI.X.SX32 R11, R54, R6, 0x1, P1 ;  /* 0x00000006360b7211 */ /* 0x002fe400008f0eff */
[----:B---3--:R-:W-:-:S03]  /*4d30*/  IADD3 R12, P1, R66, R4, RZ ;  /* 0x00000004420c7210 */ /* 0x008fc60007f3e0ff */
[----:B------:R1:W-:Y:S01]  /*4d40*/  STL [R1+0x350], R11 ;  /* 0x0003500b01007387 */ /* 0x0003e20000100800 */
[----:B----4-:R-:W-:Y:S01]  /*4d50*/  IMAD R158, R158, 0x7e, RZ ;  /* 0x0000007e9e9e7824 */ /* 0x010fe200078e02ff */
[----:B--2---:R-:W-:Y:S02]  /*4d60*/  LEA.HI.X.SX32 R8, R56, R6, 0x1, P4 ;  /* 0x0000000638087211 */ /* 0x004fe400020f0eff */
[----:B------:R2:W-:Y:S01]  /*4d70*/  STL [R1+0x384], R12 ;  /* 0x0003840c01007387 */ /* 0x0005e20000100800 */
[----:B0-----:R-:W-:-:S03]  /*4d80*/  IMAD R160, R160, 0x7f, RZ ;  /* 0x0000007fa0a07824 */ /* 0x001fc600078e02ff */
[----:B------:R0:W-:Y:S01]  /*4d90*/  STL [R1+0x358], R8 ;  /* 0x0003580801007387 */ /* 0x0001e20000100800 */
[----:B-1----:R-:W-:Y:S02]  /*4da0*/  IADD3 R11, P4, R68, R4, RZ ;  /* 0x00000004440b7210 */ /* 0x002fe40007f9e0ff */
[----:B--2---:R-:W-:-:S03]  /*4db0*/  LEA.HI.X.SX32 R12, R58, R6, 0x1, P6 ;  /* 0x000000063a0c7211 */ /* 0x004fc600030f0eff */
[----:B------:R1:W-:Y:S01]  /*4dc0*/  STL [R1+0x38c], R11 ;  /* 0x00038c0b01007387 */ /* 0x0003e20000100800 */
[----:B0-----:R-:W-:-:S03]  /*4dd0*/  IADD3 R8, P6, R70, R4, RZ ;  /* 0x0000000446087210 */ /* 0x001fc60007fde0ff */
[----:B------:R0:W-:Y:S04]  /*4de0*/  STL [R1+0x360], R12 ;  /* 0x0003600c01007387 */ /* 0x0001e80000100800 */
[----:B------:R2:W-:Y:S01]  /*4df0*/  STL [R1+0x394], R8 ;  /* 0x0003940801007387 */ /* 0x0005e20000100800 */
[----:B-1----:R-:W-:Y:S02]  /*4e00*/  LEA.HI.X.SX32 R11, R60, R6, 0x1, P5 ;  /* 0x000000063c0b7211 */ /* 0x002fe400028f0eff */
[----:B0-----:R-:W-:-:S03]  /*4e10*/  IADD3 R12, P5, R72, R4, RZ ;  /* 0x00000004480c7210 */ /* 0x001fc60007fbe0ff */
[----:B------:R0:W-:Y:S01]  /*4e20*/  STL [R1+0x368], R11 ;  /* 0x0003680b01007387 */ /* 0x0001e20000100800 */
[----:B--2---:R-:W-:-:S03]  /*4e30*/  LEA.HI.X.SX32 R8, R62, R6, 0x1, P3 ;  /* 0x000000063e087211 */ /* 0x004fc600018f0eff */
[----:B------:R1:W-:Y:S04]  /*4e40*/  STL [R1+0x39c], R12 ;  /* 0x00039c0c01007387 */ /* 0x0003e80000100800 */
[----:B------:R2:W-:Y:S01]  /*4e50*/  STL [R1+0x370], R8 ;  /* 0x0003700801007387 */ /* 0x0005e20000100800 */
[----:B0-----:R-:W-:Y:S02]  /*4e60*/  IADD3 R11, P3, R74, R4, RZ ;  /* 0x000000044a0b7210 */ /* 0x001fe40007f7e0ff */
[----:B-1----:R-:W-:-:S03]  /*4e70*/  LEA.HI.X.SX32 R12, R64, R6, 0x1, P2 ;  /* 0x00000006400c7211 */ /* 0x002fc600010f0eff */
[----:B------:R0:W-:Y:S01]  /*4e80*/  STL [R1+0x3a4], R11 ;  /* 0x0003a40b01007387 */ /* 0x0001e20000100800 */
[----:B--2---:R-:W-:-:S03]  /*4e90*/  IADD3 R8, P2, R76, R4, RZ ;  /* 0x000000044c087210 */ /* 0x004fc60007f5e0ff */
[----:B------:R1:W-:Y:S04]  /*4ea0*/  STL [R1+0x378], R12 ;  /* 0x0003780c01007387 */ /* 0x0003e80000100800 */
[----:B------:R2:W-:Y:S01]  /*4eb0*/  STL [R1+0x3ac], R8 ;  /* 0x0003ac0801007387 */ /* 0x0005e20000100800 */
[----:B0-----:R-:W-:Y:S02]  /*4ec0*/  LEA.HI.X.SX32 R11, R66, R6, 0x1, P1 ;  /* 0x00000006420b7211 */ /* 0x001fe400008f0eff */
[----:B-1----:R-:W-:-:S03]  /*4ed0*/  IADD3 R12, P1, R78, R4, RZ ;  /* 0x000000044e0c7210 */ /* 0x002fc60007f3e0ff */
        /* <DEDUP_REMOVED lines=43> */
[----:B------:R-:W-:Y:S02]  /*5190*/  CS2R R126, SRZ ;  /* 0x00000000007e7805 */ /* 0x000fe4000001ff00 */
[----:B--2---:R-:W-:Y:S01]  /*51a0*/  IADD3 R8, P2, R138, R4, RZ ;  /* 0x000000048a087210 */ /* 0x004fe20007f5e0ff */
[----:B------:R1:W-:Y:S04]  /*51b0*/  STL [R1+0x3d8], R12 ;  /* 0x0003d80c01007387 */ /* 0x0003e80000100800 */
[----:B------:R2:W-:Y:S01]  /*51c0*/  STL [R1+0x40c], R8 ;  /* 0x00040c0801007387 */ /* 0x0005e20000100800 */
[----:B0-----:R-:W-:Y:S02]  /*51d0*/  LEA.HI.X.SX32 R11, R128, R6, 0x1, P1 ;  /* 0x00000006800b7211 */ /* 0x001fe400008f0eff */
[----:B------:R-:W-:-:S02]  /*51e0*/  CS2R R128, SRZ ;  /* 0x0000000000807805 */ /* 0x000fc4000001ff00 */
[----:B-1----:R-:W-:Y:S01]  /*51f0*/  IADD3 R12, P1, R140, R4, RZ ;  /* 0x000000048c0c7210 */ /* 0x002fe20007f3e0ff */
[----:B------:R0:W-:Y:S01]  /*5200*/  STL [R1+0x3e0], R11 ;  /* 0x0003e00b01007387 */ /* 0x0001e20000100800 */
[----:B--2---:R-:W-:-:S03]  /*5210*/  LEA.HI.X.SX32 R8, R130, R6, 0x1, P4 ;  /* 0x0000000682087211 */ /* 0x004fc600020f0eff */
[----:B------:R1:W-:Y:S01]  /*5220*/  STL [R1+0x414], R12 ;  /* 0x0004140c01007387 */ /* 0x0003e20000100800 */
[----:B------:R-:W-:-:S03]  /*5230*/  CS2R R130, SRZ ;  /* 0x0000000000827805 */ /* 0x000fc6000001ff00 */
        /* <DEDUP_REMOVED lines=49> */
[----:B--2---:R-:W-:Y:S02]  /*5550*/  LEA.HI.X.SX32 R8, R150, R6, 0x1, P2 ;  /* 0x0000000696087211 */ /* 0x004fe400010f0eff */
[----:B------:R-:W-:-:S03]  /*5560*/  CS2R R150, SRZ ;  /* 0x0000000000967805 */ /* 0x000fc6000001ff00 */
[----:B------:R1:W-:Y:S01]  /*5570*/  STL [R1+0x438], R8 ;  /* 0x0004380801007387 */ /* 0x0003e20000100800 */
[----:B0-----:R-:W-:-:S03]  /*5580*/  LEA.HI.X.SX32 R11, R154, R6, 0x1, P4 ;  /* 0x000000069a0b7211 */ /* 0x001fc600020f0eff */
[----:B------:R-:W-:Y:S04]  /*5590*/  STL [R1+0x440], R12 ;  /* 0x0004400c01007387 */ /* 0x000fe80000100800 */
[----:B------:R-:W-:Y:S01]  /*55a0*/  STL [R1+0x448], R11 ;  /* 0x0004480b01007387 */ /* 0x000fe20000100800 */
[----:B-1----:R-:W-:-:S05]  /*55b0*/  LEA.HI.X.SX32 R8, R156, R6, 0x1, P6 ;  /* 0x000000069c087211 */ /* 0x002fca00030f0eff */
[----:B------:R0:W-:Y:S02]  /*55c0*/  STL [R1+0x450], R8 ;  /* 0x0004500801007387 */ /* 0x0001e40000100800 */
[----:B0-----:R-:W-:-:S05]  /*55d0*/  LEA.HI.X.SX32 R8, R158, R6, 0x1, P5 ;  /* 0x000000069e087211 */ /* 0x001fca00028f0eff */
[----:B------:R0:W-:Y:S02]  /*55e0*/  STL [R1+0x458], R8 ;  /* 0x0004580801007387 */ /* 0x0001e40000100800 */
[----:B0-----:R-:W-:-:S05]  /*55f0*/  LEA.HI.X.SX32 R8, R160, R6, 0x1, P3 ;  /* 0x00000006a0087211 */ /* 0x001fca00018f0eff */
[----:B------:R0:W-:Y:S02]  /*5600*/  STL [R1+0x460], R8 ;  /* 0x0004600801007387 */ /* 0x0001e40000100800 */
.L_x_1:
[----:B------:R-:W-:Y:S01]  /*5610*/  SHF.R.S32.HI R52, RZ, 0x1f, R2 ;  /* 0x0000001fff347819 */ /* 0x000fe20000011402 */
[C---:B------:R-:W-:Y:S01]  /*5620*/  IMAD R15, R187.reuse, 0x14, RZ ;  /* 0x00000014bb0f7824 */ /* 0x040fe200078e02ff */
[----:B-----5:R-:W-:Y:S01]  /*5630*/  IADD3 R12, P1, R2, R3, RZ ;  /* 0x00000003020c7210 */ /* 0x020fe20007f3e0ff */
[----:B0-----:R-:W-:Y:S01]  /*5640*/  IMAD R8, R187, 0x15, RZ ;  /* 0x00000015bb087824 */ /* 0x001fe200078e02ff */
[----:B------:R-:W-:Y:S01]  /*5650*/  IADD3 R54, P2, R3, R187, RZ ;  /* 0x000000bb03367210 */ /* 0x000fe20007f5e0ff */
[----:B------:R-:W-:Y:S02]  /*5660*/  STL [R1+0x490], R0 ;  /* 0x0004900001007387 */ /* 0x000fe40000100800 */
[----:B------:R-:W-:Y:S01]  /*5670*/  IMAD.X R13, R52, 0x1, R5, P1 ;  /* 0x00000001340d7824 */ /* 0x000fe200008e0605 */
[----:B------:R-:W-:Y:S01]  /*5680*/  IADD3 R54, P1, R2, R54, RZ ;  /* 0x0000003602367210 */ /* 0x000fe20007f3e0ff */
[C---:B------:R-:W-:Y:S01]  /*5690*/  IMAD R11, R187.reuse, 0x16, RZ ;  /* 0x00000016bb0b7824 */ /* 0x040fe200078e02ff */
[C---:B------:R-:W-:Y:S01]  /*56a0*/  LEA.HI.X.SX32 R14, R187.reuse, R5, 0x1, P2 ;  /* 0x00000005bb0e7211 */ /* 0x040fe200010f0eff */
[----:B------:R-:W-:Y:S01]  /*56b0*/  IMAD R16, R187, 0x1c, RZ ;  /* 0x0000001cbb107824 */ /* 0x000fe200078e02ff */
[----:B------:R0:W2:Y:S01]  /*56c0*/  LDG.E.U8 R53, desc[UR20][R12.64] ;  /* 0x000000140c357981 */ /* 0x0000a2000c1e1100 */
[----:B------:R-:W-:-:S02]  /*56d0*/  IADD3 R50, P3, R15, R3, RZ ;  /* 0x000000030f327210 */ /* 0x000fc40007f7e0ff */
[----:B------:R-:W-:Y:S01]  /*56e0*/  IMAD.X R55, R52, 0x1, R14, P1 ;  /* 0x0000000134377824 */ /* 0x000fe200008e060e */
[----:B------:R-:W-:Y:S01]  /*56f0*/  STL [R1+0x488], R9 ;  /* 0x0004880901007387 */ /* 0x000fe20000100800 */
[----:B------:R-:W-:-:S03]  /*5700*/  IADD3 R50, P2, R2, R50, RZ ;  /* 0x0000003202327210 */ /* 0x000fc60007f5e0ff */
[----:B------:R-:W3:Y:S01]  /*5710*/  LDG.E.U8 R54, desc[UR20][R54.64] ;  /* 0x0000001436367981 */ /* 0x000ee2000c1e1100 */
[C---:B0-----:R-:W-:Y:S02]  /*5720*/  IADD3 R12, P4, R8.reuse, R3, RZ ;  /* 0x00000003080c7210 */ /* 0x041fe40007f9e0ff */
[-C--:B------:R-:W-:Y:S01]  /*5730*/  LEA.HI.X.SX32 R13, R15, R5.reuse, 0x1, P3 ;  /* 0x000000050f0d7211 */ /* 0x080fe200018f0eff */
[----:B------:R0:W-:Y:S01]  /*5740*/  STL [R1+0x484], R10 ;  /* 0x0004840a01007387 */ /* 0x0001e20000100800 */
[----:B------:R-:W-:Y:S02]  /*5750*/  LEA.HI.X.SX32 R8, R8, R5, 0x1, P4 ;  /* 0x0000000508087211 */ /* 0x000fe400020f0eff */
[----:B------:R-:W-:Y:S01]  /*5760*/  IADD3 R12, P1, R2, R12, RZ ;  /* 0x0000000c020c7210 */ /* 0x000fe20007f3e0ff */
[C---:B------:R-:W-:Y:S01]  /*5770*/  IMAD.X R51, R52.reuse, 0x1, R13, P2 ;  /* 0x0000000134337824 */ /* 0x040fe200010e060d */
[----:B------:R-:W-:Y:S01]  /*5780*/  IADD3 R28, P3, R11, R3, RZ ;  /* 0x000000030b1c7210 */ /* 0x000fe20007f7e0ff */
[----:B------:R-:W-:Y:S01]  /*5790*/  IMAD R15, R187, 0x17, RZ ;  /* 0x00000017bb0f7824 */ /* 0x000fe200078e02ff */
[----:B------:R-:W4:Y:S01]  /*57a0*/  LDL R208, [R1+0x5c] ;  /* 0x00005c0001d07983 */ /* 0x000f220000100800 */
[----:B------:R-:W-:Y:S01]  /*57b0*/  IMAD.X R13, R52, 0x1, R8, P1 ;  /* 0x00000001340d7824 */ /* 0x000fe200008e0608 */
[----:B------:R-:W-:-:S02]  /*57c0*/  LEA.HI.X.SX32 R11, R11, R5, 0x1, P3 ;  /* 0x000000050b0b7211 */ /* 0x000fc400018f0eff */
[----:B------:R-:W-:Y:S01]  /*57d0*/  IADD3 R28, P2, R2, R28, RZ ;  /* 0x0000001c021c7210 */ /* 0x000fe20007f5e0ff */
[----:B0-----:R-:W2:Y:S04]  /*57e0*/  LDL R10, [R1+0x58] ;  /* 0x00005800010a7983 */ /* 0x001ea80000100800 */
[----:B------:R0:W3:Y:S01]  /*57f0*/  LDG.E.U8 R39, desc[UR20][R12.64] ;  /* 0x000000140c277981 */ /* 0x0000e2000c1e1100 */
[----:B------:R-:W-:Y:S01]  /*5800*/  IMAD.X R29, R52, 0x1, R11, P2 ;  /* 0x00000001341d7824 */ /* 0x000fe200010e060b */
[----:B-1----:R-:W-:Y:S01]  /*5810*/  IADD3 R18, P1, R15, R3, RZ ;  /* 0x000000030f127210 */ /* 0x002fe20007f3e0ff */
[C---:B------:R-:W-:Y:S01]  /*5820*/  IMAD R11, R187.reuse, 0x19, RZ ;  /* 0x00000019bb0b7824 */ /* 0x040fe200078e02ff */
[----:B------:R-:W3:Y:S01]  /*5830*/  LDG.E.U8 R50, desc[UR20][R50.64] ;  /* 0x0000001432327981 */ /* 0x000ee2000c1e1100 */
[----:B------:R-:W-:-:S03]  /*5840*/  IMAD R8, R187, 0x1a, RZ ;  /* 0x0000001abb087824 */ /* 0x000fc600078e02ff */
[----:B------:R-:W3:Y:S01]  /*5850*/  LDG.E.U8 R28, desc[UR20][R28.64] ;  /* 0x000000141c1c7981 */ /* 0x000ee2000c1e1100 */
[----:B0-----:R-:W-:Y:S01]  /*5860*/  IMAD R13, R187, 0x18, RZ ;  /* 0x00000018bb0d7824 */ /* 0x001fe200078e02ff */
[----:B------:R-:W-:-:S04]  /*5870*/  LEA.HI.X.SX32 R12, R15, R5, 0x1, P1 ;  /* 0x000000050f0c7211 */ /* 0x000fc800008f0eff */
[C---:B------:R-:W-:Y:S02]  /*5880*/  IADD3 R14, P2, R13.reuse, R3, RZ ;  /* 0x000000030d0e7210 */ /* 0x040fe40007f5e0ff */
[C---:B------:R-:W-:Y:S02]  /*5890*/  IADD3 R18, P1, R2.reuse, R18, RZ ;  /* 0x0000001202127210 */ /* 0x040fe40007f3e0ff */
[----:B------:R-:W-:Y:S02]  /*58a0*/  LEA.HI.X.SX32 R13, R13, R5, 0x1, P2 ;  /* 0x000000050d0d7211 */ /* 0x000fe400010f0eff */
[----:B------:R-:W-:Y:S02]  /*58b0*/  IADD3 R14, P2, R2, R14, RZ ;  /* 0x0000000e020e7210 */ /* 0x000fe40007f5e0ff */
[C---:B------:R-:W-:Y:S01]  /*58c0*/  IADD3 R56, P3, R11.reuse, R3, RZ ;  /* 0x000000030b387210 */ /* 0x040fe20007f7e0ff */
[C---:B------:R-:W-:Y:S02]  /*58d0*/  IMAD.X R19, R52.reuse, 0x1, R12, P1 ;  /* 0x0000000134137824 */ /* 0x040fe400008e060c */
[----:B------:R-:W-:Y:S01]  /*58e0*/  IMAD.X R15, R52, 0x1, R13, P2 ;  /* 0x00000001340f7824 */ /* 0x000fe200010e060d */
[----:B------:R-:W-:-:S02]  /*58f0*/  LEA.HI.X.SX32 R11, R11, R5, 0x1, P3 ;  /* 0x000000050b0b7211 */ /* 0x000fc400018f0eff */
[----:B------:R-:W-:Y:S01]  /*5900*/  IADD3 R56, P1, R2, R56, RZ ;  /* 0x0000003802387210 */ /* 0x000fe20007f3e0ff */
[----:B------:R-:W3:Y:S01]  /*5910*/  LDG.E.U8 R18, desc[UR20][R18.64] ;  /* 0x0000001412127981 */ /* 0x000ee2000c1e1100 */
[----:B------:R-:W-:-:S03]  /*5920*/  IADD3 R12, P4, R8, R3, RZ ;  /* 0x00000003080c7210 */ /* 0x000fc60007f9e0ff */
[----:B------:R0:W3:Y:S01]  /*5930*/  LDG.E.U8 R55, desc[UR20][R14.64] ;  /* 0x000000140e377981 */ /* 0x0000e2000c1e1100 */
[----:B------:R-:W-:Y:S01]  /*5940*/  IMAD.X R57, R52, 0x1, R11, P1 ;  /* 0x0000000134397824 */ /* 0x000fe200008e060b */
[----:B------:R-:W-:Y:S02]  /*5950*/  LEA.HI.X.SX32 R8, R8, R5, 0x1, P4 ;  /* 0x0000000508087211 */ /* 0x000fe400020f0eff */
[----:B------:R-:W-:Y:S01]  /*5960*/  IADD3 R12, P1, R2, R12, RZ ;  /* 0x0000000c020c7210 */ /* 0x000fe20007f3e0ff */
[----:B0-----:R-:W-:Y:S01]  /*5970*/  IMAD R15, R187, 0x1b, RZ ;  /* 0x0000001bbb0f7824 */ /* 0x001fe200078e02ff */
[----:B------:R-:W-:-:S03]  /*5980*/  IADD3 R17, P3, R16, R3, RZ ;  /* 0x0000000310117210 */ /* 0x000fc60007f7e0ff */
[----:B------:R-:W-:Y:S01]  /*5990*/  IMAD.X R13, R52, 0x1, R8, P1 ;  /* 0x00000001340d7824 */ /* 0x000fe200008e0608 */
[----:B------:R-:W3:Y:S01]  /*59a0*/  LDG.E.U8 R56, desc[UR20][R56.64] ;  /* 0x0000001438387981 */ /* 0x000ee2000c1e1100 */
[----:B------:R-:W-:Y:S01]  /*59b0*/  IADD3 R58, P2, R15, R3, RZ ;  /* 0x000000030f3a7210 */ /* 0x000fe20007f5e0ff */
[C---:B------:R-:W-:Y:S02]  /*59c0*/  IMAD R8, R187.reuse, 0x1d, RZ ;  /* 0x0000001dbb087824 */ /* 0x040fe400078e02ff */
[----:B------:R-:W-:Y:S01]  /*59d0*/  IMAD R11, R187, 0x1e, RZ ;  /* 0x0000001ebb0b7824 */ /* 0x000fe200078e02ff */
[----:B------:R-:W-:Y:S02]  /*59e0*/  LEA.HI.X.SX32 R15, R15, R5, 0x1, P2 ;  /* 0x000000050f0f7211 */ /* 0x000fe400010f0eff */
[----:B------:R-:W-:Y:S01]  /*59f0*/  IADD3 R58, P2, R2, R58, RZ ;  /* 0x0000003a023a7210 */ /* 0x000fe20007f5e0ff */
[----:B------:R0:W3:Y:S01]  /*5a00*/  LDG.E.U8 R57, desc[UR20][R12.64] ;  /* 0x000000140c397981 */ /* 0x0000e2000c1e1100 */
[----:B------:R-:W-:-:S03]  /*5a10*/  IADD3 R14, P4, R8, R3, RZ ;  /* 0x00000003080e7210 */ /* 0x000fc60007f9e0ff */
[----:B------:R-:W-:Y:S01]  /*5a20*/  IMAD.X R59, R52, 0x1, R15, P2 ;  /* 0x00000001343b7824 */ /* 0x000fe200010e060f */
[-C--:B------:R-:W-:Y:S02]  /*5a30*/  LEA.HI.X.SX32 R8, R8, R5.reuse, 0x1, P4 ;  /* 0x0000000508087211 */ /* 0x080fe400020f0eff */
[----:B------:R-:W-:Y:S02]  /*5a40*/  IADD3 R14, P2, R2, R14, RZ ;  /* 0x0000000e020e7210 */ /* 0x000fe40007f5e0ff */
[----:B------:R-:W3:Y:S01]  /*5a50*/  LDG.E.U8 R58, desc[UR20][R58.64] ;  /* 0x000000143a3a7981 */ /* 0x000ee2000c1e1100 */
[----:B0-----:R-:W-:Y:S02]  /*5a60*/  LEA.HI.X.SX32 R13, R16, R5, 0x1, P3 ;  /* 0x00000005100d7211 */ /* 0x001fe400018f0eff */
[----:B------:R-:W-:Y:S02]  /*5a70*/  IADD3 R12, P1, R11, R3, RZ ;  /* 0x000000030b0c7210 */ /* 0x000fe40007f3e0ff */
[----:B------:R-:W-:-:S02]  /*5a80*/  IADD3 R16, P3, R2, R17, RZ ;  /* 0x0000001102107210 */ /* 0x000fc40007f7e0ff */
[----:B------:R-:W-:Y:S02]  /*5a90*/  LEA.HI.X.SX32 R11, R11, R5, 0x1, P1 ;  /* 0x000000050b0b7211 */ /* 0x000fe400008f0eff */
[----:B------:R-:W-:Y:S01]  /*5aa0*/  IADD3 R12, P1, R2, R12, RZ ;  /* 0x0000000c020c7210 */ /* 0x000fe20007f3e0ff */
[C---:B------:R-:W-:Y:S02]  /*5ab0*/  IMAD.X R17, R52.reuse, 0x1, R13, P3 ;  /* 0x0000000134117824 */ /* 0x040fe400018e060d */
[C---:B------:R-:W-:Y:S02]  /*5ac0*/  IMAD.X R15, R52.reuse, 0x1, R8, P2 ;  /* 0x00000001340f7824 */ /* 0x040fe400010e0608 */
[----:B------:R-:W-:Y:S01]  /*5ad0*/  IMAD.X R13, R52, 0x1, R11, P1 ;  /* 0x00000001340d7824 */ /* 0x000fe200008e060b */
[----:B------:R0:W3:Y:S04]  /*5ae0*/  LDG.E.U8 R49, desc[UR20][R16.64] ;  /* 0x0000001410317981 */ /* 0x0000e8000c1e1100 */
[----:B------:R1:W3:Y:S04]  /*5af0*/  LDG.E.U8 R38, desc[UR20][R14.64] ;  /* 0x000000140e267981 */ /* 0x0002e8000c1e1100 */
[----:B------:R1:W3:Y:S01]  /*5b00*/  LDG.E.U8 R27, desc[UR20][R12.64] ;  /* 0x000000140c1b7981 */ /* 0x0002e2000c1e1100 */
[----:B0-----:R-:W-:-:S02]  /*5b10*/  IMAD R16, R187, 0x1f, RZ ;  /* 0x0000001fbb107824 */ /* 0x001fc400078e02ff */
[----:B-1----:R-:W-:-:S03]  /*5b20*/  IMAD.SHL.U32 R15, R187, 0x20, RZ ;  /* 0x00000020bb0f7824 */ /* 0x002fc600078e00ff */
[CC--:B------:R-:W-:Y:S02]  /*5b30*/  IADD3 R12, P1, R16.reuse, R3.reuse, RZ ;  /* 0x00000003100c7210 */ /* 0x0c0fe40007f3e0ff */
[----:B------:R-:W-:Y:S02]  /*5b40*/  IADD3 R14, P2, R15, R3, RZ ;  /* 0x000000030f0e7210 */ /* 0x000fe40007f5e0ff */
[-C--:B------:R-:W-:Y:S01]  /*5b50*/  LEA.HI.X.SX32 R13, R16, R5.reuse, 0x1, P1 ;  /* 0x00000005100d7211 */ /* 0x080fe200008f0eff */
[C---:B------:R-:W-:Y:S01]  /*5b60*/  IMAD R8, R187.reuse, 0x21, RZ ;  /* 0x00000021bb087824 */ /* 0x040fe200078e02ff */
[C---:B------:R-:W-:Y:S01]  /*5b70*/  IADD3 R12, P1, R2.reuse, R12, RZ ;  /* 0x0000000c020c7210 */ /* 0x040fe20007f3e0ff */
[----:B------:R-:W-:Y:S01]  /*5b80*/  IMAD R11, R187, 0x22, RZ ;  /* 0x00000022bb0b7824 */ /* 0x000fe200078e02ff */
[----:B------:R-:W-:Y:S02]  /*5b90*/  LEA.HI.X.SX32 R15, R15, R5, 0x1, P2 ;  /* 0x000000050f0f7211 */ /* 0x000fe400010f0eff */
[----:B------:R-:W-:Y:S01]  /*5ba0*/  IADD3 R14, P2, R2, R14, RZ ;  /* 0x0000000e020e7210 */ /* 0x000fe20007f5e0ff */
[----:B------:R-:W-:Y:S01]  /*5bb0*/  IMAD.X R13, R52, 0x1, R13, P1 ;  /* 0x00000001340d7824 */ /* 0x000fe200008e060d */
[----:B------:R-:W-:-:S02]  /*5bc0*/  IADD3 R60, P3, R8, R3, RZ ;  /* 0x00000003083c7210 */ /* 0x000fc40007f7e0ff */
[C---:B------:R-:W-:Y:S01]  /*5bd0*/  IADD3 R16, P4, R11.reuse, R3, RZ ;  /* 0x000000030b107210 */ /* 0x040fe20007f9e0ff */
[----:B------:R-:W-:Y:S01]  /*5be0*/  IMAD.X R15, R52, 0x1, R15, P2 ;  /* 0x00000001340f7824 */ /* 0x000fe200010e060f */
[-C--:B------:R-:W-:Y:S01]  /*5bf0*/  LEA.HI.X.SX32 R8, R8, R5.reuse, 0x1, P3 ;  /* 0x0000000508087211 */ /* 0x080fe200018f0eff */
[----:B------:R0:W3:Y:S01]  /*5c00*/  LDG.E.U8 R17, desc[UR20][R12.64] ;  /* 0x000000140c117981 */ /* 0x0000e2000c1e1100 */
[----:B------:R-:W-:Y:S02]  /*5c10*/  IADD3 R60, P1, R2, R60, RZ ;  /* 0x0000003c023c7210 */ /* 0x000fe40007f3e0ff */
[----:B------:R-:W-:Y:S01]  /*5c20*/  LEA.HI.X.SX32 R11, R11, R5, 0x1, P4 ;  /* 0x000000050b0b7211 */ /* 0x000fe200020f0eff */
[----:B------:R1:W3:Y:S02]  /*5c30*/  LDG.E.U8 R59, desc[UR20][R14.64] ;  /* 0x000000140e3b7981 */ /* 0x0002e4000c1e1100 */
[----:B------:R-:W-:Y:S01]  /*5c40*/  IMAD.X R61, R52, 0x1, R8, P1 ;  /* 0x00000001343d7824 */ /* 0x000fe200008e0608 */
[----:B0-----:R-:W-:-:S04]  /*5c50*/  IADD3 R12, P2, R2, R16, RZ ;  /* 0x00000010020c7210 */ /* 0x001fc80007f5e0ff */
[----:B------:R-:W3:Y:S01]  /*5c60*/  LDG.E.U8 R60, desc[UR20][R60.64] ;  /* 0x000000143c3c7981 */ /* 0x000ee2000c1e1100 */
[C---:B-1----:R-:W-:Y:S02]  /*5c70*/  IMAD R14, R187.reuse, 0x23, RZ ;  /* 0x00000023bb0e7824 */ /* 0x042fe400078e02ff */
[----:B------:R-:W-:Y:S02]  /*5c80*/  IMAD.X R13, R52, 0x1, R11, P2 ;  /* 0x00000001340d7824 */ /* 0x000fe400010e060b */
[C---:B------:R-:W-:Y:S01]  /*5c90*/  IMAD R15, R187.reuse, 0x24, RZ ;  /* 0x00000024bb0f7824 */ /* 0x040fe200078e02ff */
[CC--:B------:R-:W-:Y:S01]  /*5ca0*/  IADD3 R62, P1, R14.reuse, R3.reuse, RZ ;  /* 0x000000030e3e7210 */ /* 0x0c0fe20007f3e0ff */
[----:B------:R-:W-:Y:S01]  /*5cb0*/  IMAD R8, R187, 0x25, RZ ;  /* 0x00000025bb087824 */ /* 0x000fe200078e02ff */
[----:B------:R0:W3:Y:S02]  /*5cc0*/  LDG.E.U8 R61, desc[UR20][R12.64] ;  /* 0x000000140c3d7981 */ /* 0x0000e4000c1e1100 */
[----:B------:R-:W-:Y:S01]  /*5cd0*/  IADD3 R20, P2, R15, R3, RZ ;  /* 0x000000030f147210 */ /* 0x000fe20007f5e0ff */
[----:B------:R-:W-:Y:S01]  /*5ce0*/  IMAD R11, R187, 0x26, RZ ;  /* 0x00000026bb0b7824 */ /* 0x000fe200078e02ff */
[----:B0-----:R-:W-:-:S02]  /*5cf0*/  LEA.HI.X.SX32 R12, R14, R5, 0x1, P1 ;  /* 0x000000050e0c7211 */ /* 0x001fc400008f0eff */
[----:B------:R-:W-:Y:S02]  /*5d00*/  IADD3 R62, P1, R2, R62, RZ ;  /* 0x0000003e023e7210 */ /* 0x000fe40007f3e0ff */
[----:B------:R-:W-:Y:S02]  /*5d10*/  IADD3 R14, P3, R8, R3, RZ ;  /* 0x00000003080e7210 */ /* 0x000fe40007f7e0ff */
[----:B------:R-:W-:Y:S01]  /*5d20*/  LEA.HI.X.SX32 R13, R15, R5, 0x1, P2 ;  /* 0x000000050f0d7211 */ /* 0x000fe200010f0eff */
[----:B------:R-:W-:Y:S01]  /*5d30*/  IMAD.X R63, R52, 0x1, R12, P1 ;  /* 0x00000001343f7824 */ /* 0x000fe200008e060c */
[----:B------:R-:W-:Y:S02]  /*5d40*/  IADD3 R20, P2, R2, R20, RZ ;  /* 0x0000001402147210 */ /* 0x000fe40007f5e0ff */
[----:B------:R-:W-:Y:S02]  /*5d50*/  IADD3 R12, P4, R11, R3, RZ ;  /* 0x000000030b0c7210 */ /* 0x000fe40007f9e0ff */
[----:B------:R-:W-:-:S02]  /*5d60*/  LEA.HI.X.SX32 R8, R8, R5, 0x1, P3 ;  /* 0x0000000508087211 */ /* 0x000fc400018f0eff */
[----:B------:R-:W-:Y:S01]  /*5d70*/  IADD3 R14, P1, R2, R14, RZ ;  /* 0x0000000e020e7210 */ /* 0x000fe20007f3e0ff */
[----:B------:R-:W-:Y:S01]  /*5d80*/  IMAD.X R21, R52, 0x1, R13, P2 ;  /* 0x0000000134157824 */ /* 0x000fe200010e060d */
[----:B------:R-:W-:Y:S01]  /*5d90*/  LEA.HI.X.SX32 R11, R11, R5, 0x1, P4 ;  /* 0x000000050b0b7211 */ /* 0x000fe200020f0eff */
[C---:B------:R-:W-:Y:S01]  /*5da0*/  IMAD R16, R187.reuse, 0x27, RZ ;  /* 0x00000027bb107824 */ /* 0x040fe200078e02ff */
[----:B------:R-:W-:Y:S01]  /*5db0*/  IADD3 R12, P2, R2, R12, RZ ;  /* 0x0000000c020c7210 */ /* 0x000fe20007f5e0ff */
[C---:B------:R-:W-:Y:S01]  /*5dc0*/  IMAD.X R15, R52.reuse, 0x1, R8, P1 ;  /* 0x00000001340f7824 */ /* 0x040fe200008e0608 */
[----:B------:R-:W3:Y:S03]  /*5dd0*/  LDG.E.U8 R62, desc[UR20][R62.64] ;  /* 0x000000143e3e7981 */ /* 0x000ee6000c1e1100 */
[----:B------:R-:W-:Y:S01]  /*5de0*/  IMAD.X R13, R52, 0x1, R11, P2 ;  /* 0x00000001340d7824 */ /* 0x000fe200010e060b */
[----:B------:R0:W3:Y:S04]  /*5df0*/  LDG.E.U8 R37, desc[UR20][R14.64] ;  /* 0x000000140e257981 */ /* 0x0000e8000c1e1100 */
[----:B------:R1:W3:Y:S04]  /*5e00*/  LDG.E.U8 R26, desc[UR20][R12.64] ;  /* 0x000000140c1a7981 */ /* 0x0002e8000c1e1100 */
[----:B------:R-:W3:Y:S01]  /*5e10*/  LDG.E.U8 R48, desc[UR20][R20.64] ;  /* 0x0000001414307981 */ /* 0x000ee2000c1e1100 */
[----:B0-----:R-:W-:Y:S01]  /*5e20*/  IMAD R15, R187, 0x28, RZ ;  /* 0x00000028bb0f7824 */ /* 0x001fe200078e02ff */
[----:B-1----:R-:W-:-:S04]  /*5e30*/  IADD3 R12, P1, R16, R3, RZ ;  /* 0x00000003100c7210 */ /* 0x002fc80007f3e0ff */
        /* <DEDUP_REMOVED lines=22> */
[CC--:B------:R-:W-:Y:S02]  /*5fa0*/  IADD3 R66, P1, R14.reuse, R3.reuse, RZ ;  /* 0x000000030e427210 */ /* 0x0c0fe40007f3e0ff */
[----:B------:R0:W3:Y:S01]  /*5fb0*/  LDG.E.U8 R65, desc[UR20][R12.64] ;  /* 0x000000140c417981 */ /* 0x0000e2000c1e1100 */
[----:B------:R-:W-:Y:S01]  /*5fc0*/  IMAD R8, R187, 0x2d, RZ ;  /* 0x0000002dbb087824 */ /* 0x000fe200078e02ff */
[----:B------:R-:W-:Y:S01]  /*5fd0*/  IADD3 R20, P2, R15, R3, RZ ;  /* 0x000000030f147210 */ /* 0x000fe20007f5e0ff */
[----:B------:R-:W-:Y:S01]  /*5fe0*/  IMAD R11, R187, 0x2e, RZ ;  /* 0x0000002ebb0b7824 */ /* 0x000fe200078e02ff */
[----:B0-----:R-:W-:-:S02]  /*5ff0*/  LEA.HI.X.SX32 R12, R14, R5, 0x1, P1 ;  /* 0x000000050e0c7211 */ /* 0x001fc400008f0eff */
[C---:B------:R-:W-:Y:S02]  /*6000*/  IADD3 R66, P1, R2.reuse, R66, RZ ;  /* 0x0000004202427210 */ /* 0x040fe40007f3e0ff */
[----:B------:R-:W-:Y:S02]  /*6010*/  LEA.HI.X.SX32 R13, R15, R5, 0x1, P2 ;  /* 0x000000050f0d7211 */ /* 0x000fe400010f0eff */
[----:B------:R-:W-:Y:S01]  /*6020*/  IADD3 R20, P2, R2, R20, RZ ;  /* 0x0000001402147210 */ /* 0x000fe20007f5e0ff */
[----:B------:R-:W-:Y:S01]  /*6030*/  IMAD.X R67, R52, 0x1, R12, P1 ;  /* 0x0000000134437824 */ /* 0x000fe200008e060c */
[-C--:B------:R-:W-:Y:S02]  /*6040*/  IADD3 R14, P3, R8, R3.reuse, RZ ;  /* 0x00000003080e7210 */ /* 0x080fe40007f7e0ff */
[----:B------:R-:W-:Y:S01]  /*6050*/  IADD3 R12, P4, R11, R3, RZ ;  /* 0x000000030b0c7210 */ /* 0x000fe20007f9e0ff */
[----:B------:R-:W-:Y:S01]  /*6060*/  IMAD.X R21, R52, 0x1, R13, P2 ;  /* 0x0000000134157824 */ /* 0x000fe200010e060d */
[-C--:B------:R-:W-:Y:S01]  /*6070*/  LEA.HI.X.SX32 R8, R8, R5.reuse, 0x1, P3 ;  /* 0x0000000508087211 */ /* 0x080fe200018f0eff */
[----:B------:R-:W-:Y:S01]  /*6080*/  IMAD R19, R187, 0x2f, RZ ;  /* 0x0000002fbb137824 */ /* 0x000fe200078e02ff */
[----:B------:R-:W-:Y:S01]  /*6090*/  IADD3 R14, P1, R2, R14, RZ ;  /* 0x0000000e020e7210 */ /* 0x000fe20007f3e0ff */
[----:B------:R-:W3:Y:S01]  /*60a0*/  LDG.E.U8 R66, desc[UR20][R66.64] ;  /* 0x0000001442427981 */ /* 0x000ee2000c1e1100 */
[----:B------:R-:W-:-:S02]  /*60b0*/  LEA.HI.X.SX32 R11, R11, R5, 0x1, P4 ;  /* 0x000000050b0b7211 */ /* 0x000fc400020f0eff */
[----:B------:R-:W-:Y:S01]  /*60c0*/  IADD3 R12, P2, R2, R12, RZ ;  /* 0x0000000c020c7210 */ /* 0x000fe20007f5e0ff */
[C---:B------:R-:W-:Y:S01]  /*60d0*/  IMAD.X R15, R52.reuse, 0x1, R8, P1 ;  /* 0x00000001340f7824 */ /* 0x040fe200008e0608 */
[----:B------:R-:W3:Y:S03]  /*60e0*/  LDG.E.U8 R47, desc[UR20][R20.64] ;  /* 0x00000014142f7981 */ /* 0x000ee6000c1e1100 */
[----:B------:R-:W-:Y:S01]  /*60f0*/  IMAD.X R13, R52, 0x1, R11, P2 ;  /* 0x00000001340d7824 */ /* 0x000fe200010e060b */
[----:B------:R0:W3:Y:S04]  /*6100*/  LDG.E.U8 R36, desc[UR20][R14.64] ;  /* 0x000000140e247981 */ /* 0x0000e8000c1e1100 */
[----:B------:R1:W3:Y:S01]  /*6110*/  LDG.E.U8 R25, desc[UR20][R12.64] ;  /* 0x000000140c197981 */ /* 0x0002e2000c1e1100 */
        /* <DEDUP_REMOVED lines=17> */
[C---:B------:R-:W-:Y:S01]  /*6230*/  IMAD R19, R187.reuse, 0x33, RZ ;  /* 0x00000033bb137824 */ /* 0x040fe200078e02ff */
[----:B------:R-:W3:Y:S01]  /*6240*/  LDG.E.U8 R67, desc[UR20][R20.64] ;  /* 0x0000001414437981 */ /* 0x000ee2000c1e1100 */
[----:B------:R-:W-:Y:S01]  /*6250*/  IMAD.X R69, R52, 0x1, R8, P1 ;  /* 0x0000000134457824 */ /* 0x000fe200008e0608 */
[----:B0-----:R-:W-:Y:S01]  /*6260*/  IADD3 R12, P2, R2, R14, RZ ;  /* 0x0000000e020c7210 */ /* 0x001fe20007f5e0ff */
[----:B------:R-:W-:Y:S01]  /*6270*/  IMAD R14, R187, 0x34, RZ ;  /* 0x00000034bb0e7824 */ /* 0x000fe200078e02ff */
[----:B------:R-:W-:-:S02]  /*6280*/  IADD3 R70, P1, R19, R3, RZ ;  /* 0x0000000313467210 */ /* 0x000fc40007f3e0ff */
[----:B------:R-:W3:Y:S01]  /*6290*/  LDG.E.U8 R68, desc[UR20][R68.64] ;  /* 0x0000001444447981 */ /* 0x000ee2000c1e1100 */
[----:B------:R-:W-:Y:S01]  /*62a0*/  IMAD.X R13, R52, 0x1, R11, P2 ;  /* 0x00000001340d7824 */ /* 0x000fe200010e060b */
[----:B------:R-:W-:Y:S01]  /*62b0*/  IADD3 R22, P2, R14, R3, RZ ;  /* 0x000000030e167210 */ /* 0x000fe20007f5e0ff */
[----:B------:R-:W-:-:S03]  /*62c0*/  IMAD R11, R187, 0x36, RZ ;  /* 0x00000036bb0b7824 */ /* 0x000fc600078e02ff */
[----:B------:R0:W3:Y:S01]  /*62d0*/  LDG.E.U8 R69, desc[UR20][R12.64] ;  /* 0x000000140c457981 */ /* 0x0000e2000c1e1100 */
[----:B------:R-:W-:Y:S01]  /*62e0*/  IMAD R8, R187, 0x35, RZ ;  /* 0x00000035bb087824 */ /* 0x000fe200078e02ff */
[-C--:B0-----:R-:W-:Y:S02]  /*62f0*/  LEA.HI.X.SX32 R12, R19, R5.reuse, 0x1, P1 ;  /* 0x00000005130c7211 */ /* 0x081fe400008f0eff */
[----:B------:R-:W-:Y:S02]  /*6300*/  IADD3 R70, P1, R2, R70, RZ ;  /* 0x0000004602467210 */ /* 0x000fe40007f3e0ff */
[----:B------:R-:W-:Y:S02]  /*6310*/  LEA.HI.X.SX32 R13, R14, R5, 0x1, P2 ;  /* 0x000000050e0d7211 */ /* 0x000fe400010f0eff */
[----:B------:R-:W-:Y:S01]  /*6320*/  IADD3 R22, P2, R2, R22, RZ ;  /* 0x0000001602167210 */ /* 0x000fe20007f5e0ff */
[----:B------:R-:W-:Y:S01]  /*6330*/  IMAD.X R71, R52, 0x1, R12, P1 ;  /* 0x0000000134477824 */ /* 0x000fe200008e060c */
[----:B------:R-:W-:-:S03]  /*6340*/  IADD3 R12, P4, R11, R3, RZ ;  /* 0x000000030b0c7210 */ /* 0x000fc60007f9e0ff */
[----:B------:R-:W-:Y:S01]  /*6350*/  IMAD.X R23, R52, 0x1, R13, P2 ;  /* 0x0000000134177824 */ /* 0x000fe200010e060d */
[----:B------:R-:W-:Y:S02]  /*6360*/  LEA.HI.X.SX32 R11, R11, R5, 0x1, P4 ;  /* 0x000000050b0b7211 */ /* 0x000fe400020f0eff */
[----:B------:R-:W-:Y:S01]  /*6370*/  IADD3 R20, P3, R8, R3, RZ ;  /* 0x0000000308147210 */ /* 0x000fe20007f7e0ff */
[C---:B------:R-:W-:Y:S01]  /*6380*/  IMAD R14, R187.reuse, 0x38, RZ ;  /* 0x00000038bb0e7824 */ /* 0x040fe200078e02ff */
[----:B------:R-:W-:Y:S01]  /*6390*/  IADD3 R12, P2, R2, R12, RZ ;  /* 0x0000000c020c7210 */ /* 0x000fe20007f5e0ff */
[----:B------:R-:W-:Y:S01]  /*63a0*/  IMAD R19, R187, 0x39, RZ ;  /* 0x00000039bb137824 */ /* 0x000fe200078e02ff */
[----:B------:R-:W-:Y:S01]  /*63b0*/  LEA.HI.X.SX32 R8, R8, R5, 0x1, P3 ;  /* 0x0000000508087211 */ /* 0x000fe200018f0eff */
[----:B------:R-:W3:Y:S01]  /*63c0*/  LDG.E.U8 R70, desc[UR20][R70.64] ;  /* 0x0000001446467981 */ /* 0x000ee2000c1e1100 */
[----:B------:R-:W-:Y:S01]  /*63d0*/  IADD3 R20, P1, R2, R20, RZ ;  /* 0x0000001402147210 */ /* 0x000fe20007f3e0ff */
[----:B------:R-:W-:-:S02]  /*63e0*/  IMAD.X R13, R52, 0x1, R11, P2 ;  /* 0x00000001340d7824 */ /* 0x000fc400010e060b */
[----:B------:R-:W-:Y:S01]  /*63f0*/  IMAD R11, R187, 0x37, RZ ;  /* 0x00000037bb0b7824 */ /* 0x000fe200078e02ff */
[----:B------:R-:W3:Y:S01]  /*6400*/  LDG.E.U8 R46, desc[UR20][R22.64] ;  /* 0x00000014162e7981 */ /* 0x000ee2000c1e1100 */
[----:B------:R-:W-:-:S03]  /*6410*/  IMAD.X R21, R52, 0x1, R8, P1 ;  /* 0x0000000134157824 */ /* 0x000fc600008e0608 */
[----:B------:R0:W3:Y:S01]  /*6420*/  LDG.E.U8 R24, desc[UR20][R12.64] ;  /* 0x000000140c187981 */ /* 0x0000e2000c1e1100 */
[----:B------:R-:W-:-:S03]  /*6430*/  IADD3 R72, P3, R19, R3, RZ ;  /* 0x0000000313487210 */ /* 0x000fc60007f7e0ff */
[----:B------:R1:W3:Y:S01]  /*6440*/  LDG.E.U8 R35, desc[UR20][R20.64] ;  /* 0x0000001414237981 */ /* 0x0002e2000c1e1100 */
[----:B0-----:R-:W-:-:S04]  /*6450*/  IADD3 R12, P1, R11, R3, RZ ;  /* 0x000000030b0c7210 */ /* 0x001fc80007f3e0ff */
[----:B------:R-:W-:Y:S02]  /*6460*/  LEA.HI.X.SX32 R11, R11, R5, 0x1, P1 ;  /* 0x000000050b0b7211 */ /* 0x000fe400008f0eff */
[----:B-1----:R-:W-:Y:S02]  /*6470*/  IADD3 R20, P2, R14, R3, RZ ;  /* 0x000000030e147210 */ /* 0x002fe40007f5e0ff */
[----:B------:R-:W-:Y:S01]  /*6480*/  IADD3 R12, P1, R2, R12, RZ ;  /* 0x0000000c020c7210 */ /* 0x000fe20007f3e0ff */
[----:B------:R-:W-:Y:S01]  /*6490*/  IMAD R8, R187, 0x3a, RZ ;  /* 0x0000003abb087824 */ /* 0x000fe200078e02ff */
[-C--:B------:R-:W-:Y:S02]  /*64a0*/  LEA.HI.X.SX32 R14, R14, R5.reuse, 0x1, P2 ;  /* 0x000000050e0e7211 */ /* 0x080fe400010f0eff */
[----:B------:R-:W-:Y:S01]  /*64b0*/  IADD3 R20, P2, R2, R20, RZ ;  /* 0x0000001402147210 */ /* 0x000fe20007f5e0ff */
[----:B------:R-:W-:Y:S01]  /*64c0*/  IMAD.X R13, R52, 0x1, R11, P1 ;  /* 0x00000001340d7824 */ /* 0x000fe200008e060b */
[----:B------:R-:W-:-:S02]  /*64d0*/  LEA.HI.X.SX32 R19, R19, R5, 0x1, P3 ;  /* 0x0000000513137211 */ /* 0x000fc400018f0eff */
[----:B------:R-:W-:Y:S02]  /*64e0*/  IADD3 R72, P1, R2, R72, RZ ;  /* 0x0000004802487210 */ /* 0x000fe40007f3e0ff */
[----:B------:R-:W-:Y:S01]  /*64f0*/  IADD3 R11, P4, R8, R3, RZ ;  /* 0x00000003080b7210 */ /* 0x000fe20007f9e0ff */
[C---:B------:R-:W-:Y:S02]  /*6500*/  IMAD.X R21, R52.reuse, 0x1, R14, P2 ;  /* 0x0000000134157824 */ /* 0x040fe400010e060e */
[----:B------:R0:W3:Y:S01]  /*6510*/  LDG.E.U8 R14, desc[UR20][R12.64] ;  /* 0x000000140c0e7981 */ /* 0x0000e2000c1e1100 */
[----:B------:R-:W-:Y:S01]  /*6520*/  IMAD.X R73, R52, 0x1, R19, P1 ;  /* 0x0000000134497824 */ /* 0x000fe200008e0613 */
[----:B------:R-:W-:Y:S01]  /*6530*/  LEA.HI.X.SX32 R8, R8, R5, 0x1, P4 ;  /* 0x0000000508087211 */ /* 0x000fe200020f0eff */
[C---:B------:R-:W-:Y:S01]  /*6540*/  IMAD R19, R187.reuse, 0x3b, RZ ;  /* 0x0000003bbb137824 */ /* 0x040fe200078e02ff */
[----:B------:R1:W3:Y:S01]  /*6550*/  LDG.E.U8 R71, desc[UR20][R20.64] ;  /* 0x0000001414477981 */ /* 0x0002e2000c1e1100 */
[----:B0-----:R-:W-:Y:S01]  /*6560*/  IADD3 R12, P1, R2, R11, RZ ;  /* 0x0000000b020c7210 */ /* 0x001fe20007f3e0ff */
[----:B------:R-:W-:-:S02]  /*6570*/  IMAD R11, R187, 0x3e, RZ ;  /* 0x0000003ebb0b7824 */ /* 0x000fc400078e02ff */
[----:B------:R-:W-:Y:S01]  /*6580*/  IADD3 R74, P2, R19, R3, RZ ;  /* 0x00000003134a7210 */ /* 0x000fe20007f5e0ff */
[----:B------:R-:W3:Y:S01]  /*6590*/  LDG.E.U8 R72, desc[UR20][R72.64] ;  /* 0x0000001448487981 */ /* 0x000ee2000c1e1100 */
[C---:B-1----:R-:W-:Y:S02]  /*65a0*/  IMAD R21, R187.reuse, 0x3c, RZ ;  /* 0x0000003cbb157824 */ /* 0x042fe400078e02ff */
[----:B------:R-:W-:Y:S02]  /*65b0*/  IMAD.X R13, R52, 0x1, R8, P1 ;  /* 0x00000001340d7824 */ /* 0x000fe400008e0608 */
[----:B------:R-:W-:Y:S01]  /*65c0*/  IMAD R8, R187, 0x3d, RZ ;  /* 0x0000003dbb087824 */ /* 0x000fe200078e02ff */
[----:B------:R-:W-:Y:S02]  /*65d0*/  LEA.HI.X.SX32 R19, R19, R5, 0x1, P2 ;  /* 0x0000000513137211 */ /* 0x000fe400010f0eff */
[----:B------:R-:W-:Y:S01]  /*65e0*/  IADD3 R22, P3, R21, R3, RZ ;  /* 0x0000000315167210 */ /* 0x000fe20007f7e0ff */
[----:B------:R0:W3:Y:S01]  /*65f0*/  LDG.E.U8 R73, desc[UR20][R12.64] ;  /* 0x000000140c497981 */ /* 0x0000e2000c1e1100 */
[----:B------:R-:W-:-:S02]  /*6600*/  IADD3 R74, P2, R2, R74, RZ ;  /* 0x0000004a024a7210 */ /* 0x000fc40007f5e0ff */
[----:B------:R-:W-:-:S03]  /*6610*/  IADD3 R20, P4, R8, R3, RZ ;  /* 0x0000000308147210 */ /* 0x000fc60007f9e0ff */
[----:B------:R-:W-:Y:S01]  /*6620*/  IMAD.X R75, R52, 0x1, R19, P2 ;  /* 0x00000001344b7824 */ /* 0x000fe200010e0613 */
[----:B0-----:R-:W-:Y:S02]  /*6630*/  IADD3 R12, P1, R11, R3, RZ ;  /* 0x000000030b0c7210 */ /* 0x001fe40007f3e0ff */
[-C--:B------:R-:W-:Y:S02]  /*6640*/  LEA.HI.X.SX32 R13, R21, R5.reuse, 0x1, P3 ;  /* 0x00000005150d7211 */ /* 0x080fe400018f0eff */
[-C--:B------:R-:W-:Y:S01]  /*6650*/  LEA.HI.X.SX32 R8, R8, R5.reuse, 0x1, P4 ;  /* 0x0000000508087211 */ /* 0x080fe200020f0eff */
[----:B------:R-:W-:Y:S01]  /*6660*/  IMAD R19, R187, 0x3f, RZ ;  /* 0x0000003fbb137824 */ /* 0x000fe200078e02ff */
[C---:B------:R-:W-:Y:S01]  /*6670*/  IADD3 R22, P3, R2.reuse, R22, RZ ;  /* 0x0000001602167210 */ /* 0x040fe20007f7e0ff */
[----:B------:R-:W3:Y:S01]  /*6680*/  LDG.E.U8 R74, desc[UR20][R74.64] ;  /* 0x000000144a4a7981 */ /* 0x000ee2000c1e1100 */
[----:B------:R-:W-:Y:S02]  /*6690*/  LEA.HI.X.SX32 R11, R11, R5, 0x1, P1 ;  /* 0x000000050b0b7211 */ /* 0x000fe400008f0eff */
[----:B------:R-:W-:-:S02]  /*66a0*/  IADD3 R20, P2, R2, R20, RZ ;  /* 0x0000001402147210 */ /* 0x000fc40007f5e0ff */
[----:B------:R-:W-:Y:S01]  /*66b0*/  IADD3 R12, P1, R2, R12, RZ ;  /* 0x0000000c020c7210 */ /* 0x000fe20007f3e0ff */
[C---:B------:R-:W-:Y:S02]  /*66c0*/  IMAD.X R23, R52.reuse, 0x1, R13, P3 ;  /* 0x0000000134177824 */ /* 0x040fe400018e060d */
[C---:B------:R-:W-:Y:S02]  /*66d0*/  IMAD.X R21, R52.reuse, 0x1, R8, P2 ;  /* 0x0000000134157824 */ /* 0x040fe400010e0608 */
[----:B------:R-:W-:Y:S01]  /*66e0*/  IMAD.X R13, R52, 0x1, R11, P1 ;  /* 0x00000001340d7824 */ /* 0x000fe200008e060b */
[----:B------:R-:W3:Y:S04]  /*66f0*/  LDG.E.U8 R45, desc[UR20][R22.64] ;  /* 0x00000014162d7981 */ /* 0x000ee8000c1e1100 */
[----:B------:R0:W3:Y:S04]  /*6700*/  LDG.E.U8 R34, desc[UR20][R20.64] ;  /* 0x0000001414227981 */ /* 0x0000e8000c1e1100 */
[----:B------:R1:W3:Y:S01]  /*6710*/  LDG.E.U8 R23, desc[UR20][R12.64] ;  /* 0x000000140c177981 */ /* 0x0002e2000c1e1100 */
[----:B0-----:R-:W-:Y:S01]  /*6720*/  IMAD.SHL.U32 R20, R187, 0x40, RZ ;  /* 0x00000040bb147824 */ /* 0x001fe200078e00ff */
[----:B-1----:R-:W-:-:S04]  /*6730*/  IADD3 R12, P1, R19, R3, RZ ;  /* 0x00000003130c7210 */ /* 0x002fc80007f3e0ff */
[----:B------:R-:W-:Y:S02]  /*6740*/  IADD3 R30, P2, R20, R3, RZ ;  /* 0x00000003141e7210 */ /* 0x000fe40007f5e0ff */
[-C--:B------:R-:W-:Y:S02]  /*6750*/  LEA.HI.X.SX32 R13, R19, R5.reuse, 0x1, P1 ;  /* 0x00000005130d7211 */ /* 0x080fe400008f0eff */
[----:B------:R-:W-:Y:S01]  /*6760*/  IADD3 R12, P1, R2, R12, RZ ;  /* 0x0000000c020c7210 */ /* 0x000fe20007f3e0ff */
[C---:B------:R-:W-:Y:S01]  /*6770*/  IMAD R11, R187.reuse, 0x42, RZ ;  /* 0x00000042bb0b7824 */ /* 0x040fe200078e02ff */
[----:B------:R-:W-:Y:S01]  /*6780*/  LEA.HI.X.SX32 R19, R20, R5, 0x1, P2 ;  /* 0x0000000514137211 */ /* 0x000fe200010f0eff */
[----:B------:R-:W-:Y:S01]  /*6790*/  IMAD R8, R187, 0x41, RZ ;  /* 0x00000041bb087824 */ /* 0x000fe200078e02ff */
[----:B------:R-:W-:Y:S01]  /*67a0*/  IADD3 R30, P2, R2, R30, RZ ;  /* 0x0000001e021e7210 */ /* 0x000fe20007f5e0ff */
[----:B------:R-:W-:Y:S01]  /*67b0*/  IMAD.X R13, R52, 0x1, R13, P1 ;  /* 0x00000001340d7824 */ /* 0x000fe200008e060d */
[----:B------:R-:W-:-:S02]  /*67c0*/  IADD3 R20, P4, R11, R3, RZ ;  /* 0x000000030b147210 */ /* 0x000fc40007f9e0ff */
[----:B------:R-:W-:Y:S01]  /*67d0*/  IADD3 R76, P3, R8, R3, RZ ;  /* 0x00000003084c7210 */ /* 0x000fe20007f7e0ff */
[----:B------:R-:W-:Y:S01]  /*67e0*/  IMAD.X R31, R52, 0x1, R19, P2 ;  /* 0x00000001341f7824 */ /* 0x000fe200010e0613 */
[-C--:B------:R-:W-:Y:S01]  /*67f0*/  LEA.HI.X.SX32 R11, R11, R5.reuse, 0x1, P4 ;  /* 0x000000050b0b7211 */ /* 0x080fe200020f0eff */
[----:B------:R0:W3:Y:S01]  /*6800*/  LDG.E.U8 R13, desc[UR20][R12.64] ;  /* 0x000000140c0d7981 */ /* 0x0000e2000c1e1100 */
[----:B------:R-:W-:Y:S02]  /*6810*/  IADD3 R20, P2, R2, R20, RZ ;  /* 0x0000001402147210 */ /* 0x000fe40007f5e0ff */
[----:B------:R-:W-:Y:S02]  /*6820*/  LEA.HI.X.SX32 R8, R8, R5, 0x1, P3 ;  /* 0x0000000508087211 */ /* 0x000fe400018f0eff */
[----:B------:R-:W-:Y:S01]  /*6830*/  IADD3 R76, P1, R2, R76, RZ ;  /* 0x0000004c024c7210 */ /* 0x000fe20007f3e0ff */
[----:B------:R-:W-:Y:S01]  /*6840*/  IMAD.X R21, R52, 0x1, R11, P2 ;  /* 0x0000000134157824 */ /* 0x000fe200010e060b */
[----:B------:R1:W3:Y:S01]  /*6850*/  LDG.E.U8 R75, desc[UR20][R30.64] ;  /* 0x000000141e4b7981 */ /* 0x0002e2000c1e1100 */
[----:B0-----:R-:W-:-:S02]  /*6860*/  IMAD R12, R187, 0x44, RZ ;  /* 0x00000044bb0c7824 */ /* 0x001fc400078e02ff */
[C---:B------:R-:W-:Y:S02]  /*6870*/  IMAD R19, R187.reuse, 0x43, RZ ;  /* 0x00000043bb137824 */ /* 0x040fe400078e02ff */
[----:B------:R-:W-:Y:S01]  /*6880*/  IMAD.X R77, R52, 0x1, R8, P1 ;  /* 0x00000001344d7824 */ /* 0x000fe200008e0608 */
[CC--:B------:R-:W-:Y:S01]  /*6890*/  IADD3 R32, P2, R12.reuse, R3.reuse, RZ ;  /* 0x000000030c207210 */ /* 0x0c0fe20007f5e0ff */
[----:B------:R-:W-:Y:S01]  /*68a0*/  IMAD R11, R187, 0x46, RZ ;  /* 0x00000046bb0b7824 */ /* 0x000fe200078e02ff */
[----:B------:R-:W-:Y:S02]  /*68b0*/  IADD3 R78, P1, R19, R3, RZ ;  /* 0x00000003134e7210 */ /* 0x000fe40007f3e0ff */
[-C--:B------:R-:W-:Y:S01]  /*68c0*/  LEA.HI.X.SX32 R12, R12, R5.reuse, 0x1, P2 ;  /* 0x000000050c0c7211 */ /* 0x080fe200010f0eff */
[----:B------:R-:W3:Y:S01]  /*68d0*/  LDG.E.U8 R76, desc[UR20][R76.64] ;  /* 0x000000144c4c7981 */ /* 0x000ee2000c1e1100 */
[----:B------:R-:W-:Y:S01]  /*68e0*/  IADD3 R32, P2, R2, R32, RZ ;  /* 0x0000002002207210 */ /* 0x000fe20007f5e0ff */
[----:B------:R-:W-:Y:S01]  /*68f0*/  IMAD R8, R187, 0x45, RZ ;  /* 0x00000045bb087824 */ /* 0x000fe200078e02ff */
[----:B------:R-:W-:-:S02]  /*6900*/  LEA.HI.X.SX32 R19, R19, R5, 0x1, P1 ;  /* 0x0000000513137211 */ /* 0x000fc400008f0eff */
[----:B------:R-:W-:Y:S01]  /*6910*/  IADD3 R78, P1, R2, R78, RZ ;  /* 0x0000004e024e7210 */ /* 0x000fe20007f3e0ff */
[----:B------:R-:W-:Y:S01]  /*6920*/  IMAD.X R33, R52, 0x1, R12, P2 ;  /* 0x0000000134217824 */ /* 0x000fe200010e060c */
[----:B------:R0:W3:Y:S01]  /*6930*/  LDG.E.U8 R77, desc[UR20][R20.64] ;  /* 0x00000014144d7981 */ /* 0x0000e2000c1e1100 */
[-C--:B-1----:R-:W-:Y:S02]  /*6940*/  IADD3 R30, P3, R8, R3.reuse, RZ ;  /* 0x00000003081e7210 */ /* 0x082fe40007f7e0ff */
[----:B------:R-:W-:Y:S02]  /*6950*/  IMAD.X R79, R52, 0x1, R19, P1 ;  /* 0x00000001344f7824 */ /* 0x000fe400008e0613 */
[----:B------:R-:W-:Y:S01]  /*6960*/  IMAD R12, R187, 0x48, RZ ;  /* 0x00000048bb0c7824 */ /* 0x000fe200078e02ff */
[----:B------:R-:W3:Y:S01]  /*6970*/  LDG.E.U8 R44, desc[UR20][R32.64] ;  /* 0x00000014202c7981 */ /* 0x000ee2000c1e1100 */
[----:B0-----:R-:W-:Y:S02]  /*6980*/  IADD3 R20, P4, R11, R3, RZ ;  /* 0x000000030b147210 */ /* 0x001fe40007f9e0ff */
[-C--:B------:R-:W-:Y:S01]  /*6990*/  LEA.HI.X.SX32 R8, R8, R5.reuse, 0x1, P3 ;  /* 0x0000000508087211 */ /* 0x080fe200018f0eff */
[----:B------:R-:W-:Y:S01]  /*69a0*/  IMAD R19, R187, 0x47, RZ ;  /* 0x00000047bb137824 */ /* 0x000fe200078e02ff */
[----:B------:R-:W-:Y:S01]  /*69b0*/  LEA.HI.X.SX32 R11, R11, R5, 0x1, P4 ;  /* 0x000000050b0b7211 */ /* 0x000fe200020f0eff */
[----:B------:R-:W-:Y:S01]  /*69c0*/  IMAD R29, R187, 0x4b, RZ ;  /* 0x0000004bbb1d7824 */ /* 0x000fe200078e02ff */
[C---:B------:R-:W-:Y:S01]  /*69d0*/  IADD3 R20, P2, R2.reuse, R20, RZ ;  /* 0x0000001402147210 */ /* 0x040fe20007f5e0ff */
[----:B------:R-:W3:Y:S01]  /*69e0*/  LDG.E.U8 R78, desc[UR20][R78.64] ;  /* 0x000000144e4e7981 */ /* 0x000ee2000c1e1100 */
[----:B------:R-:W-:-:S03]  /*69f0*/  IADD3 R30, P1, R2, R30, RZ ;  /* 0x0000001e021e7210 */ /* 0x000fc60007f3e0ff */
[C---:B------:R-:W-:Y:S02]  /*6a00*/  IMAD.X R21, R52.reuse, 0x1, R11, P2 ;  /* 0x0000000134157824 */ /* 0x040fe400010e060b */
[----:B------:R-:W-:-:S03]  /*6a10*/  IMAD.X R31, R52, 0x1, R8, P1 ;  /* 0x00000001341f7824 */ /* 0x000fc600008e0608 */
[----:B------:R0:W3:Y:S01]  /*6a20*/  LDG.E.U8 R22, desc[UR20][R20.64] ;  /* 0x0000001414167981 */ /* 0x0000e2000c1e1100 */
[----:B------:R-:W-:-:S03]  /*6a30*/  IMAD R8, R187, 0x49, RZ ;  /* 0x00000049bb087824 */ /* 0x000fc600078e02ff */
[----:B------:R1:W3:Y:S01]  /*6a40*/  LDG.E.U8 R33, desc[UR20][R30.64] ;  /* 0x000000141e217981 */ /* 0x0002e2000c1e1100 */
[-C--:B0-----:R-:W-:Y:S01]  /*6a50*/  IADD3 R20, P1, R19, R3.reuse, RZ ;  /* 0x0000000313147210 */ /* 0x081fe20007f3e0ff */
[----:B------:R-:W-:Y:S01]  /*6a60*/  IMAD R11, R187, 0x4a, RZ ;  /* 0x0000004abb0b7824 */ /* 0x000fe200078e02ff */
[----:B-1----:R-:W-:Y:S02]  /*6a70*/  IADD3 R30, P2, R12, R3, RZ ;  /* 0x000000030c1e7210 */ /* 0x002fe40007f5e0ff */
[-C--:B------:R-:W-:Y:S02]  /*6a80*/  LEA.HI.X.SX32 R19, R19, R5.reuse, 0x1, P1 ;  /* 0x0000000513137211 */ /* 0x080fe400008f0eff */
[----:B------:R-:W-:Y:S02]  /*6a90*/  IADD3 R20, P1, R2, R20, RZ ;  /* 0x0000001402147210 */ /* 0x000fe40007f3e0ff */
        /* <DEDUP_REMOVED lines=12> */
[----:B0-----:R-:W-:Y:S01]  /*6b60*/  IADD3 R20, P2, R2, R19, RZ ;  /* 0x0000001302147210 */ /* 0x001fe20007f5e0ff */
[----:B------:R-:W-:Y:S01]  /*6b70*/  IMAD R19, R187, 0x4c, RZ ;  /* 0x0000004cbb137824 */ /* 0x000fe200078e02ff */
[----:B------:R-:W-:-:S02]  /*6b80*/  IADD3 R82, P1, R29, R3, RZ ;  /* 0x000000031d527210 */ /* 0x000fc40007f3e0ff */
[----:B------:R-:W3:Y:S01]  /*6b90*/  LDG.E.U8 R80, desc[UR20][R80.64] ;  /* 0x0000001450507981 */ /* 0x000ee2000c1e1100 */
[----:B------:R-:W-:Y:S01]  /*6ba0*/  IMAD.X R21, R52, 0x1, R11, P2 ;  /* 0x0000000134157824 */ /* 0x000fe200010e060b */
[-C--:B------:R-:W-:Y:S01]  /*6bb0*/  IADD3 R40, P2, R19, R3.reuse, RZ ;  /* 0x0000000313287210 */ /* 0x080fe20007f5e0ff */
[C---:B------:R-:W-:Y:S02]  /*6bc0*/  IMAD R8, R187.reuse, 0x4d, RZ ;  /* 0x0000004dbb087824 */ /* 0x040fe400078e02ff */
[----:B------:R-:W-:Y:S01]  /*6bd0*/  IMAD R11, R187, 0x4e, RZ ;  /* 0x0000004ebb0b7824 */ /* 0x000fe200078e02ff */
[----:B------:R0:W3:Y:S02]  /*6be0*/  LDG.E.U8 R81, desc[UR20][R20.64] ;  /* 0x0000001414517981 */ /* 0x0000e4000c1e1100 */
[----:B-1----:R-:W-:Y:S02]  /*6bf0*/  IADD3 R30, P3, R8, R3, RZ ;  /* 0x00000003081e7210 */ /* 0x002fe40007f7e0ff */
[----:B------:R-:W-:-:S02]  /*6c00*/  LEA.HI.X.SX32 R19, R19, R5, 0x1, P2 ;  /* 0x0000000513137211 */ /* 0x000fc400010f0eff */
[C---:B------:R-:W-:Y:S02]  /*6c10*/  IADD3 R40, P2, R2.reuse, R40, RZ ;  /* 0x0000002802287210 */ /* 0x040fe40007f5e0ff */
[-C--:B0-----:R-:W-:Y:S02]  /*6c20*/  LEA.HI.X.SX32 R20, R29, R5.reuse, 0x1, P1 ;  /* 0x000000051d147211 */ /* 0x081fe400008f0eff */
[----:B------:R-:W-:Y:S02]  /*6c30*/  IADD3 R82, P1, R2, R82, RZ ;  /* 0x0000005202527210 */ /* 0x000fe40007f3e0ff */
[----:B------:R-:W-:-:S03]  /*6c40*/  LEA.HI.X.SX32 R8, R8, R5, 0x1, P3 ;  /* 0x0000000508087211 */ /* 0x000fc600018f0eff */
[----:B------:R-:W-:Y:S01]  /*6c50*/  IMAD.X R83, R52, 0x1, R20, P1 ;  /* 0x0000000134537824 */ /* 0x000fe200008e0614 */
[C---:B------:R-:W-:Y:S02]  /*6c60*/  IADD3 R20, P4, R11.reuse, R3, RZ ;  /* 0x000000030b147210 */ /* 0x040fe40007f9e0ff */
[----:B------:R-:W-:Y:S01]  /*6c70*/  IADD3 R30, P1, R2, R30, RZ ;  /* 0x0000001e021e7210 */ /* 0x000fe20007f3e0ff */
[----:B------:R-:W-:Y:S01]  /*6c80*/  IMAD.X R41, R52, 0x1, R19, P2 ;  /* 0x0000000134297824 */ /* 0x000fe200010e0613 */
[----:B------:R-:W-:Y:S01]  /*6c90*/  LEA.HI.X.SX32 R11, R11, R5, 0x1, P4 ;  /* 0x000000050b0b7211 */ /* 0x000fe200020f0eff */
[C---:B------:R-:W-:Y:S01]  /*6ca0*/  IMAD R29, R187.reuse, 0x4f, RZ ;  /* 0x0000004fbb1d7824 */ /* 0x040fe200078e02ff */
[----:B------:R-:W-:Y:S01]  /*6cb0*/  IADD3 R20, P2, R2, R20, RZ ;  /* 0x0000001402147210 */ /* 0x000fe20007f5e0ff */
[C---:B------:R-:W-:Y:S01]  /*6cc0*/  IMAD.X R31, R52.reuse, 0x1, R8, P1 ;  /* 0x00000001341f7824 */ /* 0x040fe200008e0608 */
[----:B------:R0:W3:Y:S03]  /*6cd0*/  LDG.E.U8 R43, desc[UR20][R40.64] ;  /* 0x00000014282b7981 */ /* 0x0000e6000c1e1100 */
[----:B------:R-:W-:Y:S01]  /*6ce0*/  IMAD.X R21, R52, 0x1, R11, P2 ;  /* 0x0000000134157824 */ /* 0x000fe200010e060b */
[----:B------:R1:W3:Y:S01]  /*6cf0*/  LDG.E.U8 R32, desc[UR20][R30.64] ;  /* 0x000000141e207981 */ /* 0x0002e2000c1e1100 */
[----:B------:R-:W-:-:S03]  /*6d00*/  IMAD R11, R187, 0x50, RZ ;  /* 0x00000050bb0b7824 */ /* 0x000fc600078e02ff */
[----:B------:R-:W3:Y:S02]  /*6d10*/  LDG.E.U8 R82, desc[UR20][R82.64] ;  /* 0x0000001452527981 */ /* 0x000ee4000c1e1100 */
[-C--:B0-----:R-:W-:Y:S02]  /*6d20*/  IADD3 R40, P2, R11, R3.reuse, RZ ;  /* 0x000000030b287210 */ /* 0x081fe40007f5e0ff */
[----:B------:R0:W3:Y:S01]  /*6d30*/  LDG.E.U8 R21, desc[UR20][R20.64] ;  /* 0x0000001414157981 */ /* 0x0000e2000c1e1100 */
[----:B-1----:R-:W-:Y:S01]  /*6d40*/  IADD3 R30, P1, R29, R3, RZ ;  /* 0x000000031d1e7210 */ /* 0x002fe20007f3e0ff */
[----:B------:R-:W-:Y:S01]  /*6d50*/  IMAD R19, R187, 0x52, RZ ;  /* 0x00000052bb137824 */ /* 0x000fe200078e02ff */
[-C--:B------:R-:W-:Y:S01]  /*6d60*/  LEA.HI.X.SX32 R11, R11, R5.reuse, 0x1, P2 ;  /* 0x000000050b0b7211 */ /* 0x080fe200010f0eff */
[----:B------:R-:W-:Y:S01]  /*6d70*/  IMAD R8, R187, 0x51, RZ ;  /* 0x00000051bb087824 */ /* 0x000fe200078e02ff */
[----:B0-----:R-:W-:Y:S02]  /*6d80*/  LEA.HI.X.SX32 R20, R29, R5, 0x1, P1 ;  /* 0x000000051d147211 */ /* 0x001fe400008f0eff */
[----:B------:R-:W-:-:S02]  /*6d90*/  IADD3 R30, P1, R2, R30, RZ ;  /* 0x0000001e021e7210 */ /* 0x000fc40007f3e0ff */
[----:B------:R-:W-:-:S03]  /*6da0*/  IADD3 R40, P2, R2, R40, RZ ;  /* 0x0000002802287210 */ /* 0x000fc60007f5e0ff */
[C---:B------:R-:W-:Y:S01]  /*6db0*/  IMAD.X R31, R52.reuse, 0x1, R20, P1 ;  /* 0x00000001341f7824 */ /* 0x040fe200008e0614 */
[CC--:B------:R-:W-:Y:S01]  /*6dc0*/  IADD3 R20, P4, R19.reuse, R3.reuse, RZ ;  /* 0x0000000313147210 */ /* 0x0c0fe20007f9e0ff */
[----:B------:R-:W-:Y:S01]  /*6dd0*/  IMAD.X R41, R52, 0x1, R11, P2 ;  /* 0x0000000134297824 */ /* 0x000fe200010e060b */
[C---:B------:R-:W-:Y:S02]  /*6de0*/  IADD3 R84, P3, R8.reuse, R3, RZ ;  /* 0x0000000308547210 */ /* 0x040fe40007f7e0ff */
[----:B------:R0:W3:Y:S01]  /*6df0*/  LDG.E.U8 R11, desc[UR20][R30.64] ;  /* 0x000000141e0b7981 */ /* 0x0000e2000c1e1100 */
[-C--:B------:R-:W-:Y:S01]  /*6e00*/  LEA.HI.X.SX32 R19, R19, R5.reuse, 0x1, P4 ;  /* 0x0000000513137211 */ /* 0x080fe200020f0eff */
[----:B------:R-:W-:Y:S01]  /*6e10*/  IMAD R29, R187, 0x53, RZ ;  /* 0x00000053bb1d7824 */ /* 0x000fe200078e02ff */
[----:B------:R-:W-:Y:S01]  /*6e20*/  LEA.HI.X.SX32 R8, R8, R5, 0x1, P3 ;  /* 0x0000000508087211 */ /* 0x000fe200018f0eff */
[----:B------:R1:W3:Y:S01]  /*6e30*/  LDG.E.U8 R83, desc[UR20][R40.64] ;  /* 0x0000001428537981 */ /* 0x0002e2000c1e1100 */
[----:B------:R-:W-:-:S02]  /*6e40*/  IADD3 R84, P1, R2, R84, RZ ;  /* 0x0000005402547210 */ /* 0x000fc40007f3e0ff */
[----:B0-----:R-:W-:Y:S01]  /*6e50*/  IADD3 R30, P2, R2, R20, RZ ;  /* 0x00000014021e7210 */ /* 0x001fe20007f5e0ff */
[C---:B------:R-:W-:Y:S02]  /*6e60*/  IMAD R20, R187.reuse, 0x54, RZ ;  /* 0x00000054bb147824 */ /* 0x040fe400078e02ff */
[C---:B------:R-:W-:Y:S02]  /*6e70*/  IMAD.X R85, R52.reuse, 0x1, R8, P1 ;  /* 0x0000000134557824 */ /* 0x040fe400008e0608 */
[----:B------:R-:W-:Y:S01]  /*6e80*/  IMAD.X R31, R52, 0x1, R19, P2 ;  /* 0x00000001341f7824 */ /* 0x000fe200010e0613 */
[CC--:B------:R-:W-:Y:S01]  /*6e90*/  IADD3 R152, P2, R20.reuse, R3.reuse, RZ ;  /* 0x0000000314987210 */ /* 0x0c0fe20007f5e0ff */
[----:B------:R-:W-:Y:S01]  /*6ea0*/  IMAD R19, R187, 0x56, RZ ;  /* 0x00000056bb137824 */ /* 0x000fe200078e02ff */
[----:B------:R-:W-:Y:S01]  /*6eb0*/  IADD3 R86, P1, R29, R3, RZ ;  /* 0x000000031d567210 */ /* 0x000fe20007f3e0ff */
[----:B------:R-:W-:Y:S01]  /*6ec0*/  IMAD R8, R187, 0x55, RZ ;  /* 0x00000055bb087824 */ /* 0x000fe200078e02ff */
[-C--:B------:R-:W-:Y:S01]  /*6ed0*/  LEA.HI.X.SX32 R20, R20, R5.reuse, 0x1, P2 ;  /* 0x0000000514147211 */ /* 0x080fe200010f0eff */
[----:B------:R-:W3:Y:S01]  /*6ee0*/  LDG.E.U8 R84, desc[UR20][R84.64] ;  /* 0x0000001454547981 */ /* 0x000ee2000c1e1100 */
[----:B------:R-:W-:-:S02]  /*6ef0*/  LEA.HI.X.SX32 R29, R29, R5, 0x1, P1 ;  /* 0x000000051d1d7211 */ /* 0x000fc400008f0eff */
[C---:B------:R-:W-:Y:S02]  /*6f00*/  IADD3 R152, P2, R2.reuse, R152, RZ ;  /* 0x0000009802987210 */ /* 0x040fe40007f5e0ff */
[----:B------:R-:W-:Y:S02]  /*6f10*/  IADD3 R86, P1, R2, R86, RZ ;  /* 0x0000005602567210 */ /* 0x000fe40007f3e0ff */
[C---:B-1----:R-:W-:Y:S01]  /*6f20*/  IADD3 R40, P4, R19.reuse, R3, RZ ;  /* 0x0000000313287210 */ /* 0x042fe20007f9e0ff */
[----:B------:R0:W3:Y:S01]  /*6f30*/  LDG.E.U8 R85, desc[UR20][R30.64] ;  /* 0x000000141e557981 */ /* 0x0000e2000c1e1100 */
[C---:B------:R-:W-:Y:S02]  /*6f40*/  IMAD.X R153, R52.reuse, 0x1, R20, P2 ;  /* 0x0000000134997824 */ /* 0x040fe400010e0614 */
[----:B------:R-:W-:Y:S01]  /*6f50*/  LEA.HI.X.SX32 R19, R19, R5, 0x1, P4 ;  /* 0x0000000513137211 */ /* 0x000fe200020f0eff */
[----:B------:R-:W-:Y:S01]  /*6f60*/  IMAD.X R87, R52, 0x1, R29, P1 ;  /* 0x0000000134577824 */ /* 0x000fe200008e061d */
[----:B------:R-:W-:-:S02]  /*6f70*/  IADD3 R40, P2, R2, R40, RZ ;  /* 0x0000002802287210 */ /* 0x000fc40007f5e0ff */
[C---:B0-----:R-:W-:Y:S01]  /*6f80*/  IADD3 R30, P3, R8.reuse, R3, RZ ;  /* 0x00000003081e7210 */ /* 0x041fe20007f7e0ff */
[C---:B------:R-:W-:Y:S01]  /*6f90*/  IMAD R29, R187.reuse, 0x57, RZ ;  /* 0x00000057bb1d7824 */ /* 0x040fe200078e02ff */
[----:B------:R-:W3:Y:S02]  /*6fa0*/  LDG.E.U8 R42, desc[UR20][R152.64] ;  /* 0x00000014982a7981 */ /* 0x000ee4000c1e1100 */
[----:B------:R-:W-:Y:S02]  /*6fb0*/  LEA.HI.X.SX32 R8, R8, R5, 0x1, P3 ;  /* 0x0000000508087211 */ /* 0x000fe400018f0eff */
[----:B------:R-:W-:Y:S01]  /*6fc0*/  IADD3 R30, P1, R2, R30, RZ ;  /* 0x0000001e021e7210 */ /* 0x000fe20007f3e0ff */
[C---:B------:R-:W-:Y:S01]  /*6fd0*/  IMAD.X R41, R52.reuse, 0x1, R19, P2 ;  /* 0x0000000134297824 */ /* 0x040fe200010e0613 */
[----:B------:R-:W3:Y:S03]  /*6fe0*/  LDG.E.U8 R86, desc[UR20][R86.64] ;  /* 0x0000001456567981 */ /* 0x000ee6000c1e1100 */
[----:B------:R-:W-:Y:S01]  /*6ff0*/  IMAD.X R31, R52, 0x1, R8, P1 ;  /* 0x00000001341f7824 */ /* 0x000fe200008e0608 */
[----:B------:R0:W3:Y:S01]  /*7000*/  LDG.E.U8 R20, desc[UR20][R40.64] ;  /* 0x0000001428147981 */ /* 0x0000e2000c1e1100 */
[----:B------:R-:W-:-:S04]  /*7010*/  IMAD R8, R187, 0x58, RZ ;  /* 0x00000058bb087824 */ /* 0x000fc800078e02ff */
[----:B------:R1:W3:Y:S01]  /*7020*/  LDG.E.U8 R31, desc[UR20][R30.64] ;  /* 0x000000141e1f7981 */ /* 0x0002e2000c1e1100 */
[-C--:B0-----:R-:W-:Y:S02]  /*7030*/  IADD3 R40, P1, R29, R3.reuse, RZ ;  /* 0x000000031d287210 */ /* 0x081fe40007f3e0ff */
[----:B------:R-:W-:Y:S01]  /*7040*/  IADD3 R154, P2, R8, R3, RZ ;  /* 0x00000003089a7210 */ /* 0x000fe20007f5e0ff */
[----:B-1----:R-:W-:Y:S01]  /*7050*/  IMAD R30, R187, 0x59, RZ ;  /* 0x00000059bb1e7824 */ /* 0x002fe200078e02ff */
[----:B------:R-:W-:Y:S02]  /*7060*/  LEA.HI.X.SX32 R29, R29, R5, 0x1, P1 ;  /* 0x000000051d1d7211 */ /* 0x000fe400008f0eff */
[----:B------:R-:W-:Y:S01]  /*7070*/  IADD3 R40, P1, R2, R40, RZ ;  /* 0x0000002802287210 */ /* 0x000fe20007f3e0ff */
[----:B------:R-:W-:Y:S01]  /*7080*/  IMAD R19, R187, 0x5a, RZ ;  /* 0x0000005abb137824 */ /* 0x000fe200078e02ff */
[----:B------:R-:W-:Y:S02]  /*7090*/  IADD3 R152, P3, R30, R3, RZ ;  /* 0x000000031e987210 */ /* 0x000fe40007f7e0ff */
[----:B------:R-:W-:Y:S01]  /*70a0*/  LEA.HI.X.SX32 R8, R8, R5, 0x1, P2 ;  /* 0x0000000508087211 */ /* 0x000fe200010f0eff */
[----:B------:R-:W-:Y:S01]  /*70b0*/  IMAD.X R41, R52, 0x1, R29, P1 ;  /* 0x0000000134297824 */ /* 0x000fe200008e061d */
[----:B------:R-:W-:-:S02]  /*70c0*/  IADD3 R154, P2, R2, R154, RZ ;  /* 0x0000009a029a7210 */ /* 0x000fc40007f5e0ff */
[----:B------:R-:W-:Y:S02]  /*70d0*/  LEA.HI.X.SX32 R30, R30, R5, 0x1, P3 ;  /* 0x000000051e1e7211 */ /* 0x000fe400018f0eff */
[----:B------:R-:W-:Y:S02]  /*70e0*/  IADD3 R152, P1, R2, R152, RZ ;  /* 0x0000009802987210 */ /* 0x000fe40007f3e0ff */
[C---:B------:R-:W-:Y:S01]  /*70f0*/  IADD3 R29, P4, R19.reuse, R3, RZ ;  /* 0x00000003131d7210 */ /* 0x040fe20007f9e0ff */
        /* <DEDUP_REMOVED lines=8> */
[----:B------:R-:W3:Y:S02]  /*7180*/  LDG.E.U8 R152, desc[UR20][R152.64] ;  /* 0x0000001498987981 */ /* 0x000ee4000c1e1100 */
[----:B------:R-:W-:Y:S02]  /*7190*/  IMAD.X R41, R52, 0x1, R19, P1 ;  /* 0x0000000134297824 */ /* 0x000fe400008e0613 */
[----:B------:R-:W-:Y:S01]  /*71a0*/  IMAD R19, R187, 0x5e, RZ ;  /* 0x0000005ebb137824 */ /* 0x000fe200078e02ff */
[----:B------:R-:W-:Y:S01]  /*71b0*/  IADD3 R162, P2, R51, R3, RZ ;  /* 0x0000000333a27210 */ /* 0x000fe20007f5e0ff */
[----:B------:R-:W-:-:S03]  /*71c0*/  IMAD R160, R187, 0x3, RZ ;  /* 0x00000003bba07824 */ /* 0x000fc600078e02ff */
[-C--:B-1----:R-:W-:Y:S01]  /*71d0*/  IADD3 R154, P1, R19, R3.reuse, RZ ;  /* 0x00000003139a7210 */ /* 0x082fe20007f3e0ff */
[----:B------:R0:W3:Y:S01]  /*71e0*/  LDG.E.U8 R153, desc[UR20][R40.64] ;  /* 0x0000001428997981 */ /* 0x0000e2000c1e1100 */
[----:B------:R-:W-:Y:S01]  /*71f0*/  IMAD R29, R187, 0x5c, RZ ;  /* 0x0000005cbb1d7824 */ /* 0x000fe200078e02ff */
[----:B------:R-:W-:Y:S02]  /*7200*/  IADD3 R156, P4, R30, R3, RZ ;  /* 0x000000031e9c7210 */ /* 0x000fe40007f9e0ff */
[-C--:B------:R-:W-:Y:S01]  /*7210*/  LEA.HI.X.SX32 R19, R19, R5.reuse, 0x1, P1 ;  /* 0x0000000513137211 */ /* 0x080fe200008f0eff */
[----:B------:R-:W-:Y:S01]  /*7220*/  IMAD.IADD R160, R160, 0x1, R3 ;  /* 0x00000001a0a07824 */ /* 0x000fe200078e0203 */
[C---:B------:R-:W-:Y:S02]  /*7230*/  IADD3 R154, P1, R2.reuse, R154, RZ ;  /* 0x0000009a029a7210 */ /* 0x040fe40007f3e0ff */
[----:B0-----:R-:W-:Y:S02]  /*7240*/  LEA.HI.X.SX32 R41, R51, R5, 0x1, P2 ;  /* 0x0000000533297211 */ /* 0x001fe400010f0eff */
[----:B------:R-:W-:Y:S01]  /*7250*/  IADD3 R162, P2, R2, R162, RZ ;  /* 0x000000a202a27210 */ /* 0x000fe20007f5e0ff */
[----:B------:R-:W-:Y:S01]  /*7260*/  IMAD.X R155, R52, 0x1, R19, P1 ;  /* 0x00000001349b7824 */ /* 0x000fe200008e0613 */
[----:B------:R-:W-:-:S02]  /*7270*/  IADD3 R40, P3, R29, R3, RZ ;  /* 0x000000031d287210 */ /* 0x000fc40007f7e0ff */
[-C--:B------:R-:W-:Y:S01]  /*7280*/  LEA.HI.X.SX32 R30, R30, R5.reuse, 0x1, P4 ;  /* 0x000000051e1e7211 */ /* 0x080fe200020f0eff */
[----:B------:R-:W-:Y:S01]  /*7290*/  IMAD.X R163, R52, 0x1, R41, P2 ;  /* 0x0000000134a37824 */ /* 0x000fe200010e0629 */
[C---:B------:R-:W-:Y:S01]  /*72a0*/  IADD3 R156, P4, R2.reuse, R156, RZ ;  /* 0x0000009c029c7210 */ /* 0x040fe20007f9e0ff */
[----:B------:R0:W3:Y:S01]  /*72b0*/  LDG.E.U8 R19, desc[UR20][R154.64] ;  /* 0x000000149a137981 */ /* 0x0000e2000c1e1100 */
[----:B------:R-:W-:Y:S01]  /*72c0*/  IADD3 R164, P2, R2, R160, RZ ;  /* 0x000000a002a47210 */ /* 0x000fe20007f5e0ff */
[----:B------:R-:W-:Y:S01]  /*72d0*/  IMAD.SHL.U32 R160, R187, 0x4, RZ ;  /* 0x00000004bba07824 */ /* 0x000fe200078e00ff */
[----:B------:R-:W-:Y:S01]  /*72e0*/  LEA.HI.X.SX32 R29, R29, R5, 0x1, P3 ;  /* 0x000000051d1d7211 */ /* 0x000fe200018f0eff */
[----:B------:R-:W-:Y:S01]  /*72f0*/  IMAD.X R157, R52, 0x1, R30, P4 ;  /* 0x00000001349d7824 */ /* 0x000fe200020e061e */
[----:B------:R-:W-:Y:S01]  /*7300*/  IADD3 R40, P3, R2, R40, RZ ;  /* 0x0000002802287210 */ /* 0x000fe20007f7e0ff */
[----:B------:R-:W-:Y:S01]  /*7310*/  IMAD.SHL.U32 R158, R187, 0x2, RZ ;  /* 0x00000002bb9e7824 */ /* 0x000fe200078e00ff */
[----:B------:R-:W3:Y:S01]  /*7320*/  LDG.E.U8 R162, desc[UR20][R162.64] ;  /* 0x00000014a2a27981 */ /* 0x000ee2000c1e1100 */
[----:B------:R-:W-:-:S02]  /*7330*/  IMAD.IADD R160, R160, 0x1, R3 ;  /* 0x00000001a0a07824 */ /* 0x000fc400078e0203 */
[C---:B0-----:R-:W-:Y:S01]  /*7340*/  IMAD.SHL.U32 R154, R187.reuse, 0x2, RZ ;  /* 0x00000002bb9a7824 */ /* 0x041fe200078e00ff */
[----:B------:R0:W3:Y:S01]  /*7350*/  LDG.E.U8 R30, desc[UR20][R156.64] ;  /* 0x000000149c1e7981 */ /* 0x0000e2000c1e1100 */
[----:B------:R-:W-:Y:S02]  /*7360*/  IMAD.X R41, R52, 0x1, R29, P3 ;  /* 0x0000000134297824 */ /* 0x000fe400018e061d */
[----:B------:R-:W-:Y:S01]  /*7370*/  IMAD.IADD R158, R158, 0x1, R3 ;  /* 0x000000019e9e7824 */ /* 0x000fe200078e0203 */
[----:B------:R-:W-:Y:S01]  /*7380*/  IADD3 RZ, P3, R154, R3, RZ ;  /* 0x000000039aff7210 */ /* 0x000fe20007f7e0ff */
[C---:B------:R-:W-:Y:S02]  /*7390*/  IMAD R29, R187.reuse, 0x5, RZ ;  /* 0x00000005bb1d7824 */ /* 0x040fe400078e02ff */
[----:B------:R1:W3:Y:S01]  /*73a0*/  LDG.E.U8 R41, desc[UR20][R40.64] ;  /* 0x0000001428297981 */ /* 0x0002e2000c1e1100 */
[C---:B0-----:R-:W-:Y:S01]  /*73b0*/  IADD3 R156, P1, R2.reuse, R160, RZ ;  /* 0x000000a0029c7210 */ /* 0x041fe20007f3e0ff */
[----:B------:R-:W-:Y:S01]  /*73c0*/  IMAD R160, R187, 0x5, RZ ;  /* 0x00000005bba07824 */ /* 0x000fe200078e02ff */
[----:B------:R-:W-:-:S02]  /*73d0*/  IADD3 R158, P4, R2, R158, RZ ;  /* 0x0000009e029e7210 */ /* 0x000fc40007f9e0ff */
[----:B------:R-:W-:Y:S01]  /*73e0*/  LEA.HI.X.SX32 R154, R154, R5, 0x1, P3 ;  /* 0x000000059a9a7211 */ /* 0x000fe200018f0eff */
[----:B------:R-:W-:Y:S01]  /*73f0*/  IMAD.IADD R160, R160, 0x1, R3 ;  /* 0x00000001a0a07824 */ /* 0x000fe200078e0203 */
[----:B------:R-:W-:Y:S01]  /*7400*/  IADD3 RZ, P3, R29, R3, RZ ;  /* 0x000000031dff7210 */ /* 0x000fe20007f7e0ff */
[C---:B-1----:R-:W-:Y:S02]  /*7410*/  IMAD R40, R187.reuse, 0x3, RZ ;  /* 0x00000003bb287824 */ /* 0x042fe400078e02ff */
[----:B------:R-:W-:Y:S01]  /*7420*/  IMAD.SHL.U32 R51, R187, 0x4, RZ ;  /* 0x00000004bb337824 */ /* 0x000fe200078e00ff */
[----:B------:R-:W-:Y:S01]  /*7430*/  LEA.HI.X.SX32 R29, R29, R5, 0x1, P3 ;  /* 0x000000051d1d7211 */ /* 0x000fe200018f0eff */
[----:B------:R-:W-:Y:S01]  /*7440*/  IMAD.X R159, R52, 0x1, R154, P4 ;  /* 0x00000001349f7824 */ /* 0x000fe200020e069a */
[----:B------:R-:W-:Y:S02]  /*7450*/  IADD3 RZ, P5, R40, R3, RZ ;  /* 0x0000000328ff7210 */ /* 0x000fe40007fbe0ff */
[----:B------:R-:W-:-:S02]  /*7460*/  IADD3 R154, P4, R2, R160, RZ ;  /* 0x000000a0029a7210 */ /* 0x000fc40007f9e0ff */
[----:B------:R-:W-:Y:S01]  /*7470*/  IADD3 RZ, P6, R51, R3, RZ ;  /* 0x0000000333ff7210 */ /* 0x000fe20007fde0ff */
[----:B------:R-:W-:Y:S01]  /*7480*/  IMAD R166, R187, 0x7, RZ ;  /* 0x00000007bba67824 */ /* 0x000fe200078e02ff */
[-C--:B------:R-:W-:Y:S01]  /*7490*/  LEA.HI.X.SX32 R40, R40, R5.reuse, 0x1, P5 ;  /* 0x0000000528287211 */ /* 0x080fe200028f0eff */
[----:B------:R-:W-:Y:S01]  /*74a0*/  IMAD.X R155, R52, 0x1, R29, P4 ;  /* 0x00000001349b7824 */ /* 0x000fe200020e061d */
[----:B------:R-:W-:Y:S01]  /*74b0*/  LEA.HI.X.SX32 R51, R51, R5, 0x1, P6 ;  /* 0x0000000533337211 */ /* 0x000fe200030f0eff */
[----:B------:R-:W-:Y:S01]  /*74c0*/  IMAD.IADD R166, R166, 0x1, R3 ;  /* 0x00000001a6a67824 */ /* 0x000fe200078e0203 */
[----:B------:R-:W3:Y:S01]  /*74d0*/  LDG.E.U8 R163, desc[UR20][R158.64] ;  /* 0x000000149ea37981 */ /* 0x000ee2000c1e1100 */
[C---:B------:R-:W-:Y:S02]  /*74e0*/  IMAD.X R165, R52.reuse, 0x1, R40, P2 ;  /* 0x0000000134a57824 */ /* 0x040fe400010e0628 */
[----:B------:R-:W-:Y:S01]  /*74f0*/  IMAD.X R157, R52, 0x1, R51, P1 ;  /* 0x00000001349d7824 */ /* 0x000fe200008e0633 */
[----:B------:R0:W3:Y:S01]  /*7500*/  LDG.E.U8 R40, desc[UR20][R154.64] ;  /* 0x000000149a287981 */ /* 0x0000e2000c1e1100 */
[----:B------:R-:W-:-:S03]  /*7510*/  IMAD R160, R187, 0x6, RZ ;  /* 0x00000006bba07824 */ /* 0x000fc600078e02ff */
[----:B------:R1:W3:Y:S01]  /*7520*/  LDG.E.U8 R51, desc[UR20][R156.64] ;  /* 0x000000149c337981 */ /* 0x0002e2000c1e1100 */
[--C-:B------:R-:W-:Y:S02]  /*7530*/  IMAD.IADD R160, R160, 0x1, R3.reuse ;  /* 0x00000001a0a07824 */ /* 0x100fe400078e0203 */
[C---:B------:R-:W-:Y:S01]  /*7540*/  IMAD R0, R187.reuse, 0x9, RZ ;  /* 0x00000009bb007824 */ /* 0x040fe200078e02ff */
[----:B------:R-:W3:Y:S01]  /*7550*/  LDG.E.U8 R164, desc[UR20][R164.64] ;  /* 0x00000014a4a47981 */ /* 0x000ee2000c1e1100 */
[C---:B0-----:R-:W-:Y:S01]  /*7560*/  IMAD R155, R187.reuse, 0x6, RZ ;  /* 0x00000006bb9b7824 */ /* 0x041fe200078e02ff */
[----:B------:R-:W-:Y:S01]  /*7570*/  IADD3 R154, P2, R2, R166, RZ ;  /* 0x000000a6029a7210 */ /* 0x000fe20007f5e0ff */
[C---:B------:R-:W-:Y:S02]  /*7580*/  IMAD.SHL.U32 R166, R187.reuse, 0x8, RZ ;  /* 0x00000008bba67824 */ /* 0x040fe400078e00ff */
[----:B-1----:R-:W-:Y:S01]  /*7590*/  IMAD.SHL.U32 R157, R187, 0x8, RZ ;  /* 0x00000008bb9d7824 */ /* 0x002fe200078e00ff */
[----:B------:R-:W-:Y:S01]  /*75a0*/  IADD3 RZ, P3, R155, R3, RZ ;  /* 0x000000039bff7210 */ /* 0x000fe20007f7e0ff */
[--C-:B------:R-:W-:Y:S01]  /*75b0*/  IMAD.IADD R166, R166, 0x1, R3.reuse ;  /* 0x00000001a6a67824 */ /* 0x100fe200078e0203 */
[----:B------:R-:W-:Y:S01]  /*75c0*/  IADD3 R160, P4, R2, R160, RZ ;  /* 0x000000a002a07210 */ /* 0x000fe20007f9e0ff */
[----:B------:R-:W-:Y:S01]  /*75d0*/  IMAD R29, R187, 0x7, RZ ;  /* 0x00000007bb1d7824 */ /* 0x000fe200078e02ff */
[----:B------:R-:W-:Y:S01]  /*75e0*/  LEA.HI.X.SX32 R155, R155, R5, 0x1, P3 ;  /* 0x000000059b9b7211 */ /* 0x000fe200018f0eff */
[----:B------:R-:W-:Y:S01]  /*75f0*/  IMAD.IADD R0, R0, 0x1, R3 ;  /* 0x0000000100007824 */ /* 0x000fe200078e0203 */
[----:B------:R-:W-:Y:S01]  /*7600*/  IADD3 RZ, P6, R157, R3, RZ ;  /* 0x000000039dff7210 */ /* 0x000fe20007fde0ff */
[----:B------:R-:W-:Y:S01]  /*7610*/  IMAD R159, R187, 0x9, RZ ;  /* 0x00000009bb9f7824 */ /* 0x000fe200078e02ff */
[----:B------:R-:W-:Y:S01]  /*7620*/  IADD3 R156, P1, R2, R166, RZ ;  /* 0x000000a6029c7210 */ /* 0x000fe20007f3e0ff */
[----:B------:R-:W-:Y:S01]  /*7630*/  IMAD.X R161, R52, 0x1, R155, P4 ;  /* 0x0000000134a17824 */ /* 0x000fe200020e069b */
[----:B------:R-:W-:-:S02]  /*7640*/  LEA.HI.X.SX32 R157, R157, R5, 0x1, P6 ;  /* 0x000000059d9d7211 */ /* 0x000fc400030f0eff */
[----:B------:R-:W-:Y:S02]  /*7650*/  IADD3 RZ, P5, R29, R3, RZ ;  /* 0x000000031dff7210 */ /* 0x000fe40007fbe0ff */
[----:B------:R-:W-:Y:S01]  /*7660*/  IADD3 R158, P4, R2, R0, RZ ;  /* 0x00000000029e7210 */ /* 0x000fe20007f9e0ff */
[----:B------:R-:W-:Y:S01]  /*7670*/  IMAD R0, R187, 0xb, RZ ;  /* 0x0000000bbb007824 */ /* 0x000fe200078e02ff */
[----:B------:R-:W-:Y:S01]  /*7680*/  LEA.HI.X.SX32 R29, R29, R5, 0x1, P5 ;  /* 0x000000051d1d7211 */ /* 0x000fe200028f0eff */
[----:B------:R-:W-:Y:S01]  /*7690*/  IMAD.X R157, R52, 0x1, R157, P1 ;  /* 0x00000001349d7824 */ /* 0x000fe200008e069d */
[C---:B------:R-:W-:Y:S01]  /*76a0*/  IADD3 RZ, P3, R159.reuse, R3, RZ ;  /* 0x000000039fff7210 */ /* 0x040fe20007f7e0ff */
[----:B------:R-:W-:Y:S02]  /*76b0*/  IMAD.IADD R0, R0, 0x1, R3 ;  /* 0x0000000100007824 */ /* 0x000fe400078e0203 */
[----:B------:R-:W-:Y:S01]  /*76c0*/  IMAD.X R155, R52, 0x1, R29, P2 ;  /* 0x00000001349b7824 */ /* 0x000fe200010e061d */
[----:B------:R-:W-:Y:S01]  /*76d0*/  LEA.HI.X.SX32 R159, R159, R5, 0x1, P3 ;  /* 0x000000059f9f7211 */ /* 0x000fe200018f0eff */
[----:B------:R0:W3:Y:S01]  /*76e0*/  LDG.E.U8 R166, desc[UR20][R156.64] ;  /* 0x000000149ca67981 */ /* 0x0000e2000c1e1100 */
[----:B------:R-:W-:-:S03]  /*76f0*/  IMAD R9, R187, 0xa, RZ ;  /* 0x0000000abb097824 */ /* 0x000fc600078e02ff */
[----:B------:R-:W-:Y:S01]  /*7700*/  IMAD.X R159, R52, 0x1, R159, P4 ;  /* 0x00000001349f7824 */ /* 0x000fe200020e069f */
[----:B------:R1:W3:Y:S04]  /*7710*/  LDG.E.U8 R165, desc[UR20][R154.64] ;  /* 0x000000149aa57981 */ /* 0x0002e8000c1e1100 */
[----:B------:R-:W3:Y:S01]  /*7720*/  LDG.E.U8 R29, desc[UR20][R160.64] ;  /* 0x00000014a01d7981 */ /* 0x000ee2000c1e1100 */
[----:B0-----:R-:W-:Y:S01]  /*7730*/  IADD3 R156, P2, R2, R0, RZ ;  /* 0x00000000029c7210 */ /* 0x001fe20007f5e0ff */
[C---:B------:R-:W-:Y:S02]  /*7740*/  IMAD R0, R187.reuse, 0xc, RZ ;  /* 0x0000000cbb007824 */ /* 0x040fe400078e02ff */
[----:B------:R0:W3:Y:S01]  /*7750*/  LDG.E.U8 R167, desc[UR20][R158.64] ;  /* 0x000000149ea77981 */ /* 0x0000e2000c1e1100 */
[----:B-1----:R-:W-:-:S02]  /*7760*/  IMAD R155, R187, 0xa, RZ ;  /* 0x0000000abb9b7824 */ /* 0x002fc400078e02ff */
[--C-:B------:R-:W-:Y:S02]  /*7770*/  IMAD.IADD R0, R0, 0x1, R3.reuse ;  /* 0x0000000100007824 */ /* 0x100fe400078e0203 */
[--C-:B------:R-:W-:Y:S01]  /*7780*/  IMAD.IADD R9, R9, 0x1, R3.reuse ;  /* 0x0000000109097824 */ /* 0x100fe200078e0203 */
[----:B------:R-:W-:Y:S01]  /*7790*/  IADD3 RZ, P3, R155, R3, RZ ;  /* 0x000000039bff7210 */ /* 0x000fe20007f7e0ff */
[C---:B------:R-:W-:Y:S01]  /*77a0*/  IMAD R157, R187.reuse, 0xb, RZ ;  /* 0x0000000bbb9d7824 */ /* 0x040fe200078e02ff */
[C---:B0-----:R-:W-:Y:S01]  /*77b0*/  IADD3 R158, P1, R2.reuse, R0, RZ ;  /* 0x00000000029e7210 */ /* 0x041fe20007f3e0ff */
[C---:B------:R-:W-:Y:S01]  /*77c0*/  IMAD R0, R187.reuse, 0xd, RZ ;  /* 0x0000000dbb007824 */ /* 0x040fe200078e02ff */
[----:B------:R-:W-:Y:S01]  /*77d0*/  IADD3 R154, P4, R2, R9, RZ ;  /* 0x00000009029a7210 */ /* 0x000fe20007f9e0ff */
[----:B------:R-:W-:Y:S01]  /*77e0*/  IMAD R159, R187, 0xc, RZ ;  /* 0x0000000cbb9f7824 */ /* 0x000fe200078e02ff */
[----:B------:R-:W-:Y:S01]  /*77f0*/  LEA.HI.X.SX32 R155, R155, R5, 0x1, P3 ;  /* 0x000000059b9b7211 */ /* 0x000fe200018f0eff */
[----:B------:R-:W-:Y:S01]  /*7800*/  IMAD.IADD R0, R0, 0x1, R3 ;  /* 0x0000000100007824 */ /* 0x000fe200078e0203 */
[-C--:B------:R-:W-:Y:S01]  /*7810*/  IADD3 RZ, P5, R157, R3.reuse, RZ ;  /* 0x000000039dff7210 */ /* 0x080fe20007fbe0ff */
[----:B------:R-:W-:Y:S01]  /*7820*/  IMAD R161, R187, 0xd, RZ ;  /* 0x0000000dbba17824 */ /* 0x000fe200078e02ff */
[----:B------:R-:W-:Y:S01]  /*7830*/  IADD3 RZ, P6, R159, R3, RZ ;  /* 0x000000039fff7210 */ /* 0x000fe20007fde0ff */
[----:B------:R-:W-:Y:S01]  /*7840*/  IMAD.X R155, R52, 0x1, R155, P4 ;  /* 0x00000001349b7824 */ /* 0x000fe200020e069b */
[----:B------:R-:W-:-:S02]  /*7850*/  LEA.HI.X.SX32 R157, R157, R5, 0x1, P5 ;  /* 0x000000059d9d7211 */ /* 0x000fc400028f0eff */
[----:B------:R-:W-:Y:S01]  /*7860*/  IADD3 R160, P4, R2, R0, RZ ;  /* 0x0000000002a07210 */ /* 0x000fe20007f9e0ff */
[----:B------:R-:W-:Y:S01]  /*7870*/  IMAD R0, R187, 0xf, RZ ;  /* 0x0000000fbb007824 */ /* 0x000fe200078e02ff */
[----:B------:R-:W-:Y:S01]  /*7880*/  LEA.HI.X.SX32 R159, R159, R5, 0x1, P6 ;  /* 0x000000059f9f7211 */ /* 0x000fe200030f0eff */
[----:B------:R-:W-:Y:S01]  /*7890*/  IMAD.X R157, R52, 0x1, R157, P2 ;  /* 0x00000001349d7824 */ /* 0x000fe200010e069d */
[C---:B------:R-:W-:Y:S01]  /*78a0*/  IADD3 RZ, P3, R161.reuse, R3, RZ ;  /* 0x00000003a1ff7210 */ /* 0x040fe20007f7e0ff */
[----:B------:R-:W-:Y:S01]  /*78b0*/  IMAD.IADD R0, R0, 0x1, R3 ;  /* 0x0000000100007824 */ /* 0x000fe200078e0203 */
[----:B------:R-:W3:Y:S01]  /*78c0*/  LDG.E.U8 R168, desc[UR20][R154.64] ;  /* 0x000000149aa87981 */ /* 0x000ee2000c1e1100 */
[----:B------:R-:W-:Y:S01]  /*78d0*/  IMAD.X R159, R52, 0x1, R159, P1 ;  /* 0x00000001349f7824 */ /* 0x000fe200008e069f */
[----:B------:R-:W-:Y:S02]  /*78e0*/  LEA.HI.X.SX32 R161, R161, R5, 0x1, P3 ;  /* 0x00000005a1a17211 */ /* 0x000fe400018f0eff */
[----:B------:R0:W3:Y:S01]  /*78f0*/  LDG.E.U8 R169, desc[UR20][R156.64] ;  /* 0x000000149ca97981 */ /* 0x0000e2000c1e1100 */
[----:B------:R-:W-:-:S02]  /*7900*/  IMAD R9, R187, 0xe, RZ ;  /* 0x0000000ebb097824 */ /* 0x000fc400078e02ff */
[----:B------:R-:W-:Y:S01]  /*7910*/  IMAD.X R161, R52, 0x1, R161, P4 ;  /* 0x0000000134a17824 */ /* 0x000fe200020e06a1 */
[----:B------:R1:W3:Y:S01]  /*7920*/  LDG.E.U8 R170, desc[UR20][R158.64] ;  /* 0x000000149eaa7981 */ /* 0x0002e2000c1e1100 */
[----:B0-----:R-:W-:Y:S01]  /*7930*/  IADD3 R156, P2, R2, R0, RZ ;  /* 0x00000000029c7210 */ /* 0x001fe20007f5e0ff */
[C---:B------:R-:W-:Y:S02]  /*7940*/  IMAD.SHL.U32 R0, R187.reuse, 0x10, RZ ;  /* 0x00000010bb007824 */ /* 0x040fe400078e00ff */
[----:B------:R0:W3:Y:S01]  /*7950*/  LDG.E.U8 R171, desc[UR20][R160.64] ;  /* 0x00000014a0ab7981 */ /* 0x0000e2000c1e1100 */
[C---:B------:R-:W-:Y:S02]  /*7960*/  IMAD R155, R187.reuse, 0xe, RZ ;  /* 0x0000000ebb9b7824 */ /* 0x040fe400078e02ff */
[--C-:B------:R-:W-:Y:S02]  /*7970*/  IMAD.IADD R0, R0, 0x1, R3.reuse ;  /* 0x0000000100007824 */ /* 0x100fe400078e0203 */
[----:B-1----:R-:W-:Y:S01]  /*7980*/  IMAD.SHL.U32 R159, R187, 0x10, RZ ;  /* 0x00000010bb9f7824 */ /* 0x002fe200078e00ff */
[-C--:B------:R-:W-:Y:S01]  /*7990*/  IADD3 RZ, P3, R155, R3.reuse, RZ ;  /* 0x000000039bff7210 */ /* 0x080fe20007f7e0ff */
[----:B------:R-:W-:Y:S01]  /*79a0*/  IMAD.IADD R9, R9, 0x1, R3 ;  /* 0x0000000109097824 */ /* 0x000fe200078e0203 */
[----:B------:R-:W-:Y:S01]  /*79b0*/  IADD3 R158, P1, R2, R0, RZ ;  /* 0x00000000029e7210 */ /* 0x000fe20007f3e0ff */
[----:B------:R-:W-:Y:S01]  /*79c0*/  IMAD R157, R187, 0xf, RZ ;  /* 0x0000000fbb9d7824 */ /* 0x000fe200078e02ff */
[----:B------:R-:W-:Y:S01]  /*79d0*/  IADD3 RZ, P6, R159, R3, RZ ;  /* 0x000000039fff7210 */ /* 0x000fe20007fde0ff */
[----:B0-----:R-:W-:-:S02]  /*79e0*/  IMAD R161, R187, 0x11, RZ ;  /* 0x00000011bba17824 */ /* 0x001fc400078e02ff */
[----:B------:R-:W-:Y:S01]  /*79f0*/  IMAD R0, R187, 0x11, RZ ;  /* 0x00000011bb007824 */ /* 0x000fe200078e02ff */
[----:B------:R-:W-:Y:S02]  /*7a00*/  IADD3 R154, P4, R2, R9, RZ ;  /* 0x00000009029a7210 */ /* 0x000fe40007f9e0ff */
[-C--:B------:R-:W-:Y:S01]  /*7a10*/  LEA.HI.X.SX32 R155, R155, R5.reuse, 0x1, P3 ;  /* 0x000000059b9b7211 */ /* 0x080fe200018f0eff */
[----:B------:R-:W-:Y:S01]  /*7a20*/  IMAD.IADD R0, R0, 0x1, R3 ;  /* 0x0000000100007824 */ /* 0x000fe200078e0203 */
[----:B------:R-:W-:Y:S02]  /*7a30*/  LEA.HI.X.SX32 R159, R159, R5, 0x1, P6 ;  /* 0x000000059f9f7211 */ /* 0x000fe400030f0eff */
[-C--:B------:R-:W-:Y:S02]  /*7a40*/  IADD3 RZ, P5, R157, R3.reuse, RZ ;  /* 0x000000039dff7210 */ /* 0x080fe40007fbe0ff */
[----:B------:R-:W-:Y:S01]  /*7a50*/  IADD3 RZ, P3, R161, R3, RZ ;  /* 0x00000003a1ff7210 */ /* 0x000fe20007f7e0ff */
[C---:B------:R-:W-:Y:S01]  /*7a60*/  IMAD.X R155, R52.reuse, 0x1, R155, P4 ;  /* 0x00000001349b7824 */ /* 0x040fe200020e069b */
[----:B------:R-:W-:Y:S01]  /*7a70*/  LEA.HI.X.SX32 R157, R157, R5, 0x1, P5 ;  /* 0x000000059d9d7211 */ /* 0x000fe200028f0eff */
[----:B------:R-:W-:Y:S01]  /*7a80*/  IMAD.X R159, R52, 0x1, R159, P1 ;  /* 0x00000001349f7824 */ /* 0x000fe200008e069f */
[----:B------:R-:W-:-:S02]  /*7a90*/  IADD3 R160, P4, R2, R0, RZ ;  /* 0x0000000002a07210 */ /* 0x000fc40007f9e0ff */
[----:B------:R-:W-:Y:S01]  /*7aa0*/  LEA.HI.X.SX32 R161, R161, R5, 0x1, P3 ;  /* 0x00000005a1a17211 */ /* 0x000fe200018f0eff */
[----:B------:R-:W-:Y:S01]  /*7ab0*/  IMAD R9, R187, 0x12, RZ ;  /* 0x00000012bb097824 */ /* 0x000fe200078e02ff */
[----:B------:R0:W3:Y:S01]  /*7ac0*/  LDG.E.U8 R174, desc[UR20][R158.64] ;  /* 0x000000149eae7981 */ /* 0x0000e2000c1e1100 */
[C---:B------:R-:W-:Y:S02]  /*7ad0*/  IMAD.X R157, R52.reuse, 0x1, R157, P2 ;  /* 0x00000001349d7824 */ /* 0x040fe400010e069d */
[----:B------:R-:W-:Y:S01]  /*7ae0*/  IMAD.X R161, R52, 0x1, R161, P4 ;  /* 0x0000000134a17824 */ /* 0x000fe200020e06a1 */
[----:B------:R1:W3:Y:S01]  /*7af0*/  LDG.E.U8 R172, desc[UR20][R154.64] ;  /* 0x000000149aac7981 */ /* 0x0002e2000c1e1100 */
[----:B------:R-:W-:Y:S02]  /*7b00*/  IMAD.IADD R9, R9, 0x1, R3 ;  /* 0x0000000109097824 */ /* 0x000fe400078e0203 */
[C---:B------:R-:W-:Y:S01]  /*7b10*/  IMAD R0, R187.reuse, 0x13, RZ ;  /* 0x00000013bb007824 */ /* 0x040fe200078e02ff */
[----:B------:R4:W3:Y:S01]  /*7b20*/  LDG.E.U8 R173, desc[UR20][R156.64] ;  /* 0x000000149cad7981 */ /* 0x0008e2000c1e1100 */
[----:B0-----:R-:W-:-:S03]  /*7b30*/  IMAD R159, R187, 0x12, RZ ;  /* 0x00000012bb9f7824 */ /* 0x001fc600078e02ff */
[----:B------:R0:W3:Y:S01]  /*7b40*/  LDG.E.U8 R175, desc[UR20][R160.64] ;  /* 0x00000014a0af7981 */ /* 0x0000e2000c1e1100 */
[--C-:B------:R-:W-:Y:S01]  /*7b50*/  IMAD.IADD R0, R0, 0x1, R3.reuse ;  /* 0x0000000100007824 */ /* 0x100fe200078e0203 */
[----:B------:R-:W-:Y:S01]  /*7b60*/  IADD3 RZ, P3, R159, R3, RZ ;  /* 0x000000039fff7210 */ /* 0x000fe20007f7e0ff */
[C---:B-1----:R-:W-:Y:S02]  /*7b70*/  IMAD R154, R187.reuse, 0x61, RZ ;  /* 0x00000061bb9a7824 */ /* 0x042fe400078e02ff */
[----:B----4-:R-:W-:Y:S01]  /*7b80*/  IMAD R157, R187, 0x13, RZ ;  /* 0x00000013bb9d7824 */ /* 0x010fe200078e02ff */
[----:B------:R-:W-:Y:S02]  /*7b90*/  LEA.HI.X.SX32 R159, R159, R5, 0x1, P3 ;  /* 0x000000059f9f7211 */ /* 0x000fe400018f0eff */
[C---:B0-----:R-:W-:Y:S01]  /*7ba0*/  IADD3 R160, P1, R2.reuse, R9, RZ ;  /* 0x0000000902a07210 */ /* 0x041fe20007f3e0ff */
[C---:B------:R-:W-:Y:S01]  /*7bb0*/  IMAD R9, R187.reuse, 0x61, RZ ;  /* 0x00000061bb097824 */ /* 0x040fe200078e02ff */
[----:B------:R-:W-:Y:S01]  /*7bc0*/  IADD3 R158, P2, R2, R0, RZ ;  /* 0x00000000029e7210 */ /* 0x000fe20007f5e0ff */
[----:B------:R-:W-:Y:S01]  /*7bd0*/  IMAD R155, R187, 0x62, RZ ;  /* 0x00000062bb9b7824 */ /* 0x000fe200078e02ff */
[-C--:B------:R-:W-:Y:S01]  /*7be0*/  IADD3 RZ, P4, R157, R3.reuse, RZ ;  /* 0x000000039dff7210 */ /* 0x080fe20007f9e0ff */
[----:B------:R-:W-:Y:S01]  /*7bf0*/  IMAD.IADD R154, R154, 0x1, R3 ;  /* 0x000000019a9a7824 */ /* 0x000fe200078e0203 */
[----:B------:R-:W-:Y:S01]  /*7c00*/  IADD3 RZ, P6, R9, R3, RZ ;  /* 0x0000000309ff7210 */ /* 0x000fe20007fde0ff */
[----:B------:R-:W-:Y:S01]  /*7c10*/  IMAD R0, R187, 0x62, RZ ;  /* 0x00000062bb007824 */ /* 0x000fe200078e02ff */
[----:B------:R-:W-:Y:S01]  /*7c20*/  LEA.HI.X.SX32 R157, R157, R5, 0x1, P4 ;  /* 0x000000059d9d7211 */ /* 0x000fe200020f0eff */
[----:B------:R-:W-:Y:S01]  /*7c30*/  IMAD.X R161, R52, 0x1, R159, P1 ;  /* 0x0000000134a17824 */ /* 0x000fe200008e069f */
[----:B------:R-:W-:Y:S01]  /*7c40*/  IADD3 R154, P3, R2, R154, RZ ;  /* 0x0000009a029a7210 */ /* 0x000fe20007f7e0ff */
[----:B------:R-:W-:Y:S01]  /*7c50*/  IMAD.IADD R155, R155, 0x1, R3 ;  /* 0x000000019b9b7824 */ /* 0x000fe200078e0203 */
[----:B------:R-:W-:-:S02]  /*7c60*/  IADD3 RZ, P5, R0, R3, RZ ;  /* 0x0000000300ff7210 */ /* 0x000fc40007fbe0ff */
[-C--:B------:R-:W-:Y:S01]  /*7c70*/  LEA.HI.X.SX32 R9, R9, R5.reuse, 0x1, P6 ;  /* 0x0000000509097211 */ /* 0x080fe200030f0eff */
[----:B------:R-:W-:Y:S01]  /*7c80*/  IMAD.X R159, R52, 0x1, R157, P2 ;  /* 0x00000001349f7824 */ /* 0x000fe200010e069d */
[----:B------:R0:W4:Y:S01]  /*7c90*/  LDG.E.U8 R176, desc[UR20][R160.64] ;  /* 0x00000014a0b07981 */ /* 0x000122000c1e1100 */
[----:B------:R-:W-:Y:S01]  /*7ca0*/  LEA.HI.X.SX32 R0, R0, R5, 0x1, P5 ;  /* 0x0000000500007211 */ /* 0x000fe200028f0eff */
[----:B------:R-:W-:Y:S02]  /*7cb0*/  IMAD R156, R187, 0x60, RZ ;  /* 0x00000060bb9c7824 */ /* 0x000fe400078e02ff */
[----:B------:R-:W4:Y:S01]  /*7cc0*/  LDG.E.U8 R177, desc[UR20][R158.64] ;  /* 0x000000149eb17981 */ /* 0x000f22000c1e1100 */
[----:B0-----:R-:W-:Y:S01]  /*7cd0*/  IADD3 R160, P2, R2, R155, RZ ;  /* 0x0000009b02a07210 */ /* 0x001fe20007f5e0ff */
[----:B------:R-:W-:Y:S02]  /*7ce0*/  IMAD.X R155, R52, 0x1, R9, P3 ;  /* 0x00000001349b7824 */ /* 0x000fe400018e0609 */
[----:B------:R-:W-:-:S02]  /*7cf0*/  IMAD.IADD R156, R156, 0x1, R3 ;  /* 0x000000019c9c7824 */ /* 0x000fc400078e0203 */
[----:B------:R-:W-:Y:S01]  /*7d00*/  IMAD.X R161, R52, 0x1, R0, P2 ;  /* 0x0000000134a17824 */ /* 0x000fe200010e0600 */
[----:B------:R0:W4:Y:S01]  /*7d10*/  LDG.E.U8 R179, desc[UR20][R154.64] ;  /* 0x000000149ab37981 */ /* 0x000122000c1e1100 */
[C---:B------:R-:W-:Y:S01]  /*7d20*/  IMAD R0, R187.reuse, 0x63, RZ ;  /* 0x00000063bb007824 */ /* 0x040fe200078e02ff */
[----:B------:R-:W-:Y:S02]  /*7d30*/  IADD3 R156, P1, R2, R156, RZ ;  /* 0x0000009c029c7210 */ /* 0x000fe40007f3e0ff */
[----:B------:R1:W4:Y:S01]  /*7d40*/  LDG.E.U8 R180, desc[UR20][R160.64] ;  /* 0x00000014a0b47981 */ /* 0x000322000c1e1100 */
[----:B0-----:R-:W-:Y:S01]  /*7d50*/  IMAD R154, R187, 0x63, RZ ;  /* 0x00000063bb9a7824 */ /* 0x001fe200078e02ff */
[----:B------:R-:W-:-:S03]  /*7d60*/  IADD3 RZ, P5, R0, R3, RZ ;  /* 0x0000000300ff7210 */ /* 0x000fc60007fbe0ff */
[----:B-1----:R-:W-:Y:S01]  /*7d70*/  IMAD.IADD R160, R154, 0x1, R3 ;  /* 0x000000019aa07824 */ /* 0x002fe200078e0203 */
[----:B------:R-:W-:Y:S01]  /*7d80*/  LEA.HI.X.SX32 R0, R0, R5, 0x1, P5 ;  /* 0x0000000500007211 */ /* 0x000fe200028f0eff */
[----:B--2---:R-:W-:-:S03]  /*7d90*/  IMAD.X R157, R52, 0x1, R10, P1 ;  /* 0x00000001349d7824 */ /* 0x004fc600008e060a */
[----:B------:R-:W-:Y:S01]  /*7da0*/  IADD3 R160, P1, R2, R160, RZ ;  /* 0x000000a002a07210 */ /* 0x000fe20007f3e0ff */
[C---:B------:R-:W-:Y:S01]  /*7db0*/  IMAD R158, R187.reuse, 0x64, RZ ;  /* 0x00000064bb9e7824 */ /* 0x040fe200078e02ff */
[----:B------:R0:W2:Y:S03]  /*7dc0*/  LDG.E.U8 R178, desc[UR20][R156.64] ;  /* 0x000000149cb27981 */ /* 0x0000a6000c1e1100 */
[----:B------:R-:W-:Y:S02]  /*7dd0*/  IMAD.X R161, R52, 0x1, R0, P1 ;  /* 0x0000000134a17824 */ /* 0x000fe400008e0600 */
[----:B------:R-:W-:Y:S02]  /*7de0*/  IMAD R0, R187, 0x64, RZ ;  /* 0x00000064bb007824 */ /* 0x000fe400078e02ff */
[----:B------:R-:W-:Y:S01]  /*7df0*/  IMAD.IADD R158, R158, 0x1, R3 ;  /* 0x000000019e9e7824 */ /* 0x000fe200078e0203 */
[----:B------:R1:W4:Y:S02]  /*7e00*/  LDG.E.U8 R181, desc[UR20][R160.64] ;  /* 0x00000014a0b57981 */ /* 0x000324000c1e1100 */
[----:B------:R-:W-:-:S02]  /*7e10*/  IADD3 RZ, P5, R0, R3, RZ ;  /* 0x0000000300ff7210 */ /* 0x000fc40007fbe0ff */
[----:B------:R-:W-:Y:S02]  /*7e20*/  IADD3 R158, P2, R2, R158, RZ ;  /* 0x0000009e029e7210 */ /* 0x000fe40007f5e0ff */
[----:B------:R-:W-:Y:S01]  /*7e30*/  LEA.HI.X.SX32 R0, R0, R5, 0x1, P5 ;  /* 0x0000000500007211 */ /* 0x000fe200028f0eff */
[C---:B------:R-:W-:Y:S02]  /*7e40*/  IMAD R154, R187.reuse, 0x66, RZ ;  /* 0x00000066bb9a7824 */ /* 0x040fe400078e02ff */
[C---:B------:R-:W-:Y:S02]  /*7e50*/  IMAD R9, R187.reuse, 0x66, RZ ;  /* 0x00000066bb097824 */ /* 0x040fe400078e02ff */
[----:B------:R-:W-:Y:S02]  /*7e60*/  IMAD.X R159, R52, 0x1, R0, P2 ;  /* 0x00000001349f7824 */ /* 0x000fe400010e0600 */
[----:B------:R-:W-:Y:S01]  /*7e70*/  IMAD R155, R187, 0x68, RZ ;  /* 0x00000068bb9b7824 */ /* 0x000fe200078e02ff */
[----:B------:R-:W-:Y:S01]  /*7e80*/  IADD3 RZ, P6, R9, R3, RZ ;  /* 0x0000000309ff7210 */ /* 0x000fe20007fde0ff */
[--C-:B------:R-:W-:Y:S01]  /*7e90*/  IMAD.IADD R154, R154, 0x1, R3.reuse ;  /* 0x000000019a9a7824 */ /* 0x100fe200078e0203 */
[----:B------:R-:W4:Y:S01]  /*7ea0*/  LDG.E.U8 R182, desc[UR20][R158.64] ;  /* 0x000000149eb67981 */ /* 0x000f22000c1e1100 */
[----:B------:R-:W-:Y:S01]  /*7eb0*/  IMAD R0, R187, 0x68, RZ ;  /* 0x00000068bb007824 */ /* 0x000fe200078e02ff */
[----:B------:R-:W-:Y:S01]  /*7ec0*/  LEA.HI.X.SX32 R9, R9, R5, 0x1, P6 ;  /* 0x0000000509097211 */ /* 0x000fe200030f0eff */
[----:B------:R-:W-:Y:S01]  /*7ed0*/  IMAD.IADD R155, R155, 0x1, R3 ;  /* 0x000000019b9b7824 */ /* 0x000fe200078e0203 */
[----:B------:R-:W-:-:S02]  /*7ee0*/  IADD3 R154, P3, R2, R154, RZ ;  /* 0x0000009a029a7210 */ /* 0x000fc40007f7e0ff */
[----:B------:R-:W-:Y:S01]  /*7ef0*/  IADD3 RZ, P5, R0, R3, RZ ;  /* 0x0000000300ff7210 */ /* 0x000fe20007fbe0ff */
[C---:B0-----:R-:W-:Y:S01]  /*7f00*/  IMAD R156, R187.reuse, 0x65, RZ ;  /* 0x00000065bb9c7824 */ /* 0x041fe200078e02ff */
[----:B-1----:R-:W-:Y:S01]  /*7f10*/  IADD3 R160, P2, R2, R155, RZ ;  /* 0x0000009b02a07210 */ /* 0x002fe20007f5e0ff */
[C---:B------:R-:W-:Y:S01]  /*7f20*/  IMAD R10, R187.reuse, 0x65, RZ ;  /* 0x00000065bb0a7824 */ /* 0x040fe200078e02ff */
[----:B------:R-:W-:Y:S01]  /*7f30*/  LEA.HI.X.SX32 R0, R0, R5, 0x1, P5 ;  /* 0x0000000500007211 */ /* 0x000fe200028f0eff */
[----:B------:R-:W-:Y:S02]  /*7f40*/  IMAD.X R155, R52, 0x1, R9, P3 ;  /* 0x00000001349b7824 */ /* 0x000fe400018e0609 */
[----:B------:R-:W-:Y:S01]  /*7f50*/  IMAD.IADD R156, R156, 0x1, R3 ;  /* 0x000000019c9c7824 */ /* 0x000fe200078e0203 */
[----:B------:R-:W-:Y:S01]  /*7f60*/  IADD3 RZ, P4, R10, R3, RZ ;  /* 0x000000030aff7210 */ /* 0x000fe20007f9e0ff */
[----:B------:R-:W-:Y:S01]  /*7f70*/  IMAD.X R161, R52, 0x1, R0, P2 ;  /* 0x0000000134a17824 */ /* 0x000fe200010e0600 */
[----:B------:R0:W4:Y:S01]  /*7f80*/  LDG.E.U8 R184, desc[UR20][R154.64] ;  /* 0x000000149ab87981 */ /* 0x000122000c1e1100 */
[----:B------:R-:W-:Y:S01]  /*7f90*/  IMAD R0, R187, 0x69, RZ ;  /* 0x00000069bb007824 */ /* 0x000fe200078e02ff */
[----:B------:R-:W-:-:S02]  /*7fa0*/  IADD3 R156, P1, R2, R156, RZ ;  /* 0x0000009c029c7210 */ /* 0x000fc40007f3e0ff */
[----:B------:R-:W-:Y:S01]  /*7fb0*/  LEA.HI.X.SX32 R10, R10, R5, 0x1, P4 ;  /* 0x000000050a0a7211 */ /* 0x000fe200020f0eff */
[----:B------:R1:W4:Y:S01]  /*7fc0*/  LDG.E.U8 R185, desc[UR20][R160.64] ;  /* 0x00000014a0b97981 */ /* 0x000322000c1e1100 */
[----:B0-----:R-:W-:Y:S01]  /*7fd0*/  IMAD R154, R187, 0x69, RZ ;  /* 0x00000069bb9a7824 */ /* 0x001fe200078e02ff */
[----:B------:R-:W-:-:S03]  /*7fe0*/  IADD3 RZ, P4, R0, R3, RZ ;  /* 0x0000000300ff7210 */ /* 0x000fc60007f9e0ff */
[----:B-1----:R-:W-:Y:S01]  /*7ff0*/  IMAD.IADD R160, R154, 0x1, R3 ;  /* 0x000000019aa07824 */ /* 0x002fe200078e0203 */
[----:B------:R-:W-:Y:S01]  /*8000*/  LEA.HI.X.SX32 R0, R0, R5, 0x1, P4 ;  /* 0x0000000500007211 */ /* 0x000fe200020f0eff */
[----:B------:R-:W-:-:S03]  /*8010*/  IMAD.X R157, R52, 0x1, R10, P1 ;  /* 0x00000001349d7824 */ /* 0x000fc600008e060a */
[----:B------:R-:W-:Y:S01]  /*8020*/  IADD3 R160, P1, R2, R160, RZ ;  /* 0x000000a002a07210 */ /* 0x000fe20007f3e0ff */
[C---:B------:R-:W-:Y:S01]  /*8030*/  IMAD R158, R187.reuse, 0x70, RZ ;  /* 0x00000070bb9e7824 */ /* 0x040fe200078e02ff */
[----:B------:R0:W4:Y:S03]  /*8040*/  LDG.E.U8 R183, desc[UR20][R156.64] ;  /* 0x000000149cb77981 */ /* 0x000126000c1e1100 */
        /* <DEDUP_REMOVED lines=39> */
[----:B------:R-:W4:Y:S03]  /*82c0*/  LDG.E.U8 R189, desc[UR20][R156.64] ;  /* 0x000000149cbd7981 */ /* 0x000f26000c1e1100 */
        /* <DEDUP_REMOVED lines=18> */
[----:B------:R-:W-:Y:S02]  /*83f0*/  IADD3 RZ, P4, R0, R3, RZ ;  /* 0x0000000300ff7210 */ /* 0x000fe40007f9e0ff */
[----:B0-----:R-:W-:Y:S01]  /*8400*/  IADD3 R160, P2, R2, R155, RZ ;  /* 0x0000009b02a07210 */ /* 0x001fe20007f5e0ff */
[----:B------:R-:W-:Y:S01]  /*8410*/  IMAD.X R155, R52, 0x1, R9, P3 ;  /* 0x00000001349b7824 */ /* 0x000fe200018e0609 */
[----:B------:R-:W-:-:S04]  /*8420*/  LEA.HI.X.SX32 R0, R0, R5, 0x1, P4 ;  /* 0x0000000500007211 */ /* 0x000fc800020f0eff */
[----:B------:R0:W4:Y:S01]  /*8430*/  LDG.E.U8 R195, desc[UR20][R154.64] ;  /* 0x000000149ac37981 */ /* 0x000122000c1e1100 */
[----:B------:R-:W-:Y:S02]  /*8440*/  IMAD.X R161, R52, 0x1, R0, P2 ;  /* 0x0000000134a17824 */ /* 0x000fe400010e0600 */
[----:B------:R-:W-:-:S03]  /*8450*/  IMAD R0, R187, 0x7b, RZ ;  /* 0x0000007bbb007824 */ /* 0x000fc600078e02ff */
[----:B------:R1:W4:Y:S01]  /*8460*/  LDG.E.U8 R196, desc[UR20][R160.64] ;  /* 0x00000014a0c47981 */ /* 0x000322000c1e1100 */
[----:B0-----:R-:W-:Y:S01]  /*8470*/  IMAD R154, R187, 0x7b, RZ ;  /* 0x0000007bbb9a7824 */ /* 0x001fe200078e02ff */
[----:B------:R-:W-:-:S03]  /*8480*/  IADD3 RZ, P4, R0, R3, RZ ;  /* 0x0000000300ff7210 */ /* 0x000fc60007f9e0ff */
[--C-:B-1----:R-:W-:Y:S01]  /*8490*/  IMAD.IADD R160, R154, 0x1, R3.reuse ;  /* 0x000000019aa07824 */ /* 0x102fe200078e0203 */
[----:B------:R-:W-:Y:S01]  /*84a0*/  LEA.HI.X.SX32 R0, R0, R5, 0x1, P4 ;  /* 0x0000000500007211 */ /* 0x000fe200020f0eff */
[C---:B------:R-:W-:Y:S02]  /*84b0*/  IMAD R156, R187.reuse, 0x72, RZ ;  /* 0x00000072bb9c7824 */ /* 0x040fe400078e02ff */
[C---:B------:R-:W-:Y:S01]  /*84c0*/  IMAD R10, R187.reuse, 0x72, RZ ;  /* 0x00000072bb0a7824 */ /* 0x040fe200078e02ff */
[----:B------:R-:W-:Y:S01]  /*84d0*/  IADD3 R160, P2, R2, R160, RZ ;  /* 0x000000a002a07210 */ /* 0x000fe20007f5e0ff */
[----:B------:R-:W-:Y:S02]  /*84e0*/  IMAD.IADD R156, R156, 0x1, R3 ;  /* 0x000000019c9c7824 */ /* 0x000fe400078e0203 */
[----:B------:R-:W-:Y:S01]  /*84f0*/  IMAD R158, R187, 0x6c, RZ ;  /* 0x0000006cbb9e7824 */ /* 0x000fe200078e02ff */
[----:B------:R-:W-:Y:S01]  /*8500*/  IADD3 RZ, P6, R10, R3, RZ ;  /* 0x000000030aff7210 */ /* 0x000fe20007fde0ff */
[----:B------:R-:W-:-:S02]  /*8510*/  IMAD.X R161, R52, 0x1, R0, P2 ;  /* 0x0000000134a17824 */ /* 0x000fc400010e0600 */
[C---:B------:R-:W-:Y:S01]  /*8520*/  IMAD R0, R187.reuse, 0x6c, RZ ;  /* 0x0000006cbb007824 */ /* 0x040fe200078e02ff */
[----:B------:R-:W-:Y:S01]  /*8530*/  IADD3 R156, P1, R2, R156, RZ ;  /* 0x0000009c029c7210 */ /* 0x000fe20007f3e0ff */
[--C-:B------:R-:W-:Y:S01]  /*8540*/  IMAD.IADD R158, R158, 0x1, R3.reuse ;  /* 0x000000019e9e7824 */ /* 0x100fe200078e0203 */
[----:B------:R-:W-:Y:S01]  /*8550*/  LEA.HI.X.SX32 R10, R10, R5, 0x1, P6 ;  /* 0x000000050a0a7211 */ /* 0x000fe200030f0eff */
[C---:B------:R-:W-:Y:S01]  /*8560*/  IMAD R154, R187.reuse, 0x74, RZ ;  /* 0x00000074bb9a7824 */ /* 0x040fe200078e02ff */
[----:B------:R-:W-:Y:S01]  /*8570*/  IADD3 RZ, P4, R0, R3, RZ ;  /* 0x0000000300ff7210 */ /* 0x000fe20007f9e0ff */
[C---:B------:R-:W-:Y:S01]  /*8580*/  IMAD R9, R187.reuse, 0x74, RZ ;  /* 0x00000074bb097824 */ /* 0x040fe200078e02ff */
[----:B------:R0:W4:Y:S01]  /*8590*/  LDG.E.U8 R197, desc[UR20][R160.64] ;  /* 0x00000014a0c57981 */ /* 0x000122000c1e1100 */
[----:B------:R-:W-:Y:S01]  /*85a0*/  IMAD.X R157, R52, 0x1, R10, P1 ;  /* 0x00000001349d7824 */ /* 0x000fe200008e060a */
[----:B------:R-:W-:Y:S02]  /*85b0*/  IADD3 R158, P1, R2, R158, RZ ;  /* 0x0000009e029e7210 */ /* 0x000fe40007f3e0ff */
[----:B------:R-:W-:Y:S01]  /*85c0*/  LEA.HI.X.SX32 R0, R0, R5, 0x1, P4 ;  /* 0x0000000500007211 */ /* 0x000fe200020f0eff */
[----:B------:R-:W-:Y:S01]  /*85d0*/  IMAD R155, R187, 0x7c, RZ ;  /* 0x0000007cbb9b7824 */ /* 0x000fe200078e02ff */
[----:B------:R-:W-:Y:S01]  /*85e0*/  IADD3 RZ, P5, R9, R3, RZ ;  /* 0x0000000309ff7210 */ /* 0x000fe20007fbe0ff */
[----:B------:R-:W-:Y:S01]  /*85f0*/  IMAD.IADD R154, R154, 0x1, R3 ;  /* 0x000000019a9a7824 */ /* 0x000fe200078e0203 */
[----:B------:R-:W4:Y:S01]  /*8600*/  LDG.E.U8 R194, desc[UR20][R156.64] ;  /* 0x000000149cc27981 */ /* 0x000f22000c1e1100 */
[----:B------:R-:W-:-:S02]  /*8610*/  IMAD.X R159, R52, 0x1, R0, P1 ;  /* 0x00000001349f7824 */ /* 0x000fc400008e0600 */
[----:B------:R-:W-:Y:S01]  /*8620*/  IMAD R0, R187, 0x7c, RZ ;  /* 0x0000007cbb007824 */ /* 0x000fe200078e02ff */
[----:B------:R-:W-:Y:S01]  /*8630*/  IADD3 R154, P3, R2, R154, RZ ;  /* 0x0000009a029a7210 */ /* 0x000fe20007f7e0ff */
[----:B------:R-:W-:Y:S01]  /*8640*/  IMAD.IADD R155, R155, 0x1, R3 ;  /* 0x000000019b9b7824 */ /* 0x000fe200078e0203 */
[----:B------:R-:W-:Y:S01]  /*8650*/  LEA.HI.X.SX32 R9, R9, R5, 0x1, P5 ;  /* 0x0000000509097211 */ /* 0x000fe200028f0eff */
[----:B------:R-:W-:Y:S01]  /*8660*/  IMAD R10, R187, 0x6d, RZ ;  /* 0x0000006dbb0a7824 */ /* 0x000fe200078e02ff */
[----:B------:R-:W-:Y:S01]  /*8670*/  IADD3 RZ, P4, R0, R3, RZ ;  /* 0x0000000300ff7210 */ /* 0x000fe20007f9e0ff */
[----:B------:R-:W4:Y:S01]  /*8680*/  LDG.E.U8 R198, desc[UR20][R158.64] ;  /* 0x000000149ec67981 */ /* 0x000f22000c1e1100 */
        /* <DEDUP_REMOVED lines=9> */
[----:B-1----:R-:W-:Y:S01]  /*8720*/  IMAD.IADD R160, R154, 0x1, R3 ;  /* 0x000000019aa07824 */ /* 0x002fe200078e0203 */
[----:B------:R-:W-:Y:S01]  /*8730*/  LEA.HI.X.SX32 R0, R0, R5, 0x1, P4 ;  /* 0x0000000500007211 */ /* 0x000fe200020f0eff */
[----:B------:R-:W-:-:S03]  /*8740*/  IMAD R156, R187, 0x6d, RZ ;  /* 0x0000006dbb9c7824 */ /* 0x000fc600078e02ff */
[----:B------:R-:W-:Y:S01]  /*8750*/  IADD3 R160, P1, R2, R160, RZ ;  /* 0x000000a002a07210 */ /* 0x000fe20007f3e0ff */
[--C-:B------:R-:W-:Y:S01]  /*8760*/  IMAD.IADD R156, R156, 0x1, R3.reuse ;  /* 0x000000019c9c7824 */ /* 0x100fe200078e0203 */
[----:B------:R-:W-:Y:S01]  /*8770*/  IADD3 RZ, P6, R10, R3, RZ ;  /* 0x000000030aff7210 */ /* 0x000fe20007fde0ff */
[C---:B------:R-:W-:Y:S02]  /*8780*/  IMAD R158, R187.reuse, 0x7d, RZ ;  /* 0x0000007dbb9e7824 */ /* 0x040fe400078e02ff */
[----:B------:R-:W-:Y:S02]  /*8790*/  IMAD.X R161, R52, 0x1, R0, P1 ;  /* 0x0000000134a17824 */ /* 0x000fe400008e0600 */
[C---:B------:R-:W-:Y:S01]  /*87a0*/  IMAD R0, R187.reuse, 0x7d, RZ ;  /* 0x0000007dbb007824 */ /* 0x040fe200078e02ff */
[----:B------:R-:W-:Y:S01]  /*87b0*/  IADD3 R156, P2, R2, R156, RZ ;  /* 0x0000009c029c7210 */ /* 0x000fe20007f5e0ff */
[----:B------:R-:W-:Y:S01]  /*87c0*/  IMAD.IADD R158, R158, 0x1, R3 ;  /* 0x000000019e9e7824 */ /* 0x000fe200078e0203 */
[----:B------:R-:W-:Y:S01]  /*87d0*/  LEA.HI.X.SX32 R10, R10, R5, 0x1, P6 ;  /* 0x000000050a0a7211 */ /* 0x000fe200030f0eff */
[C---:B------:R-:W-:Y:S01]  /*87e0*/  IMAD R154, R187.reuse, 0x7e, RZ ;  /* 0x0000007ebb9a7824 */ /* 0x040fe200078e02ff */
[----:B------:R-:W-:Y:S01]  /*87f0*/  IADD3 RZ, P4, R0, R3, RZ ;  /* 0x0000000300ff7210 */ /* 0x000fe20007f9e0ff */
[----:B------:R-:W-:Y:S01]  /*8800*/  IMAD R155, R187, 0x76, RZ ;  /* 0x00000076bb9b7824 */ /* 0x000fe200078e02ff */
[----:B------:R-:W4:Y:S01]  /*8810*/  LDG.E.U8 R203, desc[UR20][R160.64] ;  /* 0x00000014a0cb7981 */ /* 0x000f22000c1e1100 */
[----:B------:R-:W-:Y:S01]  /*8820*/  IMAD.X R157, R52, 0x1, R10, P2 ;  /* 0x00000001349d7824 */ /* 0x000fe200010e060a */
[----:B------:R-:W-:-:S02]  /*8830*/  IADD3 R158, P2, R2, R158, RZ ;  /* 0x0000009e029e7210 */ /* 0x000fc40007f5e0ff */
[----:B------:R-:W-:Y:S01]  /*8840*/  LEA.HI.X.SX32 R0, R0, R5, 0x1, P4 ;  /* 0x0000000500007211 */ /* 0x000fe200020f0eff */
[--C-:B------:R-:W-:Y:S01]  /*8850*/  IMAD.IADD R154, R154, 0x1, R3.reuse ;  /* 0x000000019a9a7824 */ /* 0x100fe200078e0203 */
[----:B------:R0:W4:Y:S03]  /*8860*/  LDG.E.U8 R200, desc[UR20][R156.64] ;  /* 0x000000149cc87981 */ /* 0x000126000c1e1100 */
[----:B------:R-:W-:Y:S01]  /*8870*/  IMAD.X R159, R52, 0x1, R0, P2 ;  /* 0x00000001349f7824 */ /* 0x000fe200010e0600 */
[----:B------:R-:W3:Y:S01]  /*8880*/  LDL R10, [R1+0x60] ;  /* 0x00006000010a7983 */ /* 0x000ee20000100800 */
[C---:B------:R-:W-:Y:S02]  /*8890*/  IMAD R0, R187.reuse, 0x7e, RZ ;  /* 0x0000007ebb007824 */ /* 0x040fe400078e02ff */
[----:B------:R-:W-:Y:S01]  /*88a0*/  IMAD R9, R187, 0x6e, RZ ;  /* 0x0000006ebb097824 */ /* 0x000fe200078e02ff */
[----:B------:R-:W-:Y:S01]  /*88b0*/  IADD3 R154, P3, R2, R154, RZ ;  /* 0x0000009a029a7210 */ /* 0x000fe20007f7e0ff */
[--C-:B------:R-:W-:Y:S01]  /*88c0*/  IMAD.IADD R155, R155, 0x1, R3.reuse ;  /* 0x000000019b9b7824 */ /* 0x100fe200078e0203 */
[CC--:B------:R-:W-:Y:S01]  /*88d0*/  IADD3 RZ, P4, R0.reuse, R3.reuse, RZ ;  /* 0x0000000300ff7210 */ /* 0x0c0fe20007f9e0ff */
[----:B0-----:R-:W-:Y:S01]  /*88e0*/  IMAD R156, R187, 0x6e, RZ ;  /* 0x0000006ebb9c7824 */ /* 0x001fe200078e02ff */
[----:B------:R-:W-:Y:S01]  /*88f0*/  IADD3 RZ, P5, R9, R3, RZ ;  /* 0x0000000309ff7210 */ /* 0x000fe20007fbe0ff */
[----:B------:R-:W-:Y:S01]  /*8900*/  IMAD R205, R187, 0x76, RZ ;  /* 0x00000076bbcd7824 */ /* 0x000fe200078e02ff */
[----:B------:R-:W-:Y:S01]  /*8910*/  LEA.HI.X.SX32 R0, R0, R5, 0x1, P4 ;  /* 0x0000000500007211 */ /* 0x000fe200020f0eff */
[----:B------:R-:W-:Y:S01]  /*8920*/  IMAD.IADD R156, R156, 0x1, R3 ;  /* 0x000000019c9c7824 */ /* 0x000fe200078e0203 */
[----:B------:R-:W-:Y:S01]  /*8930*/  IADD3 R160, P2, R2, R155, RZ ;  /* 0x0000009b02a07210 */ /* 0x000fe20007f5e0ff */
[----:B------:R0:W4:Y:S01]  /*8940*/  LDG.E.U8 R204, desc[UR20][R158.64] ;  /* 0x000000149ecc7981 */ /* 0x000122000c1e1100 */
[----:B------:R-:W-:Y:S01]  /*8950*/  LEA.HI.X.SX32 R9, R9, R5, 0x1, P5 ;  /* 0x0000000509097211 */ /* 0x000fe200028f0eff */
[----:B------:R-:W-:Y:S01]  /*8960*/  IMAD.X R155, R52, 0x1, R0, P3 ;  /* 0x00000001349b7824 */ /* 0x000fe200018e0600 */
[----:B------:R-:W-:Y:S01]  /*8970*/  IADD3 R156, P1, R2, R156, RZ ;  /* 0x0000009c029c7210 */ /* 0x000fe20007f3e0ff */
[----:B------:R-:W2:Y:S04]  /*8980*/  LDL R0, [R1+0x68] ;  /* 0x0000680001007983 */ /* 0x000ea80000100800 */
[C---:B------:R-:W-:Y:S01]  /*8990*/  IMAD.X R157, R52.reuse, 0x1, R9, P1 ;  /* 0x00000001349d7824 */ /* 0x040fe200008e0609 */
[C---:B------:R-:W-:Y:S01]  /*89a0*/  IADD3 RZ, P4, R205.reuse, R3, RZ ;  /* 0x00000003cdff7210 */ /* 0x040fe20007f9e0ff */
[----:B------:R-:W4:Y:S03]  /*89b0*/  LDL R9, [R1+0x64] ;  /* 0x0000640001097983 */ /* 0x000f260000100800 */
[----:B------:R-:W-:Y:S01]  /*89c0*/  LEA.HI.X.SX32 R205, R205, R5, 0x1, P4 ;  /* 0x00000005cdcd7211 */ /* 0x000fe200020f0eff */
[----:B0-----:R-:W-:Y:S01]  /*89d0*/  IMAD R158, R187, 0x67, RZ ;  /* 0x00000067bb9e7824 */ /* 0x001fe200078e02ff */
[----:B------:R-:W4:Y:S03]  /*89e0*/  LDG.E.U8 R206, desc[UR20][R154.64] ;  /* 0x000000149ace7981 */ /* 0x000f26000c1e1100 */
[----:B------:R-:W-:-:S02]  /*89f0*/  IMAD.X R161, R52, 0x1, R205, P2 ;  /* 0x0000000134a17824 */ /* 0x000fc400010e06cd */
[----:B------:R0:W4:Y:S04]  /*8a00*/  LDG.E.U8 R205, desc[UR20][R156.64] ;  /* 0x000000149ccd7981 */ /* 0x000128000c1e1100 */
[----:B------:R1:W4:Y:S01]  /*8a10*/  LDG.E.U8 R207, desc[UR20][R160.64] ;  /* 0x00000014a0cf7981 */ /* 0x000322000c1e1100 */
[----:B0-----:R-:W-:-:S05]  /*8a20*/  IMAD R157, R187, 0x5f, RZ ;  /* 0x0000005fbb9d7824 */ /* 0x001fca00078e02ff */
[----:B-1----:R-:W-:Y:S01]  /*8a30*/  IADD3 R160, P1, R157, R3, RZ ;  /* 0x000000039da07210 */ /* 0x002fe20007f3e0ff */
[----:B------:R-:W-:-:S03]  /*8a40*/  IMAD.IADD R158, R158, 0x1, R3 ;  /* 0x000000019e9e7824 */ /* 0x000fc600078e0203 */
[----:B------:R-:W-:Y:S02]  /*8a50*/  LEA.HI.X.SX32 R157, R157, R5, 0x1, P1 ;  /* 0x000000059d9d7211 */ /* 0x000fe400008f0eff */
[C---:B------:R-:W-:Y:S01]  /*8a60*/  IADD3 R160, P1, R2.reuse, R160, RZ ;  /* 0x000000a002a07210 */ /* 0x040fe20007f3e0ff */
[C---:B------:R-:W-:Y:S01]  /*8a70*/  IMAD R155, R187.reuse, 0x7f, RZ ;  /* 0x0000007fbb9b7824 */ /* 0x040fe200078e02ff */
[----:B------:R-:W-:Y:S01]  /*8a80*/  IADD3 R158, P2, R2, R158, RZ ;  /* 0x0000009e029e7210 */ /* 0x000fe20007f5e0ff */
[----:B------:R-:W-:Y:S02]  /*8a90*/  IMAD R156, R187, 0x6f, RZ ;  /* 0x0000006fbb9c7824 */ /* 0x000fe400078e02ff */
[----:B------:R-:W-:Y:S02]  /*8aa0*/  IMAD.X R161, R52, 0x1, R157, P1 ;  /* 0x0000000134a17824 */ /* 0x000fe400008e069d */
[----:B------:R-:W-:Y:S02]  /*8ab0*/  IMAD.IADD R155, R155, 0x1, R3 ;  /* 0x000000019b9b7824 */ /* 0x000fe400078e0203 */
[----:B------:R-:W-:-:S02]  /*8ac0*/  IMAD R154, R187, 0x77, RZ ;  /* 0x00000077bb9a7824 */ /* 0x000fc400078e02ff */
[----:B------:R-:W-:Y:S02]  /*8ad0*/  IMAD.X R159, R52, 0x1, R208, P2 ;  /* 0x00000001349f7824 */ /* 0x000fe400010e06d0 */
[----:B------:R0:W4:Y:S01]  /*8ae0*/  LDG.E.U8 R208, desc[UR20][R160.64] ;  /* 0x00000014a0d07981 */ /* 0x000122000c1e1100 */
[--C-:B------:R-:W-:Y:S02]  /*8af0*/  IMAD.IADD R156, R156, 0x1, R3.reuse ;  /* 0x000000019c9c7824 */ /* 0x100fe400078e0203 */
[----:B------:R-:W-:Y:S01]  /*8b00*/  IMAD.IADD R154, R154, 0x1, R3 ;  /* 0x000000019a9a7824 */ /* 0x000fe200078e0203 */
[----:B------:R-:W4:Y:S01]  /*8b10*/  LDG.E.U8 R158, desc[UR20][R158.64] ;  /* 0x000000149e9e7981 */ /* 0x000f22000c1e1100 */
[C---:B0-----:R-:W-:Y:S02]  /*8b20*/  IADD3 R160, P2, R2.reuse, R155, RZ ;  /* 0x0000009b02a07210 */ /* 0x041fe40007f5e0ff */
[C---:B------:R-:W-:Y:S02]  /*8b30*/  IADD3 R156, P1, R2.reuse, R156, RZ ;  /* 0x0000009c029c7210 */ /* 0x040fe40007f3e0ff */
[----:B------:R-:W-:Y:S01]  /*8b40*/  IADD3 R154, P3, R2, R154, RZ ;  /* 0x0000009a029a7210 */ /* 0x000fe20007f7e0ff */
[----:B------:R-:W-:Y:S04]  /*8b50*/  STL [R1+0x46c], R187 ;  /* 0x00046cbb01007387 */ /* 0x000fe80000100800 */
[----:B------:R0:W-:Y:S04]  /*8b60*/  STL [R1+0x470], R5 ;  /* 0x0004700501007387 */ /* 0x0001e80000100800 */
[----:B------:R-:W-:Y:S04]  /*8b70*/  STL [R1+0x474], R3 ;  /* 0x0004740301007387 */ /* 0x000fe80000100800 */
[----:B------:R1:W-:Y:S04]  /*8b80*/  STL [R1+0x478], R2 ;  /* 0x0004780201007387 */ /* 0x0003e80000100800 */
[----:B------:R-:W4:Y:S04]  /*8b90*/  LDL R159, [R1+0x74] ;  /* 0x00007400019f7983 */ /* 0x000f280000100800 */
[----:B0-----:R-:W4:Y:S04]  /*8ba0*/  LDL R5, [R1+0x88] ;  /* 0x0000880001057983 */ /* 0x001f280000100800 */
[----:B-1----:R-:W4:Y:S01]  /*8bb0*/  LDL R2, [R1+0x70] ;  /* 0x0000700001027983 */ /* 0x002f220000100800 */
[----:B---3--:R-:W-:-:S03]  /*8bc0*/  IMAD.X R157, R52, 0x1, R10, P1 ;  /* 0x00000001349d7824 */ /* 0x008fc600008e060a */
[----:B------:R-:W3:Y:S04]  /*8bd0*/  LDL R10, [R1+0x84] ;  /* 0x00008400010a7983 */ /* 0x000ee80000100800 */
[----:B------:R-:W3:Y:S01]  /*8be0*/  LDG.E.U8 R156, desc[UR20][R156.64] ;  /* 0x000000149c9c7981 */ /* 0x000ee2000c1e1100 */
[----:B--2---:R-:W-:-:S03]  /*8bf0*/  IMAD.X R161, R52, 0x1, R0, P2 ;  /* 0x0000000134a17824 */ /* 0x004fc600010e0600 */
[----:B------:R-:W2:Y:S01]  /*8c00*/  LDL R157, [R1+0x7c] ;  /* 0x00007c00019d7983 */ /* 0x000ea20000100800 */
[----:B------:R-:W0:Y:S01]  /*8c10*/  S2R R0, SR_TID.X ;  /* 0x0000000000007919 */ /* 0x000e220000002100 */
[----:B----4-:R-:W-:Y:S02]  /*8c20*/  IMAD.X R155, R52, 0x1, R9, P3 ;  /* 0x00000001349b7824 */ /* 0x010fe400018e0609 */
[----:B------:R1:W4:Y:S04]  /*8c30*/  LDG.E.U8 R161, desc[UR20][R160.64] ;  /* 0x00000014a0a17981 */ /* 0x000328000c1e1100 */
[----:B------:R-:W2:Y:S04]  /*8c40*/  LDG.E.U8 R154, desc[UR20][R154.64] ;  /* 0x000000149a9a7981 */ /* 0x000ea8000c1e1100 */
[----:B------:R-:W4:Y:S01]  /*8c50*/  LDL R9, [R1+0x78] ;  /* 0x0000780001097983 */ /* 0x000f220000100800 */
[----:B------:R-:W-:Y:S01]  /*8c60*/  USHF.R.S32.HI UR6, URZ, 0x1f, UR4 ;  /* 0x0000001f3f067899 */ /* 0x000fe20008011404 */
[----:B------:R-:W-:Y:S01]  /*8c70*/  BAR.SYNC.DEFER_BLOCKING 0x0 ;  /* 0x0000000000007b1d */ /* 0x000fe20000010000 */
[----:B------:R-:W-:-:S05]  /*8c80*/  IADD3 R250, P1, R4, UR4, RZ ;  /* 0x0000000404fa7c10 */ /* 0x000fca000ff3e0ff */
[----:B------:R-:W4:Y:S01]  /*8c90*/  LDL R155, [R1+0x90] ;  /* 0x00009000019b7983 */ /* 0x000f220000100800 */
[----:B0-----:R-:W-:-:S05]  /*8ca0*/  LOP3.LUT R0, R0, 0x7f, RZ, 0xc0, !PT ;  /* 0x0000007f00007812 */ /* 0x001fca00078ec0ff */
[----:B------:R-:W-:Y:S04]  /*8cb0*/  STS.U8 [R0+UR15], R53 ;  /* 0x0000003500007988 */ /* 0x000fe8000800000f */
[----:B------:R0:W-:Y:S04]  /*8cc0*/  STS.U8 [R0+UR15+0x400], R166 ;  /* 0x000400a600007988 */ /* 0x0001e8000800000f */
        /* <DEDUP_REMOVED lines=14> */
[----:B0-----:R-:W4:Y:S04]  /*8db0*/  LDL R166, [R1+0x80] ;  /* 0x0000800001a67983 */ /* 0x001f280000100800 */
[----:B-1----:R-:W4:Y:S04]  /*8dc0*/  LDL R0, [R1+0x6c] ;  /* 0x00006c0001007983 */ /* 0x002f280000100800 */
        /* <DEDUP_REMOVED lines=16> */
[----:B0-----:R-:W0:Y:S02]  /*8ed0*/  S2R R217, SR_TID.X ;  /* 0x0000000000d97919 */ /* 0x001e240000002100 */
[----:B------:R1:W-:Y:S04]  /*8ee0*/  STS.U8 [R199+UR15+0x2d00], R153 ;  /* 0x002d0099c7007988 */ /* 0x0003e8000800000f */
[----:B------:R-:W-:Y:S04]  /*8ef0*/  STS.U8 [R199+UR15+0x100], R163 ;  /* 0x000100a3c7007988 */ /* 0x000fe8000800000f */
[----:B------:R-:W-:Y:S04]  /*8f00*/  STS.U8 [R199+UR15+0x500], R168 ;  /* 0x000500a8c7007988 */ /* 0x000fe8000800000f */
[----:B------:R-:W-:Y:S04]  /*8f10*/  STS.U8 [R199+UR15+0x900], R176 ;  /* 0x000900b0c7007988 */ /* 0x000fe8000800000f */
[----:B------:R-:W-:Y:S04]  /*8f20*/  STS.U8 [R199+UR15+0xd00], R57 ;  /* 0x000d0039c7007988 */ /* 0x000fe8000800000f */
[----:B------:R-:W-:Y:S01]  /*8f30*/  STS.U8 [R199+UR15+0x1100], R61 ;  /* 0x0011003dc7007988 */ /* 0x000fe2000800000f */
[----:B0-----:R-:W-:-:S03]  /*8f40*/  LOP3.LUT R217, R217, 0x7f, RZ, 0xc0, !PT ;  /* 0x0000007fd9d97812 */ /* 0x001fc600078ec0ff */
[----:B------:R-:W-:Y:S01]  /*8f50*/  STS.U8 [R199+UR15+0x1500], R65 ;  /* 0x00150041c7007988 */ /* 0x000fe2000800000f */
[C---:B------:R-:W-:Y:S02]  /*8f60*/  LOP3.LUT R167, R217.reuse, 0x40, RZ, 0x3c, !PT ;  /* 0x00000040d9a77812 */ /* 0x040fe400078e3cff */
[C---:B------:R-:W-:Y:S01]  /*8f70*/  LOP3.LUT R160, R217.reuse, 0x50, RZ, 0x3c, !PT ;  /* 0x00000050d9a07812 */ /* 0x040fe200078e3cff */
[----:B------:R-:W-:Y:S01]  /*8f80*/  STS.U8 [R199+UR15+0x1900], R69 ;  /* 0x00190045c7007988 */ /* 0x000fe2000800000f */
[----:B-1----:R-:W-:-:S03]  /*8f90*/  LOP3.LUT R153, R217, 0x60, RZ, 0x3c, !PT ;  /* 0x00000060d9997812 */ /* 0x002fc600078e3cff */
        /* <DEDUP_REMOVED lines=82> */
[----:B------:R-:W-:Y:S04]  /*94c0*/  STS.U8 [R22+UR15+0x2780], R11 ;  /* 0x0027800b16007988 */ /* 0x000fe8000800000f */
[----:B------:R-:W-:Y:S04]  /*94d0*/  STS.U8 [R22+UR15+0x2b80], R8 ;  /* 0x002b800816007988 */ /* 0x000fe8000800000f */
[----:B------:R-:W-:Y:S04]  /*94e0*/  STS.U8 [R22+UR15+0x2f80], R208 ;  /* 0x002f80d016007988 */ /* 0x000fe8000800000f */
[----:B------:R-:W-:Y:S04]  /*94f0*/  STS.U8 [R22+UR15+0x3380], R158 ;  /* 0x0033809e16007988 */ /* 0x000fe8000800000f */
[----:B---3--:R-:W-:Y:S04]  /*9500*/  STS.U8 [R22+UR15+0x3780], R156 ;  /* 0x0037809c16007988 */ /* 0x008fe8000800000f */
[----:B--2---:R-:W-:Y:S04]  /*9510*/  STS.U8 [R22+UR15+0x3b80], R154 ;  /* 0x003b809a16007988 */ /* 0x004fe8000800000f */
[----:B----4-:R-:W-:Y:S01]  /*9520*/  STS.U8 [R22+UR15+0x3f80], R161 ;  /* 0x003f80a116007988 */ /* 0x010fe2000800000f */
[----:B------:R1:W-:Y:S06]  /*9530*/  MEMBAR.ALL.CTA ;  /* 0x0000000000007992 */ /* 0x0003ec0000008000 */
[----:B-1----:R-:W1:Y:S02]  /*9540*/  FENCE.VIEW.ASYNC.S ;  /* 0x00000000000073c6 */ /* 0x002e640000000000 */
[----:B-1----:R-:W-:Y:S01]  /*9550*/  BAR.SYNC.DEFER_BLOCKING 0x0 ;  /* 0x0000000000007b1d */ /* 0x002fe20000010000 */
[----:B0-----:R-:W-:-:S05]  /*9560*/  IADD3 R14, P2, R2, UR4, RZ ;  /* 0x00000004020e7c10 */ /* 0x001fca000ff5e0ff */
[----:B------:R-:W-:Y:S04]  /*9570*/  STL [R1+0x498], R217 ;  /* 0x000498d901007387 */ /* 0x000fe80000100800 */
[----:B------:R0:W-:Y:S04]  /*9580*/  STL [R1+0x47c], R4 ;  /* 0x00047c0401007387 */ /* 0x0001e80000100800 */
[----:B------:R-:W2:Y:S01]  /*9590*/  LDL R3, [R1+0x8c] ;  /* 0x00008c0001037983 */ /* 0x000ea20000100800 */
[----:B------:R-:W-:-:S03]  /*95a0*/  IADD3.X R251, R6, UR6, RZ, P1, !PT ;  /* 0x0000000606fb7c10 */ /* 0x000fc60008ffe4ff */
[----:B------:R-:W3:Y:S04]  /*95b0*/  LDL R2, [R1+0xa0] ;  /* 0x0000a00001027983 */ /* 0x000ee80000100800 */
[----:B0-----:R-:W4:Y:S01]  /*95c0*/  LDL R4, [R1+0x98] ;  /* 0x0000980001047983 */ /* 0x001f220000100800 */
[----:B------:R-:W-:-:S03]  /*95d0*/  IADD3.X R15, R0, UR6, RZ, P2, !PT ;  /* 0x00000006000f7c10 */ /* 0x000fc600097fe4ff */
[----:B------:R0:W-:Y:S04]  /*95e0*/  STL [R1+0x480], R6 ;  /* 0x0004800601007387 */ /* 0x0001e80000100800 */
[----:B------:R-:W4:Y:S01]  /*95f0*/  LDL R7, [R1+0x94] ;  /* 0x0000940001077983 */ /* 0x000f220000100800 */
[----:B------:R-:W-:-:S03]  /*9600*/  IADD3 R18, P1, R9, UR4, RZ ;  /* 0x0000000409127c10 */ /* 0x000fc6000ff3e0ff */
[----:B------:R-:W4:Y:S04]  /*9610*/  LDL R0, [R1+0xa8] ;  /* 0x0000a80001007983 */ /* 0x000f280000100800 */
[----:B------:R-:W4:Y:S04]  /*9620*/  LDL R11, [R1+0x9c] ;  /* 0x00009c00010b7983 */ /* 0x000f280000100800 */
[----:B------:R-:W4:Y:S04]  /*9630*/  LDL R9, [R1+0xb0] ;  /* 0x0000b00001097983 */ /* 0x000f280000100800 */
[----:B------:R-:W4:Y:S04]  /*9640*/  LDL R8, [R1+0xa4] ;  /* 0x0000a40001087983 */ /* 0x000f280000100800 */
[----:B------:R-:W4:Y:S01]  /*9650*/  LDG.E.U8 R250, desc[UR20][R250.64] ;  /* 0x00000014fafa7981 */ /* 0x000f22000c1e1100 */
[----:B------:R-:W-:-:S02]  /*9660*/  IADD3 R12, P2, R166, UR4, RZ ;  /* 0x00000004a60c7c10 */ /* 0x000fc4000ff5e0ff */
[----:B------:R-:W-:Y:S01]  /*9670*/  IADD3.X R19, R159, UR6, RZ, P1, !PT ;  /* 0x000000069f137c10 */ /* 0x000fe20008ffe4ff */
[----:B------:R1:W4:Y:S01]  /*9680*/  LDG.E.U8 R154, desc[UR20][R14.64] ;  /* 0x000000140e9a7981 */ /* 0x000322000c1e1100 */
[----:B------:R-:W-:Y:S02]  /*9690*/  IADD3 R16, P1, R5, UR4, RZ ;  /* 0x0000000405107c10 */ /* 0x000fe4000ff3e0ff */
[----:B------:R-:W-:Y:S01]  /*96a0*/  IADD3.X R13, R157, UR6, RZ, P2, !PT ;  /* 0x000000069d0d7c10 */ /* 0x000fe200097fe4ff */
[----:B------:R-:W4:Y:S01]  /*96b0*/  LDG.E.U8 R153, desc[UR20][R18.64] ;  /* 0x0000001412997981 */ /* 0x000f22000c1e1100 */
[----:B------:R-:W-:-:S03]  /*96c0*/  IADD3.X R17, R10, UR6, RZ, P1, !PT ;  /* 0x000000060a117c10 */ /* 0x000fc60008ffe4ff */
[----:B------:R-:W4:Y:S01]  /*96d0*/  LDG.E.U8 R23, desc[UR20][R12.64] ;  /* 0x000000140c177981 */ /* 0x000f22000c1e1100 */
[----:B-1----:R-:W-:-:S03]  /*96e0*/  IADD3 R14, P2, R155, UR4, RZ ;  /* 0x000000049b0e7c10 */ /* 0x002fc6000ff5e0ff */
[----:B------:R3:W4:Y:S01]  /*96f0*/  LDG.E.U8 R21, desc[UR20][R16.64] ;  /* 0x0000001410157981 */ /* 0x000722000c1e1100 */
[----:B--2---:R-:W-:Y:S02]  /*9700*/  IADD3.X R15, R3, UR6, RZ, P2, !PT ;  /* 0x00000006030f7c10 */ /* 0x004fe400097fe4ff */
[----:B---3--:R-:W-:-:S03]  /*9710*/  IADD3 R16, P2, R2, UR4, RZ ;  /* 0x0000000402107c10 */ /* 0x008fc6000ff5e0ff */
[----:B------:R1:W2:Y:S01]  /*9720*/  LDG.E.U8 R152, desc[UR20][R14.64] ;  /* 0x000000140e987981 */ /* 0x0002a2000c1e1100 */
[----:B----4-:R-:W-:-:S04]  /*9730*/  IADD3 R12, P1, R4, UR4, RZ ;  /* 0x00000004040c7c10 */ /* 0x010fc8000ff3e0ff */
[----:B------:R-:W-:Y:S02]  /*9740*/  IADD3.X R13, R7, UR6, RZ, P1, !PT ;  /* 0x00000006070d7c10 */ /* 0x000fe40008ffe4ff */
[----:B-1----:R-:W-:-:S03]  /*9750*/  IADD3 R14, P1, R0, UR4, RZ ;  /* 0x00000004000e7c10 */ /* 0x002fc6000ff3e0ff */
[----:B------:R1:W3:Y:S01]  /*9760*/  LDG.E.U8 R22, desc[UR20][R12.64] ;  /* 0x000000140c167981 */ /* 0x0002e2000c1e1100 */
[----:B------:R-:W-:Y:S02]  /*9770*/  IADD3.X R17, R11, UR6, RZ, P2, !PT ;  /* 0x000000060b117c10 */ /* 0x000fe400097fe4ff */
[----:B-1----:R-:W-:Y:S02]  /*9780*/  IADD3 R12, P2, R9, UR4, RZ ;  /* 0x00000004090c7c10 */ /* 0x002fe4000ff5e0ff */
[----:B------:R-:W-:Y:S01]  /*9790*/  IADD3.X R15, R8, UR6, RZ, P1, !PT ;  /* 0x00000006080f7c10 */ /* 0x000fe20008ffe4ff */
[----:B------:R-:W4:Y:S04]  /*97a0*/  LDG.E.U8 R9, desc[UR20][R16.64] ;  /* 0x0000001410097981 */ /* 0x000f28000c1e1100 */
[----:B------:R-:W-:Y:S04]  /*97b0*/  STL [R1+0x49c], R250 ;  /* 0x00049cfa01007387 */ /* 0x000fe80000100800 */
[----:B0-----:R-:W2:Y:S04]  /*97c0*/  LDL R6, [R1+0xb8] ;  /* 0x0000b80001067983 */ /* 0x001ea80000100800 */
[----:B------:R-:W3:Y:S04]  /*97d0*/  LDL R5, [R1+0xac] ;  /* 0x0000ac0001057983 */ /* 0x000ee80000100800 */
[----:B------:R-:W3:Y:S04]  /*97e0*/  LDG.E.U8 R249, desc[UR20][R14.64] ;  /* 0x000000140ef97981 */ /* 0x000ee8000c1e1100 */
[----:B------:R-:W3:Y:S04]  /*97f0*/  LDL R10, [R1+0xb4] ;  /* 0x0000b400010a7983 */ /* 0x000ee80000100800 */
        /* <DEDUP_REMOVED lines=9> */
[----:B------:R-:W-:Y:S04]  /*9890*/  STL [R1+0x34], R154 ;  /* 0x0000349a01007387 */ /* 0x000fe80000100800 */
[----:B----4-:R-:W-:Y:S04]  /*98a0*/  STL [R1+0x48c], R9 ;  /* 0x00048c0901007387 */ /* 0x010fe80000100800 */
[----:B------:R-:W4:Y:S01]  /*98b0*/  LDL R11, [R1+0xdc] ;  /* 0x0000dc00010b7983 */ /* 0x000f220000100800 */
[----:B--2---:R-:W-:-:S03]  /*98c0*/  IADD3 R16, P1, R6, UR4, RZ ;  /* 0x0000000406107c10 */ /* 0x004fc6000ff3e0ff */
[----:B------:R-:W2:Y:S01]  /*98d0*/  LDL R6, [R1+0xe8] ;  /* 0x0000e80001067983 */ /* 0x000ea20000100800 */
[----:B---3--:R-:W-:-:S03]  /*98e0*/  IADD3.X R13, R5, UR6, RZ, P2, !PT ;  /* 0x00000006050d7c10 */ /* 0x008fc600097fe4ff */
[----:B------:R-:W-:Y:S04]  /*98f0*/  STL [R1+0x30], R153 ;  /* 0x0000309901007387 */ /* 0x000fe80000100800 */
[----:B------:R-:W3:Y:S01]  /*9900*/  LDL R5, [R1+0xf0] ;  /* 0x0000f00001057983 */ /* 0x000ee20000100800 */
[----:B------:R-:W-:-:S03]  /*9910*/  IADD3.X R17, R10, UR6, RZ, P1, !PT ;  /* 0x000000060a117c10 */ /* 0x000fc60008ffe4ff */
[----:B------:R-:W-:Y:S01]  /*9920*/  STL [R1+0x4a0], R249 ;  /* 0x0004a0f901007387 */ /* 0x000fe20000100800 */
[----:B------:R-:W-:-:S03]  /*9930*/  IADD3 R14, P2, R20, UR4, RZ ;  /* 0x00000004140e7c10 */ /* 0x000fc6000ff5e0ff */
[----:B------:R0:W-:Y:S04]  /*9940*/  STL [R1+0x2c], R23 ;  /* 0x00002c1701007387 */ /* 0x0001e80000100800 */
[----:B------:R-:W3:Y:S01]  /*9950*/  LDL R10, [R1+0xe4] ;  /* 0x0000e400010a7983 */ /* 0x000ee20000100800 */
[----:B------:R-:W-:-:S03]  /*9960*/  IADD3.X R15, R3, UR6, RZ, P2, !PT ;  /* 0x00000006030f7c10 */ /* 0x000fc600097fe4ff */
[----:B0-----:R0:W3:Y:S04]  /*9970*/  LDG.E.U8 R23, desc[UR20][R12.64] ;  /* 0x000000140c177981 */ /* 0x0010e8000c1e1100 */
[----:B------:R-:W3:Y:S01]  /*9980*/  LDG.E.U8 R20, desc[UR20][R14.64] ;  /* 0x000000140e147981 */ /* 0x000ee2000c1e1100 */
[----:B0-----:R-:W-:-:S03]  /*9990*/  IADD3 R12, P1, R4, UR4, RZ ;  /* 0x00000004040c7c10 */ /* 0x001fc6000ff3e0ff */
[----:B------:R-:W3:Y:S04]  /*99a0*/  LDL R4, [R1+0xf8] ;  /* 0x0000f80001047983 */ /* 0x000ee80000100800 */
[----:B------:R0:W-:Y:S01]  /*99b0*/  STL [R1+0x28], R21 ;  /* 0x0000281501007387 */ /* 0x0001e20000100800 */
[----:B------:R-:W-:-:S03]  /*99c0*/  IADD3.X R13, R2, UR6, RZ, P1, !PT ;  /* 0x00000006020d7c10 */ /* 0x000fc60008ffe4ff */
[----:B------:R-:W3:Y:S04]  /*99d0*/  LDL R3, [R1+0xec] ;  /* 0x0000ec0001037983 */ /* 0x000ee80000100800 */
[----:B------:R-:W3:Y:S04]  /*99e0*/  LDG.E.U8 R9, desc[UR20][R12.64] ;  /* 0x000000140c097981 */ /* 0x000ee8000c1e1100 */
[----:B0-----:R0:W3:Y:S02]  /*99f0*/  LDG.E.U8 R21, desc[UR20][R16.64] ;  /* 0x0000001410157981 */ /* 0x0010e4000c1e1100 */
[----:B0-----:R-:W-:-:S02]  /*9a00*/  IADD3 R16, P2, R18, UR4, RZ ;  /* 0x0000000412107c10 */ /* 0x001fc4000ff5e0ff */
[----:B------:R-:W-:Y:S01]  /*9a10*/  IADD3 R14, P1, R7, UR4, RZ ;  /* 0x00000004070e7c10 */ /* 0x000fe2000ff3e0ff */
[----:B------:R-:W3:Y:S01]  /*9a20*/  LDL R18, [R1+0x100] ;  /* 0x0001000001127983 */ /* 0x000ee20000100800 */
[----:B------:R-:W-:-:S05]  /*9a30*/  IADD3.X R17, R0, UR6, RZ, P2, !PT ;  /* 0x0000000600117c10 */ /* 0x000fca00097fe4ff */
[----:B------:R2:W3:Y:S01]  /*9a40*/  LDG.E.U8 R153, desc[UR20][R16.64] ;  /* 0x0000001410997981 */ /* 0x0004e2000c1e1100 */
[----:B------:R-:W-:-:S03]  /*9a50*/  IADD3.X R15, R8, UR6, RZ, P1, !PT ;  /* 0x00000006080f7c10 */ /* 0x000fc60008ffe4ff */
[----:B------:R-:W-:Y:S04]  /*9a60*/  STL [R1+0x24], R152 ;  /* 0x0000249801007387 */ /* 0x000fe80000100800 */
[----:B------:R-:W3:Y:S04]  /*9a70*/  LDL R2, [R1+0xf4] ;  /* 0x0000f40001027983 */ /* 0x000ee80000100800 */
[----:B------:R-:W3:Y:S04]  /*9a80*/  LDL R7, [R1+0x108] ;  /* 0x0001080001077983 */ /* 0x000ee80000100800 */
[----:B------:R0:W-:Y:S04]  /*9a90*/  STL [R1+0x20], R22 ;  /* 0x0000201601007387 */ /* 0x0001e80000100800 */
[----:B------:R-:W3:Y:S04]  /*9aa0*/  LDL R0, [R1+0xfc] ;  /* 0x0000fc0001007983 */ /* 0x000ee80000100800 */
[----:B0-----:R0:W3:Y:S01]  /*9ab0*/  LDG.E.U8 R22, desc[UR20][R14.64] ;  /* 0x000000140e167981 */ /* 0x0010e2000c1e1100 */
[----:B------:R-:W-:-:S04]  /*9ac0*/  IADD3 R12, P2, R19, UR4, RZ ;  /* 0x00000004130c7c10 */ /* 0x000fc8000ff5e0ff */
[----:B----4-:R-:W-:Y:S02]  /*9ad0*/  IADD3.X R13, R11, UR6, RZ, P2, !PT ;  /* 0x000000060b0d7c10 */ /* 0x010fe400097fe4ff */
[----:B--2---:R-:W-:-:S04]  /*9ae0*/  IADD3 R16, P1, R6, UR4, RZ ;  /* 0x0000000406107c10 */ /* 0x004fc8000ff3e0ff */
[----:B---3--:R-:W-:Y:S02]  /*9af0*/  IADD3.X R17, R10, UR6, RZ, P1, !PT ;  /* 0x000000060a117c10 */ /* 0x008fe40008ffe4ff */
[----:B------:R1:W2:Y:S01]  /*9b00*/  LDG.E.U8 R10, desc[UR20][R12.64] ;  /* 0x000000140c0a7981 */ /* 0x0002a2000c1e1100 */
[----:B0-----:R-:W-:-:S03]  /*9b10*/  IADD3 R14, P2, R5, UR4, RZ ;  /* 0x00000004050e7c10 */ /* 0x001fc6000ff5e0ff */
[----:B------:R0:W3:Y:S04]  /*9b20*/  LDG.E.U8 R248, desc[UR20][R16.64] ;  /* 0x0000001410f87981 */ /* 0x0000e8000c1e1100 */
[----:B------:R4:W-:Y:S04]  /*9b30*/  STL [R1+0x494], R9 ;  /* 0x0004940901007387 */ /* 0x0009e80000100800 */
[----:B------:R-:W4:Y:S04]  /*9b40*/  LDL R8, [R1+0x110] ;  /* 0x0001100001087983 */ /* 0x000f280000100800 */
[----:B------:R-:W-:Y:S04]  /*9b50*/  STL [R1+0x4a4], R153 ;  /* 0x0004a49901007387 */ /* 0x000fe80000100800 */
[----:B------:R-:W4:Y:S01]  /*9b60*/  LDL R6, [R1+0x104] ;  /* 0x0001040001067983 */ /* 0x000f220000100800 */
[----:B------:R-:W-:-:S05]  /*9b70*/  IADD3.X R15, R3, UR6, RZ, P2, !PT ;  /* 0x00000006030f7c10 */ /* 0x000fca00097fe4ff */
[----:B------:R0:W4:Y:S04]  /*9b80*/  LDG.E.U8 R199, desc[UR20][R14.64] ;  /* 0x000000140ec77981 */ /* 0x000128000c1e1100 */
[----:B------:R-:W-:Y:S04]  /*9b90*/  STL [R1+0x4a8], R22 ;  /* 0x0004a81601007387 */ /* 0x000fe80000100800 */
[----:B------:R-:W4:Y:S01]  /*9ba0*/  LDL R5, [R1+0x10c] ;  /* 0x00010c0001057983 */ /* 0x000f220000100800 */
[----:B-1----:R-:W-:Y:S02]  /*9bb0*/  IADD3 R12, P1, R4, UR4, RZ ;  /* 0x00000004040c7c10 */ /* 0x002fe4000ff3e0ff */
[----:B0-----:R-:W-:Y:S01]  /*9bc0*/  IADD3 R16, P2, R18, UR4, RZ ;  /* 0x0000000412107c10 */ /* 0x001fe2000ff5e0ff */
[----:B------:R-:W4:Y:S01]  /*9bd0*/  LDL R11, [R1+0x118] ;  /* 0x00011800010b7983 */ /* 0x000f220000100800 */
[----:B------:R-:W-:-:S02]  /*9be0*/  IADD3.X R13, R2, UR6, RZ, P1, !PT ;  /* 0x00000006020d7c10 */ /* 0x000fc40008ffe4ff */
[----:B------:R-:W-:-:S03]  /*9bf0*/  IADD3 R14, P1, R7, UR4, RZ ;  /* 0x00000004070e7c10 */ /* 0x000fc6000ff3e0ff */
[----:B------:R0:W4:Y:S01]  /*9c00*/  LDG.E.U8 R7, desc[UR20][R12.64] ;  /* 0x000000140c077981 */ /* 0x000122000c1e1100 */
[----:B------:R-:W-:-:S05]  /*9c10*/  IADD3.X R17, R0, UR6, RZ, P2, !PT ;  /* 0x0000000600117c10 */ /* 0x000fca00097fe4ff */
[----:B------:R-:W4:Y:S04]  /*9c20*/  LDG.E.U8 R167, desc[UR20][R16.64] ;  /* 0x0000001410a77981 */ /* 0x000f28000c1e1100 */
[----:B------:R-:W-:Y:S04]  /*9c30*/  STL [R1+0x1c], R23 ;  /* 0x00001c1701007387 */ /* 0x000fe80000100800 */
[----:B--2---:R1:W-:Y:S04]  /*9c40*/  STL [R1+0x4ac], R10 ;  /* 0x0004ac0a01007387 */ /* 0x0043e80000100800 */
[----:B------:R-:W2:Y:S04]  /*9c50*/  LDL R4, [R1+0x120] ;  /* 0x0001200001047983 */ /* 0x000ea80000100800 */
[----:B------:R-:W-:Y:S04]  /*9c60*/  STL [R1+0x18], R21 ;  /* 0x0000181501007387 */ /* 0x000fe80000100800 */
[----:B------:R-:W2:Y:S04]  /*9c70*/  LDL R3, [R1+0x114] ;  /* 0x0001140001037983 */ /* 0x000ea80000100800 */
[----:B---3--:R-:W-:Y:S04]  /*9c80*/  STL [R1+0x4b0], R248 ;  /* 0x0004b0f801007387 */ /* 0x008fe80000100800 */
[----:B------:R3:W-:Y:S04]  /*9c90*/  STL [R1+0x14], R20 ;  /* 0x0000141401007387 */ /* 0x0007e80000100800 */
[----:B----4-:R-:W4:Y:S04]  /*9ca0*/  LDL R9, [R1+0x128] ;  /* 0x0001280001097983 */ /* 0x010f280000100800 */
[----:B------:R-:W3:Y:S01]  /*9cb0*/  LDL R2, [R1+0x11c] ;  /* 0x00011c0001027983 */ /* 0x000ee20000100800 */
[----:B0-----:R-:W-:-:S02]  /*9cc0*/  IADD3 R12, P2, R8, UR4, RZ ;  /* 0x00000004080c7c10 */ /* 0x001fc4000ff5e0ff */
[----:B------:R-:W-:-:S05]  /*9cd0*/  IADD3.X R15, R6, UR6, RZ, P1, !PT ;  /* 0x00000006060f7c10 */ /* 0x000fca0008ffe4ff */
[----:B------:R2:W3:Y:S04]  /*9ce0*/  LDG.E.U8 R160, desc[UR20][R14.64] ;  /* 0x000000140ea07981 */ /* 0x0004e8000c1e1100 */
[----:B------:R-:W-:Y:S04]  /*9cf0*/  STL [R1+0x4b4], R199 ;  /* 0x0004b4c701007387 */ /* 0x000fe80000100800 */
[----:B------:R-:W3:Y:S04]  /*9d00*/  LDL R19, [R1+0x130] ;  /* 0x0001300001137983 */ /* 0x000ee80000100800 */
[----:B------:R-:W3:Y:S01]  /*9d10*/  LDL R0, [R1+0x124] ;  /* 0x0001240001007983 */ /* 0x000ee20000100800 */
[----:B------:R-:W-:-:S05]  /*9d20*/  IADD3.X R13, R5, UR6, RZ, P2, !PT ;  /* 0x00000006050d7c10 */ /* 0x000fca00097fe4ff */
[----:B------:R4:W3:Y:S04]  /*9d30*/  LDG.E.U8 R247, desc[UR20][R12.64] ;  /* 0x000000140cf77981 */ /* 0x0008e8000c1e1100 */
[----:B------:R0:W-:Y:S04]  /*9d40*/  STL [R1+0x4b8], R7 ;  /* 0x0004b80701007387 */ /* 0x0001e80000100800 */
[----:B-1----:R-:W3:Y:S04]  /*9d50*/  LDL R10, [R1+0x12c] ;  /* 0x00012c00010a7983 */ /* 0x002ee80000100800 */
[----:B------:R-:W3:Y:S04]  /*9d60*/  LDL R18, [R1+0x138] ;  /* 0x0001380001127983 */ /* 0x000ee80000100800 */
[----:B------:R-:W3:Y:S04]  /*9d70*/  LDL R8, [R1+0x140] ;  /* 0x0001400001087983 */ /* 0x000ee80000100800 */
[----:B------:R-:W3:Y:S04]  /*9d80*/  LDL R6, [R1+0x134] ;  /* 0x0001340001067983 */ /* 0x000ee80000100800 */
[----:B------:R1:W-:Y:S04]  /*9d90*/  STL [R1+0x4bc], R167 ;  /* 0x0004bca701007387 */ /* 0x0003e80000100800 */
[----:B------:R-:W3:Y:S01]  /*9da0*/  LDL R5, [R1+0x13c] ;  /* 0x00013c0001057983 */ /* 0x000ee20000100800 */
[----:B------:R-:W-:-:S03]  /*9db0*/  IADD3 R16, P1, R11, UR4, RZ ;  /* 0x000000040b107c10 */ /* 0x000fc6000ff3e0ff */
[----:B------:R-:W3:Y:S01]  /*9dc0*/  LDL R11, [R1+0x148] ;  /* 0x00014800010b7983 */ /* 0x000ee20000100800 */
[----:B--2---:R-:W-:Y:S02]  /*9dd0*/  IADD3 R14, P2, R4, UR4, RZ ;  /* 0x00000004040e7c10 */ /* 0x004fe4000ff5e0ff */
[----:B------:R-:W-:-:S05]  /*9de0*/  IADD3.X R17, R3, UR6, RZ, P1, !PT ;  /* 0x0000000603117c10 */ /* 0x000fca0008ffe4ff */
[----:B------:R2:W2:Y:S01]  /*9df0*/  LDG.E.U8 R246, desc[UR20][R16.64] ;  /* 0x0000001410f67981 */ /* 0x0004a2000c1e1100 */
[----:B----4-:R-:W-:Y:S02]  /*9e00*/  IADD3 R12, P1, R9, UR4, RZ ;  /* 0x00000004090c7c10 */ /* 0x010fe4000ff3e0ff */
[----:B---3--:R-:W-:-:S05]  /*9e10*/  IADD3.X R15, R2, UR6, RZ, P2, !PT ;  /* 0x00000006020f7c10 */ /* 0x008fca00097fe4ff */
[----:B------:R3:W4:Y:S04]  /*9e20*/  LDG.E.U8 R245, desc[UR20][R14.64] ;  /* 0x000000140ef57981 */ /* 0x000728000c1e1100 */
[----:B------:R1:W-:Y:S04]  /*9e30*/  STL [R1+0x4c0], R160 ;  /* 0x0004c0a001007387 */ /* 0x0003e80000100800 */
[----:B------:R-:W4:Y:S04]  /*9e40*/  LDL R4, [R1+0x150] ;  /* 0x0001500001047983 */ /* 0x000f280000100800 */
[----:B------:R-:W4:Y:S01]  /*9e50*/  LDL R3, [R1+0x144] ;  /* 0x0001440001037983 */ /* 0x000f220000100800 */
[----:B--2---:R-:W-:-:S02]  /*9e60*/  IADD3 R16, P2, R19, UR4, RZ ;  /* 0x0000000413107c10 */ /* 0x004fc4000ff5e0ff */
[----:B------:R-:W-:-:S05]  /*9e70*/  IADD3.X R13, R0, UR6, RZ, P1, !PT ;  /* 0x00000006000d7c10 */ /* 0x000fca0008ffe4ff */
[----:B------:R2:W4:Y:S04]  /*9e80*/  LDG.E.U8 R244, desc[UR20][R12.64] ;  /* 0x000000140cf47981 */ /* 0x000528000c1e1100 */
[----:B------:R1:W-:Y:S04]  /*9e90*/  STL [R1+0x4c4], R247 ;  /* 0x0004c4f701007387 */ /* 0x0003e80000100800 */
[----:B------:R-:W4:Y:S04]  /*9ea0*/  LDL R9, [R1+0x14c] ;  /* 0x00014c0001097983 */ /* 0x000f280000100800 */
[----:B------:R-:W4:Y:S04]  /*9eb0*/  LDL R20, [R1+0x158] ;  /* 0x0001580001147983 */ /* 0x000f280000100800 */
[----:B------:R-:W4:Y:S04]  /*9ec0*/  LDL R2, [R1+0x160] ;  /* 0x0001600001027983 */ /* 0x000f280000100800 */
[----:B------:R-:W4:Y:S04]  /*9ed0*/  LDL R19, [R1+0x154] ;  /* 0x0001540001137983 */ /* 0x000f280000100800 */
[----:B0-----:R-:W4:Y:S04]  /*9ee0*/  LDL R7, [R1+0x168] ;  /* 0x0001680001077983 */ /* 0x001f280000100800 */
[----:B------:R-:W4:Y:S01]  /*9ef0*/  LDL R0, [R1+0x15c] ;  /* 0x00015c0001007983 */ /* 0x000f220000100800 */
[----:B------:R-:W-:-:S02]  /*9f00*/  IADD3.X R17, R10, UR6, RZ, P2, !PT ;  /* 0x000000060a117c10 */ /* 0x000fc400097fe4ff */
[----:B---3--:R-:W-:Y:S01]  /*9f10*/  IADD3 R14, P1, R18, UR4, RZ ;  /* 0x00000004120e7c10 */ /* 0x008fe2000ff3e0ff */
[----:B------:R-:W3:Y:S01]  /*9f20*/  LDL R10, [R1+0x164] ;  /* 0x00016400010a7983 */ /* 0x000ee20000100800 */
[----:B--2---:R-:W-:-:S03]  /*9f30*/  IADD3 R12, P2, R8, UR4, RZ ;  /* 0x00000004080c7c10 */ /* 0x004fc6000ff5e0ff */
[----:B------:R-:W2:Y:S01]  /*9f40*/  LDL R18, [R1+0x170] ;  /* 0x0001700001127983 */ /* 0x000ea20000100800 */
[----:B------:R-:W-:-:S03]  /*9f50*/  IADD3.X R15, R6, UR6, RZ, P1, !PT ;  /* 0x00000006060f7c10 */ /* 0x000fc60008ffe4ff */
[----:B------:R-:W2:Y:S01]  /*9f60*/  LDL R8, [R1+0x178] ;  /* 0x0001780001087983 */ /* 0x000ea20000100800 */
[----:B------:R-:W-:-:S03]  /*9f70*/  IADD3.X R13, R5, UR6, RZ, P2, !PT ;  /* 0x00000006050d7c10 */ /* 0x000fc600097fe4ff */
[----:B------:R-:W2:Y:S04]  /*9f80*/  LDL R6, [R1+0x16c] ;  /* 0x00016c0001067983 */ /* 0x000ea80000100800 */
[----:B------:R-:W2:Y:S04]  /*9f90*/  LDL R5, [R1+0x180] ;  /* 0x0001800001057983 */ /* 0x000ea80000100800 */
[----:B------:R0:W2:Y:S04]  /*9fa0*/  LDG.E.U8 R243, desc[UR20][R16.64] ;  /* 0x0000001410f37981 */ /* 0x0000a8000c1e1100 */
[----:B------:R4:W2:Y:S04]  /*9fb0*/  LDG.E.U8 R242, desc[UR20][R14.64] ;  /* 0x000000140ef27981 */ /* 0x0008a8000c1e1100 */
[----:B------:R4:W2:Y:S01]  /*9fc0*/  LDG.E.U8 R241, desc[UR20][R12.64] ;  /* 0x000000140cf17981 */ /* 0x0008a2000c1e1100 */
[----:B0-----:R-:W-:-:S03]  /*9fd0*/  IADD3 R16, P1, R11, UR4, RZ ;  /* 0x000000040b107c10 */ /* 0x001fc6000ff3e0ff */
[----:B------:R-:W2:Y:S04]  /*9fe0*/  LDL R11, [R1+0x174] ;  /* 0x00017400010b7983 */ /* 0x000ea80000100800 */
[----:B------:R-:W2:Y:S04]  /*9ff0*/  LDL R22, [R1+0x1a0] ;  /* 0x0001a00001167983 */ /* 0x000ea80000100800 */
[----:B------:R-:W2:Y:S04]  /*a000*/  LDL R21, [R1+0x1b4] ;  /* 0x0001b40001157983 */ /* 0x000ea80000100800 */
[----:B------:R-:W2:Y:S04]  /*a010*/  LDL R23, [R1+0x278] ;  /* 0x0002780001177983 */ /* 0x000ea80000100800 */
[----:B------:R-:W2:Y:S04]  /*a020*/  LDL R153, [R1+0x298] ;  /* 0x0002980001997983 */ /* 0x000ea80000100800 */
[----:B------:R-:W2:Y:S04]  /*a030*/  LDL R161, [R1+0x318] ;  /* 0x0003180001a17983 */ /* 0x000ea80000100800 */
[----:B------:R-:W2:Y:S04]  /*a040*/  LDL R186, [R1+0x32c] ;  /* 0x00032c0001ba7983 */ /* 0x000ea80000100800 */
[----:B-1----:R-:W2:Y:S04]  /*a050*/  LDL R167, [R1+0x328] ;  /* 0x0003280001a77983 */ /* 0x002ea80000100800 */
[----:B------:R-:W2:Y:S04]  /*a060*/  LDL R160, [R1+0x338] ;  /* 0x0003380001a07983 */ /* 0x000ea80000100800 */
[----:B------:R-:W2:Y:S04]  /*a070*/  LDL R203, [R1+0x374] ;  /* 0x0003740001cb7983 */ /* 0x000ea80000100800 */
[----:B------:R-:W2:Y:S04]  /*a080*/  LDL R199, [R1+0x370] ;  /* 0x0003700001c77983 */ /* 0x000ea80000100800 */
[----:B------:R-:W2:Y:S04]  /*a090*/  LDL R187, [R1+0x384] ;  /* 0x0003840001bb7983 */ /* 0x000ea80000100800 */
[----:B------:R-:W2:Y:S04]  /*a0a0*/  LDL R222, [R1+0x3cc] ;  /* 0x0003cc0001de7983 */ /* 0x000ea80000100800 */
[----:B------:R-:W2:Y:S04]  /*a0b0*/  LDL R216, [R1+0x3c8] ;  /* 0x0003c80001d87983 */ /* 0x000ea80000100800 */
[----:B------:R-:W2:Y:S04]  /*a0c0*/  LDL R220, [R1+0x3d4] ;  /* 0x0003d40001dc7983 */ /* 0x000ea80000100800 */
[----:B------:R-:W2:Y:S04]  /*a0d0*/  LDL R218, [R1+0x3d0] ;  /* 0x0003d00001da7983 */ /* 0x000ea80000100800 */
[----:B------:R-:W2:Y:S01]  /*a0e0*/  LDL R217, [R1+0x3dc] ;  /* 0x0003dc0001d97983 */ /* 0x000ea20000100800 */
[----:B------:R-:W-:Y:S01]  /*a0f0*/  WARPGROUP.ARRIVE ;  /* 0x00000000000079c5 */ /* 0x000fe20000000000 */
[----:B------:R-:W-:-:S02]  /*a100*/  UMOV UR17, 0x40000040 ;  /* 0x4000004000117882 */ /* 0x000fc40000000000 */
[----:B------:R-:W2:Y:S03]  /*a110*/  LDL R247, [R1+0x42c] ;  /* 0x00042c0001f77983 */ /* 0x000ea60000100800 */
[----:B------:R-:W-:-:S12]  /*a120*/  QGMMA.64x128x32.F32.E4M3.E4M3 R24, gdesc[UR16], RZ, !UPT ;  /* 0x01e00000101879f3 */ /* 0x000fd8000c7008ff */
[----:B------:R-:W-:Y:S01]  /*a130*/  QGMMA.64x128x32.F32.E4M3.E4M3 R24, gdesc[UR8], R24 ;  /* 0x01e00000081879f3 */ /* 0x000fe20008700818 */
[----:B----4-:R-:W-:Y:S02]  /*a140*/  IADD3 R14, P2, R4, UR4, RZ ;  /* 0x00000004040e7c10 */ /* 0x010fe4000ff5e0ff */
[----:B------:R-:W4:Y:S01]  /*a150*/  LDL R4, [R1+0x188] ;  /* 0x0001880001047983 */ /* 0x000f220000100800 */
[----:B------:R-:W-:-:S03]  /*a160*/  IADD3.X R17, R3, UR6, RZ, P1, !PT ;  /* 0x0000000603117c10 */ /* 0x000fc60008ffe4ff */
[----:B------:R-:W4:Y:S04]  /*a170*/  LDL R3, [R1+0x17c] ;  /* 0x00017c0001037983 */ /* 0x000f280000100800 */
[----:B------:R0:W4:Y:S01]  /*a180*/  LDG.E.U8 R240, desc[UR20][R16.64] ;  /* 0x0000001410f07981 */ /* 0x000122000c1e1100 */
[----:B------:R-:W-:-:S03]  /*a190*/  IADD3.X R15, R9, UR6, RZ, P2, !PT ;  /* 0x00000006090f7c10 */ /* 0x000fc600097fe4ff */
[----:B------:R-:W4:Y:S01]  /*a1a0*/  LDL R9, [R1+0x190] ;  /* 0x0001900001097983 */ /* 0x000f220000100800 */
[----:B------:R-:W-:-:S03]  /*a1b0*/  IADD3 R12, P1, R20, UR4, RZ ;  /* 0x00000004140c7c10 */ /* 0x000fc6000ff3e0ff */
[----:B------:R1:W4:Y:S01]  /*a1c0*/  LDG.E.U8 R239, desc[UR20][R14.64] ;  /* 0x000000140eef7981 */ /* 0x000322000c1e1100 */
[----:B0-----:R-:W-:-:S03]  /*a1d0*/  IADD3 R16, P2, R2, UR4, RZ ;  /* 0x0000000402107c10 */ /* 0x001fc6000ff5e0ff */
[----:B------:R-:W4:Y:S01]  /*a1e0*/  LDL R2, [R1+0x184] ;  /* 0x0001840001027983 */ /* 0x000f220000100800 */
[----:B------:R-:W-:-:S03]  /*a1f0*/  IADD3.X R13, R19, UR6, RZ, P1, !PT ;  /* 0x00000006130d7c10 */ /* 0x000fc60008ffe4ff */
[----:B------:R-:W4:Y:S01]  /*a200*/  LDL R19, [R1+0x1a8] ;  /* 0x0001a80001137983 */ /* 0x000f220000100800 */
[----:B-1----:R-:W-:-:S03]  /*a210*/  IADD3 R14, P1, R7, UR4, RZ ;  /* 0x00000004070e7c10 */ /* 0x002fc6000ff3e0ff */
[----:B------:R-:W4:Y:S01]  /*a220*/  LDL R7, [R1+0x198] ;  /* 0x0001980001077983 */ /* 0x000f220000100800 */
[----:B------:R-:W-:-:S03]  /*a230*/  IADD3.X R17, R0, UR6, RZ, P2, !PT ;  /* 0x0000000600117c10 */ /* 0x000fc600097fe4ff */
[----:B------:R-:W4:Y:S01]  /*a240*/  LDL R0, [R1+0x18c] ;  /* 0x00018c0001007983 */ /* 0x000f220000100800 */
[----:B---3--:R-:W-:-:S03]  /*a250*/  IADD3.X R15, R10, UR6, RZ, P1, !PT ;  /* 0x000000060a0f7c10 */ /* 0x008fc60008ffe4ff */
[----:B------:R2:W3:Y:S04]  /*a260*/  LDG.E.U8 R237, desc[UR20][R12.64] ;  /* 0x000000140ced7981 */ /* 0x0004e8000c1e1100 */
[----:B------:R-:W3:Y:S04]  /*a270*/  LDL R10, [R1+0x194] ;  /* 0x00019400010a7983 */ /* 0x000ee80000100800 */
[----:B------:R0:W3:Y:S01]  /*a280*/  LDG.E.U8 R231, desc[UR20][R16.64] ;  /* 0x0000001410e77981 */ /* 0x0000e2000c1e1100 */
[----:B--2---:R-:W-:-:S03]  /*a290*/  IADD3 R12, P2, R18, UR4, RZ ;  /* 0x00000004120c7c10 */ /* 0x004fc6000ff5e0ff */
[----:B------:R1:W2:Y:S01]  /*a2a0*/  LDG.E.U8 R229, desc[UR20][R14.64] ;  /* 0x000000140ee57981 */ /* 0x0002a2000c1e1100 */
[----:B------:R-:W-:-:S03]  /*a2b0*/  IADD3.X R13, R6, UR6, RZ, P2, !PT ;  /* 0x00000006060d7c10 */ /* 0x000fc600097fe4ff */
[----:B------:R-:W2:Y:S01]  /*a2c0*/  LDL R6, [R1+0x1b0] ;  /* 0x0001b00001067983 */ /* 0x000ea20000100800 */
[----:B------:R-:W-:Y:S01]  /*a2d0*/  QGMMA.64x128x32.F32.E4M3.E4M3 R24, gdesc[UR24], R24 ;  /* 0x01e00000181879f3 */ /* 0x000fe20008700818 */
[----:B0-----:R-:W-:Y:S02]  /*a2e0*/  IADD3 R16, P1, R8, UR4, RZ ;  /* 0x0000000408107c10 */ /* 0x001fe4000ff3e0ff */
[----:B------:R-:W2:Y:S01]  /*a2f0*/  LDL R8, [R1+0x19c] ;  /* 0x00019c0001087983 */ /* 0x000ea20000100800 */
[----:B-1----:R-:W-:-:S03]  /*a300*/  IADD3 R14, P2, R5, UR4, RZ ;  /* 0x00000004050e7c10 */ /* 0x002fc6000ff5e0ff */
[----:B------:R-:W2:Y:S04]  /*a310*/  LDL R5, [R1+0x1a4] ;  /* 0x0001a40001057983 */ /* 0x000ea80000100800 */
[----:B------:R4:W2:Y:S01]  /*a320*/  LDG.E.U8 R227, desc[UR20][R12.64] ;  /* 0x000000140ce37981 */ /* 0x0008a2000c1e1100 */
[----:B------:R-:W-:-:S03]  /*a330*/  IADD3.X R17, R11, UR6, RZ, P1, !PT ;  /* 0x000000060b117c10 */ /* 0x000fc60008ffe4ff */
[----:B------:R-:W2:Y:S04]  /*a340*/  LDL R18, [R1+0x1c0] ;  /* 0x0001c00001127983 */ /* 0x000ea80000100800 */
[----:B------:R0:W2:Y:S04]  /*a350*/  LDG.E.U8 R225, desc[UR20][R16.64] ;  /* 0x0000001410e17981 */ /* 0x0000a8000c1e1100 */
[----:B------:R-:W2:Y:S04]  /*a360*/  LDL R20, [R1+0x1c8] ;  /* 0x0001c80001147983 */ /* 0x000ea80000100800 */
[----:B------:R-:W2:Y:S01]  /*a370*/  LDL R11, [R1+0x1d8] ;  /* 0x0001d800010b7983 */ /* 0x000ea20000100800 */
[----:B------:R-:W-:Y:S01]  /*a380*/  QGMMA.64x128x32.F32.E4M3.E4M3 R24, gdesc[UR28], R24, gsb0 ;  /* 0x01e000001c1879f3 */ /* 0x000fe20008000818 */
[----:B----4-:R-:W-:-:S02]  /*a390*/  IADD3 R12, P1, R4, UR4, RZ ;  /* 0x00000004040c7c10 */ /* 0x010fc4000ff3e0ff */
[----:B------:R-:W4:Y:S01]  /*a3a0*/  LDL R4, [R1+0x1b8] ;  /* 0x0001b80001047983 */ /* 0x000f220000100800 */
[----:B------:R-:W-:-:S03]  /*a3b0*/  IADD3.X R15, R3, UR6, RZ, P2, !PT ;  /* 0x00000006030f7c10 */ /* 0x000fc600097fe4ff */
[----:B------:R-:W4:Y:S04]  /*a3c0*/  LDL R3, [R1+0x1ac] ;  /* 0x0001ac0001037983 */ /* 0x000f280000100800 */
[----:B------:R1:W4:Y:S01]  /*a3d0*/  LDG.E.U8 R223, desc[UR20][R14.64] ;  /* 0x000000140edf7981 */ /* 0x000322000c1e1100 */
[----:B0-----:R-:W-:-:S03]  /*a3e0*/  IADD3 R16, P2, R9, UR4, RZ ;  /* 0x0000000409107c10 */ /* 0x001fc6000ff5e0ff */
[----:B------:R-:W4:Y:S01]  /*a3f0*/  LDL R9, [R1+0x1d0] ;  /* 0x0001d00001097983 */ /* 0x000f220000100800 */
[----:B------:R-:W-:-:S03]  /*a400*/  IADD3.X R13, R2, UR6, RZ, P1, !PT ;  /* 0x00000006020d7c10 */ /* 0x000fc60008ffe4ff */
[----:B------:R-:W4:Y:S04]  /*a410*/  LDL R2, [R1+0x1bc] ;  /* 0x0001bc0001027983 */ /* 0x000f280000100800 */
[----:B------:R0:W4:Y:S01]  /*a420*/  LDG.E.U8 R221, desc[UR20][R12.64] ;  /* 0x000000140cdd7981 */ /* 0x000122000c1e1100 */
[----:B-1----:R-:W-:-:S03]  /*a430*/  IADD3 R14, P1, R7, UR4, RZ ;  /* 0x00000004070e7c10 */ /* 0x002fc6000ff3e0ff */
[----:B------:R-:W4:Y:S01]  /*a440*/  LDL R7, [R1+0x1c4] ;  /* 0x0001c40001077983 */ /* 0x000f220000100800 */
[----:B------:R-:W-:-:S03]  /*a450*/  IADD3.X R17, R0, UR6, RZ, P2, !PT ;  /* 0x0000000600117c10 */ /* 0x000fc600097fe4ff */
[----:B------:R-:W4:Y:S01]  /*a460*/  LDL R0, [R1+0x1cc] ;  /* 0x0001cc0001007983 */ /* 0x000f220000100800 */
[----:B0-----:R-:W-:-:S03]  /*a470*/  IADD3 R12, P2, R22, UR4, RZ ;  /* 0x00000004160c7c10 */ /* 0x001fc6000ff5e0ff */
[----:B------:R0:W4:Y:S01]  /*a480*/  LDG.E.U8 R219, desc[UR20][R16.64] ;  /* 0x0000001410db7981 */ /* 0x000122000c1e1100 */
[----:B---3--:R-:W-:-:S03]  /*a490*/  IADD3.X R15, R10, UR6, RZ, P1, !PT ;  /* 0x000000060a0f7c10 */ /* 0x008fc60008ffe4ff */
[----:B------:R-:W3:Y:S04]  /*a4a0*/  LDL R10, [R1+0x1d4] ;  /* 0x0001d400010a7983 */ /* 0x000ee80000100800 */
[----:B------:R1:W3:Y:S01]  /*a4b0*/  LDG.E.U8 R215, desc[UR20][R14.64] ;  /* 0x000000140ed77981 */ /* 0x0002e2000c1e1100 */
[----:B0-----:R-:W-:-:S03]  /*a4c0*/  IADD3 R16, P1, R19, UR4, RZ ;  /* 0x0000000413107c10 */ /* 0x001fc6000ff3e0ff */
[----:B------:R-:W3:Y:S01]  /*a4d0*/  LDL R22, [R1+0x270] ;  /* 0x0002700001167983 */ /* 0x000ee20000100800 */
[----:B--2---:R-:W-:Y:S02]  /*a4e0*/  IADD3.X R13, R8, UR6, RZ, P2, !PT ;  /* 0x00000006080d7c10 */ /* 0x004fe400097fe4ff */
[----:B-1----:R-:W-:Y:S01]  /*a4f0*/  IADD3 R14, P2, R6, UR4, RZ ;  /* 0x00000004060e7c10 */ /* 0x002fe2000ff5e0ff */
[----:B------:R-:W2:Y:S01]  /*a500*/  LDL R8, [R1+0x1e0] ;  /* 0x0001e00001087983 */ /* 0x000ea20000100800 */
[----:B------:R-:W-:-:S03]  /*a510*/  IADD3.X R17, R5, UR6, RZ, P1, !PT ;  /* 0x0000000605117c10 */ /* 0x000fc60008ffe4ff */
[----:B------:R-:W2:Y:S04]  /*a520*/  LDL R6, [R1+0x1e8] ;  /* 0x0001e80001067983 */ /* 0x000ea80000100800 */
[----:B------:R-:W2:Y:S04]  /*a530*/  LDL R5, [R1+0x1f0] ;  /* 0x0001f00001057983 */ /* 0x000ea80000100800 */
[----:B------:R4:W2:Y:S04]  /*a540*/  LDG.E.U8 R213, desc[UR20][R12.64] ;  /* 0x000000140cd57981 */ /* 0x0008a8000c1e1100 */
[----:B------:R0:W2:Y:S01]  /*a550*/  LDG.E.U8 R197, desc[UR20][R16.64] ;  /* 0x0000001410c57981 */ /* 0x0000a2000c1e1100 */
[----:B----4-:R-:W-:-:S03]  /*a560*/  IADD3 R12, P1, R4, UR4, RZ ;  /* 0x00000004040c7c10 */ /* 0x010fc6000ff3e0ff */
[----:B------:R-:W4:Y:S01]  /*a570*/  LDL R4, [R1+0x1dc] ;  /* 0x0001dc0001047983 */ /* 0x000f220000100800 */
[----:B------:R-:W-:-:S03]  /*a580*/  IADD3.X R15, R3, UR6, RZ, P2, !PT ;  /* 0x00000006030f7c10 */ /* 0x000fc600097fe4ff */
[----:B------:R-:W4:Y:S01]  /*a590*/  LDL R3, [R1+0x1e4] ;  /* 0x0001e40001037983 */ /* 0x000f220000100800 */
[----:B------:R-:W-:Y:S02]  /*a5a0*/  IADD3 R18, P2, R18, UR4, RZ ;  /* 0x0000000412127c10 */ /* 0x000fe4000ff5e0ff */
[----:B------:R-:W-:Y:S01]  /*a5b0*/  IADD3.X R13, R21, UR6, RZ, P1, !PT ;  /* 0x00000006150d7c10 */ /* 0x000fe20008ffe4ff */
[----:B------:R1:W4:Y:S01]  /*a5c0*/  LDG.E.U8 R195, desc[UR20][R14.64] ;  /* 0x000000140ec37981 */ /* 0x000322000c1e1100 */
[----:B0-----:R-:W-:-:S03]  /*a5d0*/  IADD3 R16, P1, R20, UR4, RZ ;  /* 0x0000000414107c10 */ /* 0x001fc6000ff3e0ff */
[----:B------:R0:W4:Y:S04]  /*a5e0*/  LDG.E.U8 R185, desc[UR20][R12.64] ;  /* 0x000000140cb97981 */ /* 0x000128000c1e1100 */
[----:B------:R-:W4:Y:S01]  /*a5f0*/  LDL R20, [R1+0x1fc] ;  /* 0x0001fc0001147983 */ /* 0x000f220000100800 */
[----:B-1----:R-:W-:-:S03]  /*a600*/  IADD3 R14, P3, R9, UR4, RZ ;  /* 0x00000004090e7c10 */ /* 0x002fc6000ff7e0ff */
[----:B------:R-:W4:Y:S01]  /*a610*/  LDL R9, [R1+0x1ec] ;  /* 0x0001ec0001097983 */ /* 0x000f220000100800 */
[----:B------:R-:W-:-:S03]  /*a620*/  IADD3.X R19, R2, UR6, RZ, P2, !PT ;  /* 0x0000000602137c10 */ /* 0x000fc600097fe4ff */
[----:B------:R-:W4:Y:S01]  /*a630*/  LDL R2, [R1+0x1f8] ;  /* 0x0001f80001027983 */ /* 0x000f220000100800 */
[----:B------:R-:W-:-:S03]  /*a640*/  IADD3.X R17, R7, UR6, RZ, P1, !PT ;  /* 0x0000000607117c10 */ /* 0x000fc60008ffe4ff */
[----:B------:R-:W4:Y:S01]  /*a650*/  LDG.E.U8 R179, desc[UR20][R18.64] ;  /* 0x0000001412b37981 */ /* 0x000f22000c1e1100 */
[----:B------:R-:W-:-:S03]  /*a660*/  IADD3.X R15, R0, UR6, RZ, P3, !PT ;  /* 0x00000006000f7c10 */ /* 0x000fc60009ffe4ff */
[----:B------:R-:W4:Y:S04]  /*a670*/  LDL R7, [R1+0x200] ;  /* 0x0002000001077983 */ /* 0x000f280000100800 */
[----:B------:R-:W4:Y:S01]  /*a680*/  LDL R0, [R1+0x1f4] ;  /* 0x0001f40001007983 */ /* 0x000f220000100800 */
[----:B0-----:R-:W-:-:S03]  /*a690*/  IADD3 R12, P2, R11, UR4, RZ ;  /* 0x000000040b0c7c10 */ /* 0x001fc6000ff5e0ff */
[----:B------:R-:W4:Y:S01]  /*a6a0*/  LDL R18, [R1+0x208] ;  /* 0x0002080001127983 */ /* 0x000f220000100800 */
[----:B---3--:R-:W-:-:S03]  /*a6b0*/  IADD3.X R13, R10, UR6, RZ, P2, !PT ;  /* 0x000000060a0d7c10 */ /* 0x008fc600097fe4ff */
[----:B------:R-:W3:Y:S04]  /*a6c0*/  LDL R11, [R1+0x210] ;  /* 0x00021000010b7983 */ /* 0x000ee80000100800 */
[----:B------:R2:W3:Y:S04]  /*a6d0*/  LDG.E.U8 R159, desc[UR20][R12.64] ;  /* 0x000000140c9f7981 */ /* 0x0004e8000c1e1100 */
[----:B------:R-:W3:Y:S04]  /*a6e0*/  LDL R10, [R1+0x204] ;  /* 0x00020400010a7983 */ /* 0x000ee80000100800 */
[----:B------:R0:W3:Y:S01]  /*a6f0*/  LDG.E.U8 R173, desc[UR20][R16.64] ;  /* 0x0000001410ad7981 */ /* 0x0000e2000c1e1100 */
[----:B--2---:R-:W-:-:S03]  /*a700*/  IADD3 R12, P2, R6, UR4, RZ ;  /* 0x00000004060c7c10 */ /* 0x004fc6000ff5e0ff */
[----:B------:R1:W2:Y:S04]  /*a710*/  LDG.E.U8 R166, desc[UR20][R14.64] ;  /* 0x000000140ea67981 */ /* 0x0002a8000c1e1100 */
[----:B------:R-:W2:Y:S01]  /*a720*/  LDL R6, [R1+0x218] ;  /* 0x0002180001067983 */ /* 0x000ea20000100800 */
[----:B0-----:R-:W-:-:S03]  /*a730*/  IADD3 R16, P3, R5, UR4, RZ ;  /* 0x0000000405107c10 */ /* 0x001fc6000ff7e0ff */
[----:B------:R-:W2:Y:S01]  /*a740*/  LDL R5, [R1+0x20c] ;  /* 0x00020c0001057983 */ /* 0x000ea20000100800 */
[----:B-1----:R-:W-:-:S03]  /*a750*/  IADD3 R14, P1, R8, UR4, RZ ;  /* 0x00000004080e7c10 */ /* 0x002fc6000ff3e0ff */
[----:B------:R-:W2:Y:S01]  /*a760*/  LDL R8, [R1+0x214] ;  /* 0x0002140001087983 */ /* 0x000ea20000100800 */
[----:B----4-:R-:W-:-:S03]  /*a770*/  IADD3.X R15, R4, UR6, RZ, P1, !PT ;  /* 0x00000006040f7c10 */ /* 0x010fc60008ffe4ff */
[----:B------:R-:W4:Y:S01]  /*a780*/  LDL R4, [R1+0x220] ;  /* 0x0002200001047983 */ /* 0x000f220000100800 */
[----:B------:R-:W-:-:S03]  /*a790*/  IADD3.X R13, R3, UR6, RZ, P2, !PT ;  /* 0x00000006030d7c10 */ /* 0x000fc600097fe4ff */
[----:B------:R-:W4:Y:S04]  /*a7a0*/  LDL R3, [R1+0x228] ;  /* 0x0002280001037983 */ /* 0x000f280000100800 */
[----:B------:R0:W4:Y:S04]  /*a7b0*/  LDG.E.U8 R21, desc[UR20][R14.64] ;  /* 0x000000140e157981 */ /* 0x000128000c1e1100 */
[----:B------:R-:W4:Y:S04]  /*a7c0*/  LDG.E.U8 R12, desc[UR20][R12.64] ;  /* 0x000000140c0c7981 */ /* 0x000f28000c1e1100 */
[----:B------:R-:W4:Y:S01]  /*a7d0*/  LDL R13, [R1+0x22c] ;  /* 0x00022c00010d7983 */ /* 0x000f220000100800 */
[----:B------:R-:W-:-:S03]  /*a7e0*/  IADD3.X R17, R9, UR6, RZ, P3, !PT ;  /* 0x0000000609117c10 */ /* 0x000fc60009ffe4ff */
[----:B------:R-:W4:Y:S04]  /*a7f0*/  LDL R9, [R1+0x230] ;  /* 0x0002300001097983 */ /* 0x000f280000100800 */
[----:B------:R-:W4:Y:S01]  /*a800*/  LDG.E.U8 R16, desc[UR20][R16.64] ;  /* 0x0000001410107981 */ /* 0x000f22000c1e1100 */
[----:B------:R-:W-:-:S03]  /*a810*/  IADD3 R154, P1, R2, UR4, RZ ;  /* 0x00000004029a7c10 */ /* 0x000fc6000ff3e0ff */
[----:B------:R-:W4:Y:S04]  /*a820*/  LDL R2, [R1+0x21c] ;  /* 0x00021c0001027983 */ /* 0x000f280000100800 */
[----:B------:R-:W4:Y:S01]  /*a830*/  LDL R17, [R1+0x240] ;  /* 0x0002400001117983 */ /* 0x000f220000100800 */
[----:B0-----:R-:W-:-:S03]  /*a840*/  IADD3 R14, P2, R7, UR4, RZ ;  /* 0x00000004070e7c10 */ /* 0x001fc6000ff5e0ff */
[----:B------:R-:W4:Y:S01]  /*a850*/  LDL R7, [R1+0x224] ;  /* 0x0002240001077983 */ /* 0x000f220000100800 */
[----:B------:R-:W-:-:S03]  /*a860*/  IADD3.X R155, R0, UR6, RZ, P1, !PT ;  /* 0x00000006009b7c10 */ /* 0x000fc60008ffe4ff */
[----:B------:R-:W4:Y:S01]  /*a870*/  LDL R0, [R1+0x238] ;  /* 0x0002380001007983 */ /* 0x000f220000100800 */
[----:B------:R-:W-:Y:S02]  /*a880*/  IADD3.X R15, R20, UR6, RZ, P2, !PT ;  /* 0x00000006140f7c10 */ /* 0x000fe400097fe4ff */
[----:B------:R-:W-:Y:S01]  /*a890*/  IADD3 R18, P1, R18, UR4, RZ ;  /* 0x0000000412127c10 */ /* 0x000fe2000ff3e0ff */
[----:B------:R3:W4:Y:S04]  /*a8a0*/  LDG.E.U8 R184, desc[UR20][R154.64] ;  /* 0x000000149ab87981 */ /* 0x000728000c1e1100 */
[----:B------:R2:W4:Y:S01]  /*a8b0*/  LDG.E.U8 R178, desc[UR20][R14.64] ;  /* 0x000000140eb27981 */ /* 0x000522000c1e1100 */
[----:B---3--:R-:W-:-:S03]  /*a8c0*/  IADD3 R154, P2, R11, UR4, RZ ;  /* 0x000000040b9a7c10 */ /* 0x008fc6000ff5e0ff */
[----:B------:R-:W3:Y:S01]  /*a8d0*/  LDL R11, [R1+0x234] ;  /* 0x00023400010b7983 */ /* 0x000ee20000100800 */
[----:B------:R-:W-:-:S03]  /*a8e0*/  IADD3.X R19, R10, UR6, RZ, P1, !PT ;  /* 0x000000060a137c10 */ /* 0x000fc60008ffe4ff */
[----:B------:R-:W3:Y:S04]  /*a8f0*/  LDL R10, [R1+0x248] ;  /* 0x00024800010a7983 */ /* 0x000ee80000100800 */
[----:B------:R4:W3:Y:S01]  /*a900*/  LDG.E.U8 R172, desc[UR20][R18.64] ;  /* 0x0000001412ac7981 */ /* 0x0008e2000c1e1100 */
[----:B--2---:R-:W-:-:S03]  /*a910*/  IADD3 R14, P1, R6, UR4, RZ ;  /* 0x00000004060e7c10 */ /* 0x004fc6000ff3e0ff */
[----:B------:R-:W2:Y:S01]  /*a920*/  LDL R6, [R1+0x23c] ;  /* 0x00023c0001067983 */ /* 0x000ea20000100800 */
[----:B------:R-:W-:-:S03]  /*a930*/  IADD3.X R155, R5, UR6, RZ, P2, !PT ;  /* 0x00000006059b7c10 */ /* 0x000fc600097fe4ff */
[----:B------:R-:W2:Y:S01]  /*a940*/  LDL R5, [R1+0x250] ;  /* 0x0002500001057983 */ /* 0x000ea20000100800 */
[----:B------:R-:W-:-:S03]  /*a950*/  IADD3.X R15, R8, UR6, RZ, P1, !PT ;  /* 0x00000006080f7c10 */ /* 0x000fc60008ffe4ff */
[----:B------:R0:W2:Y:S04]  /*a960*/  LDG.E.U8 R165, desc[UR20][R154.64] ;  /* 0x000000149aa57981 */ /* 0x0000a8000c1e1100 */
[----:B------:R-:W2:Y:S04]  /*a970*/  LDL R8, [R1+0x258] ;  /* 0x0002580001087983 */ /* 0x000ea80000100800 */
[----:B------:R1:W2:Y:S01]  /*a980*/  LDG.E.U8 R158, desc[UR20][R14.64] ;  /* 0x000000140e9e7981 */ /* 0x0002a2000c1e1100 */
[----:B----4-:R-:W-:-:S03]  /*a990*/  IADD3 R18, P2, R4, UR4, RZ ;  /* 0x0000000404127c10 */ /* 0x010fc6000ff5e0ff */
[----:B------:R-:W4:Y:S01]  /*a9a0*/  LDL R4, [R1+0x244] ;  /* 0x0002440001047983 */ /* 0x000f220000100800 */
[----:B0-----:R-:W-:-:S03]  /*a9b0*/  IADD3 R154, P1, R3, UR4, RZ ;  /* 0x00000004039a7c10 */ /* 0x001fc6000ff3e0ff */
[----:B------:R-:W4:Y:S01]  /*a9c0*/  LDL R3, [R1+0x24c] ;  /* 0x00024c0001037983 */ /* 0x000f220000100800 */
[----:B------:R-:W-:-:S03]  /*a9d0*/  IADD3.X R19, R2, UR6, RZ, P2, !PT ;  /* 0x0000000602137c10 */ /* 0x000fc600097fe4ff */
[----:B------:R-:W4:Y:S01]  /*a9e0*/  LDL R2, [R1+0x260] ;  /* 0x0002600001027983 */ /* 0x000f220000100800 */
[----:B-1----:R-:W-:-:S03]  /*a9f0*/  IADD3 R14, P2, R9, UR4, RZ ;  /* 0x00000004090e7c10 */ /* 0x002fc6000ff5e0ff */
[----:B------:R0:W4:Y:S04]  /*aa00*/  LDG.E.U8 R20, desc[UR20][R18.64] ;  /* 0x0000001412147981 */ /* 0x000128000c1e1100 */
[----:B------:R-:W4:Y:S01]  /*aa10*/  LDL R9, [R1+0x254] ;  /* 0x0002540001097983 */ /* 0x000f220000100800 */
[----:B------:R-:W-:-:S03]  /*aa20*/  IADD3.X R155, R7, UR6, RZ, P1, !PT ;  /* 0x00000006079b7c10 */ /* 0x000fc60008ffe4ff */
[----:B------:R-:W4:Y:S01]  /*aa30*/  LDL R7, [R1+0x268] ;  /* 0x0002680001077983 */ /* 0x000f220000100800 */
[----:B0-----:R-:W-:-:S03]  /*aa40*/  IADD3 R18, P1, R0, UR4, RZ ;  /* 0x0000000400127c10 */ /* 0x001fc6000ff3e0ff */
[----:B------:R-:W4:Y:S01]  /*aa50*/  LDL R0, [R1+0x25c] ;  /* 0x00025c0001007983 */ /* 0x000f220000100800 */
[----:B------:R-:W-:-:S03]  /*aa60*/  IADD3.X R15, R13, UR6, RZ, P2, !PT ;  /* 0x000000060d0f7c10 */ /* 0x000fc600097fe4ff */
[----:B------:R0:W4:Y:S01]  /*aa70*/  LDG.E.U8 R13, desc[UR20][R154.64] ;  /* 0x000000149a0d7981 */ /* 0x000122000c1e1100 */
[----:B---3--:R-:W-:Y:S02]  /*aa80*/  IADD3.X R19, R11, UR6, RZ, P1, !PT ;  /* 0x000000060b137c10 */ /* 0x008fe40008ffe4ff */
[----:B0-----:R-:W-:Y:S01]  /*aa90*/  IADD3 R154, P2, R17, UR4, RZ ;  /* 0x00000004119a7c10 */ /* 0x001fe2000ff5e0ff */
[----:B------:R0:W3:Y:S04]  /*aaa0*/  LDG.E.U8 R11, desc[UR20][R14.64] ;  /* 0x000000140e0b7981 */ /* 0x0000e8000c1e1100 */
[----:B------:R-:W3:Y:S04]  /*aab0*/  LDL R17, [R1+0x264] ;  /* 0x0002640001117983 */ /* 0x000ee80000100800 */
[----:B------:R1:W3:Y:S01]  /*aac0*/  LDG.E.U8 R183, desc[UR20][R18.64] ;  /* 0x0000001412b77981 */ /* 0x0002e2000c1e1100 */
[----:B0-----:R-:W-:-:S03]  /*aad0*/  IADD3 R14, P1, R10, UR4, RZ ;  /* 0x000000040a0e7c10 */ /* 0x001fc6000ff3e0ff */
[----:B------:R-:W3:Y:S01]  /*aae0*/  LDL R10, [R1+0x26c] ;  /* 0x00026c00010a7983 */ /* 0x000ee20000100800 */
[----:B--2---:R-:W-:-:S03]  /*aaf0*/  IADD3.X R155, R6, UR6, RZ, P2, !PT ;  /* 0x00000006069b7c10 */ /* 0x004fc600097fe4ff */
[----:B------:R-:W2:Y:S01]  /*ab00*/  LDL R6, [R1+0x280] ;  /* 0x0002800001067983 */ /* 0x000ea20000100800 */
[----:B-1----:R-:W-:-:S03]  /*ab10*/  IADD3 R18, P2, R5, UR4, RZ ;  /* 0x0000000405127c10 */ /* 0x002fc6000ff5e0ff */
[----:B------:R-:W2:Y:S04]  /*ab20*/  LDL R5, [R1+0x274] ;  /* 0x0002740001057983 */ /* 0x000ea80000100800 */
[----:B------:R0:W2:Y:S01]  /*ab30*/  LDG.E.U8 R177, desc[UR20][R154.64] ;  /* 0x000000149ab17981 */ /* 0x0000a2000c1e1100 */
[----:B----4-:R-:W-:-:S03]  /*ab40*/  IADD3.X R15, R4, UR6, RZ, P1, !PT ;  /* 0x00000006040f7c10 */ /* 0x010fc60008ffe4ff */
[----:B------:R-:W4:Y:S01]  /*ab50*/  LDL R4, [R1+0x288] ;  /* 0x0002880001047983 */ /* 0x000f220000100800 */
[----:B0-----:R-:W-:Y:S02]  /*ab60*/  IADD3 R154, P1, R8, UR4, RZ ;  /* 0x00000004089a7c10 */ /* 0x001fe4000ff3e0ff */
[----:B------:R-:W-:Y:S01]  /*ab70*/  IADD3.X R19, R3, UR6, RZ, P2, !PT ;  /* 0x0000000603137c10 */ /* 0x000fe200097fe4ff */
[----:B------:R-:W4:Y:S04]  /*ab80*/  LDL R8, [R1+0x27c] ;  /* 0x00027c0001087983 */ /* 0x000f280000100800 */
[----:B------:R-:W4:Y:S04]  /*ab90*/  LDL R3, [R1+0x290] ;  /* 0x0002900001037983 */ /* 0x000f280000100800 */
[----:B------:R0:W4:Y:S04]  /*aba0*/  LDG.E.U8 R171, desc[UR20][R14.64] ;  /* 0x000000140eab7981 */ /* 0x000128000c1e1100 */
[----:B------:R1:W4:Y:S01]  /*abb0*/  LDG.E.U8 R164, desc[UR20][R18.64] ;  /* 0x0000001412a47981 */ /* 0x000322000c1e1100 */
[----:B0-----:R-:W-:-:S03]  /*abc0*/  IADD3 R14, P2, R2, UR4, RZ ;  /* 0x00000004020e7c10 */ /* 0x001fc6000ff5e0ff */
[----:B------:R-:W4:Y:S01]  /*abd0*/  LDL R2, [R1+0x284] ;  /* 0x0002840001027983 */ /* 0x000f220000100800 */
[----:B------:R-:W-:-:S03]  /*abe0*/  IADD3.X R155, R9, UR6, RZ, P1, !PT ;  /* 0x00000006099b7c10 */ /* 0x000fc60008ffe4ff */
[----:B------:R-:W4:Y:S01]  /*abf0*/  LDL R9, [R1+0x28c] ;  /* 0x00028c0001097983 */ /* 0x000f220000100800 */
[----:B------:R-:W-:-:S03]  /*ac00*/  IADD3.X R15, R0, UR6, RZ, P2, !PT ;  /* 0x00000006000f7c10 */ /* 0x000fc600097fe4ff */
[----:B------:R0:W4:Y:S04]  /*ac10*/  LDG.E.U8 R157, desc[UR20][R154.64] ;  /* 0x000000149a9d7981 */ /* 0x000128000c1e1100 */
[----:B------:R-:W4:Y:S01]  /*ac20*/  LDL R0, [R1+0x2a0] ;  /* 0x0002a00001007983 */ /* 0x000f220000100800 */
[----:B-1----:R-:W-:-:S03]  /*ac30*/  IADD3 R18, P1, R7, UR4, RZ ;  /* 0x0000000407127c10 */ /* 0x002fc6000ff3e0ff */
[----:B------:R-:W4:Y:S01]  /*ac40*/  LDL R7, [R1+0x294] ;  /* 0x0002940001077983 */ /* 0x000f220000100800 */
[----:B0-----:R-:W-:-:S03]  /*ac50*/  IADD3 R154, P2, R22, UR4, RZ ;  /* 0x00000004169a7c10 */ /* 0x001fc6000ff5e0ff */
[----:B------:R-:W4:Y:S04]  /*ac60*/  LDL R22, [R1+0x2a8] ;  /* 0x0002a80001167983 */ /* 0x000f280000100800 */
[----:B------:R0:W4:Y:S01]  /*ac70*/  LDG.E.U8 R152, desc[UR20][R14.64] ;  /* 0x000000140e987981 */ /* 0x000122000c1e1100 */
[----:B---3--:R-:W-:-:S03]  /*ac80*/  IADD3.X R19, R17, UR6, RZ, P1, !PT ;  /* 0x0000000611137c10 */ /* 0x008fc60008ffe4ff */
[----:B------:R-:W3:Y:S04]  /*ac90*/  LDL R17, [R1+0x29c] ;  /* 0x00029c0001117983 */ /* 0x000ee80000100800 */
[----:B------:R-:W3:Y:S01]  /*aca0*/  LDG.E.U8 R19, desc[UR20][R18.64] ;  /* 0x0000001412137981 */ /* 0x000ee2000c1e1100 */
[----:B0-----:R-:W-:Y:S02]  /*acb0*/  IADD3 R14, P1, R23, UR4, RZ ;  /* 0x00000004170e7c10 */ /* 0x001fe4000ff3e0ff */
[----:B------:R-:W-:Y:S02]  /*acc0*/  IADD3.X R155, R10, UR6, RZ, P2, !PT ;  /* 0x000000060a9b7c10 */ /* 0x000fe400097fe4ff */
[----:B------:R-:W3:Y:S01]  /*acd0*/  LDL R10, [R1+0x2b0] ;  /* 0x0002b000010a7983 */ /* 0x000ee20000100800 */
[----:B--2---:R-:W-:-:S03]  /*ace0*/  IADD3 R162, P2, R6, UR4, RZ ;  /* 0x0000000406a27c10 */ /* 0x004fc6000ff5e0ff */
[----:B------:R-:W2:Y:S01]  /*acf0*/  LDL R6, [R1+0x2a4] ;  /* 0x0002a40001067983 */ /* 0x000ea20000100800 */
[----:B------:R-:W-:-:S03]  /*ad00*/  IADD3.X R15, R5, UR6, RZ, P1, !PT ;  /* 0x00000006050f7c10 */ /* 0x000fc60008ffe4ff */
[----:B------:R-:W2:Y:S04]  /*ad10*/  LDL R5, [R1+0x2b8] ;  /* 0x0002b80001057983 */ /* 0x000ea80000100800 */
[----:B------:R4:W2:Y:S04]  /*ad20*/  LDG.E.U8 R23, desc[UR20][R154.64] ;  /* 0x000000149a177981 */ /* 0x0008a8000c1e1100 */
[----:B------:R0:W2:Y:S04]  /*ad30*/  LDG.E.U8 R182, desc[UR20][R14.64] ;  /* 0x000000140eb67981 */ /* 0x0000a8000c1e1100 */
[----:B------:R-:W2:Y:S01]  /*ad40*/  LDL R18, [R1+0x2e0] ;  /* 0x0002e00001127983 */ /* 0x000ea20000100800 */
[----:B----4-:R-:W-:-:S03]  /*ad50*/  IADD3 R154, P1, R4, UR4, RZ ;  /* 0x00000004049a7c10 */ /* 0x010fc6000ff3e0ff */
[----:B------:R-:W4:Y:S01]  /*ad60*/  LDL R4, [R1+0x2ac] ;  /* 0x0002ac0001047983 */ /* 0x000f220000100800 */
[----:B------:R-:W-:-:S03]  /*ad70*/  IADD3.X R163, R8, UR6, RZ, P2, !PT ;  /* 0x0000000608a37c10 */ /* 0x000fc600097fe4ff */
[----:B------:R-:W4:Y:S01]  /*ad80*/  LDL R8, [R1+0x2c0] ;  /* 0x0002c00001087983 */ /* 0x000f220000100800 */
[----:B0-----:R-:W-:-:S03]  /*ad90*/  IADD3 R14, P2, R3, UR4, RZ ;  /* 0x00000004030e7c10 */ /* 0x001fc6000ff5e0ff */
[----:B------:R-:W4:Y:S04]  /*ada0*/  LDL R3, [R1+0x2b4] ;  /* 0x0002b40001037983 */ /* 0x000f280000100800 */
[----:B------:R-:W4:Y:S01]  /*adb0*/  LDG.E.U8 R176, desc[UR20][R162.64] ;  /* 0x00000014a2b07981 */ /* 0x000f22000c1e1100 */
[----:B------:R-:W-:-:S03]  /*adc0*/  IADD3.X R155, R2, UR6, RZ, P1, !PT ;  /* 0x00000006029b7c10 */ /* 0x000fc60008ffe4ff */
[----:B------:R-:W4:Y:S04]  /*add0*/  LDL R2, [R1+0x2c8] ;  /* 0x0002c80001027983 */ /* 0x000f280000100800 */
[----:B------:R0:W4:Y:S01]  /*ade0*/  LDG.E.U8 R170, desc[UR20][R154.64] ;  /* 0x000000149aaa7981 */ /* 0x000122000c1e1100 */
[----:B------:R-:W-:-:S03]  /*adf0*/  IADD3.X R15, R9, UR6, RZ, P2, !PT ;  /* 0x00000006090f7c10 */ /* 0x000fc600097fe4ff */
[----:B------:R-:W4:Y:S01]  /*ae00*/  LDL R9, [R1+0x2bc] ;  /* 0x0002bc0001097983 */ /* 0x000f220000100800 */
[----:B------:R-:W-:-:S03]  /*ae10*/  IADD3 R168, P1, R153, UR4, RZ ;  /* 0x0000000499a87c10 */ /* 0x000fc6000ff3e0ff */
[----:B------:R-:W4:Y:S04]  /*ae20*/  LDL R153, [R1+0x2c4] ;  /* 0x0002c40001997983 */ /* 0x000f280000100800 */
[----:B------:R1:W4:Y:S01]  /*ae30*/  LDG.E.U8 R163, desc[UR20][R14.64] ;  /* 0x000000140ea37981 */ /* 0x000322000c1e1100 */
[----:B0-----:R-:W-:-:S03]  /*ae40*/  IADD3 R154, P2, R0, UR4, RZ ;  /* 0x00000004009a7c10 */ /* 0x001fc6000ff5e0ff */
[----:B------:R-:W4:Y:S01]  /*ae50*/  LDL R0, [R1+0x2d0] ;  /* 0x0002d00001007983 */ /* 0x000f220000100800 */
[----:B------:R-:W-:-:S03]  /*ae60*/  IADD3.X R169, R7, UR6, RZ, P1, !PT ;  /* 0x0000000607a97c10 */ /* 0x000fc60008ffe4ff */
[----:B------:R-:W4:Y:S01]  /*ae70*/  LDL R7, [R1+0x2d8] ;  /* 0x0002d80001077983 */ /* 0x000f220000100800 */
[----:B-1----:R-:W-:-:S03]  /*ae80*/  IADD3 R14, P1, R22, UR4, RZ ;  /* 0x00000004160e7c10 */ /* 0x002fc6000ff3e0ff */
[----:B------:R0:W4:Y:S04]  /*ae90*/  LDG.E.U8 R156, desc[UR20][R168.64] ;  /* 0x00000014a89c7981 */ /* 0x000128000c1e1100 */
[----:B------:R-:W4:Y:S01]  /*aea0*/  LDL R22, [R1+0x2cc] ;  /* 0x0002cc0001167983 */ /* 0x000f220000100800 */
[----:B---3--:R-:W-:-:S05]  /*aeb0*/  IADD3.X R155, R17, UR6, RZ, P2, !PT ;  /* 0x00000006119b7c10 */ /* 0x008fca00097fe4ff */
[----:B------:R1:W3:Y:S01]  /*aec0*/  LDG.E.U8 R17, desc[UR20][R154.64] ;  /* 0x000000149a117981 */ /* 0x0002e2000c1e1100 */
[----:B0-----:R-:W-:-:S03]  /*aed0*/  IADD3 R168, P2, R10, UR4, RZ ;  /* 0x000000040aa87c10 */ /* 0x001fc6000ff5e0ff */
[----:B------:R-:W3:Y:S01]  /*aee0*/  LDL R10, [R1+0x2d4] ;  /* 0x0002d400010a7983 */ /* 0x000ee20000100800 */
[----:B--2---:R-:W-:-:S03]  /*aef0*/  IADD3.X R15, R6, UR6, RZ, P1, !PT ;  /* 0x00000006060f7c10 */ /* 0x004fc60008ffe4ff */
[----:B------:R-:W2:Y:S01]  /*af00*/  LDL R6, [R1+0x2e8] ;  /* 0x0002e80001067983 */ /* 0x000ea20000100800 */
[----:B------:R-:W-:-:S03]  /*af10*/  IADD3 R174, P1, R5, UR4, RZ ;  /* 0x0000000405ae7c10 */ /* 0x000fc6000ff3e0ff */
[----:B------:R-:W2:Y:S04]  /*af20*/  LDL R5, [R1+0x2dc] ;  /* 0x0002dc0001057983 */ /* 0x000ea80000100800 */
[----:B------:R-:W2:Y:S04]  /*af30*/  LDG.E.U8 R15, desc[UR20][R14.64] ;  /* 0x000000140e0f7981 */ /* 0x000ea8000c1e1100 */
[----:B------:R-:W2:Y:S01]  /*af40*/  LDL R14, [R1+0x2e4] ;  /* 0x0002e400010e7983 */ /* 0x000ea20000100800 */
[----:B----4-:R-:W-:-:S03]  /*af50*/  IADD3.X R169, R4, UR6, RZ, P2, !PT ;  /* 0x0000000604a97c10 */ /* 0x010fc600097fe4ff */
[----:B------:R-:W4:Y:S01]  /*af60*/  LDL R4, [R1+0x2f0] ;  /* 0x0002f00001047983 */ /* 0x000f220000100800 */
[----:B------:R-:W-:-:S03]  /*af70*/  IADD3.X R175, R3, UR6, RZ, P1, !PT ;  /* 0x0000000603af7c10 */ /* 0x000fc60008ffe4ff */
[----:B------:R-:W4:Y:S01]  /*af80*/  LDL R3, [R1+0x2f8] ;  /* 0x0002f80001037983 */ /* 0x000f220000100800 */
[----:B-1----:R-:W-:-:S03]  /*af90*/  IADD3 R154, P2, R8, UR4, RZ ;  /* 0x00000004089a7c10 */ /* 0x002fc6000ff5e0ff */
[----:B------:R0:W4:Y:S04]  /*afa0*/  LDG.E.U8 R8, desc[UR20][R168.64] ;  /* 0x00000014a8087981 */ /* 0x000128000c1e1100 */
[----:B------:R-:W4:Y:S01]  /*afb0*/  LDG.E.U8 R181, desc[UR20][R174.64] ;  /* 0x00000014aeb57981 */ /* 0x000f22000c1e1100 */
[----:B0-----:R-:W-:-:S03]  /*afc0*/  IADD3 R168, P1, R2, UR4, RZ ;  /* 0x0000000402a87c10 */ /* 0x001fc6000ff3e0ff */
[----:B------:R-:W4:Y:S01]  /*afd0*/  LDL R2, [R1+0x2ec] ;  /* 0x0002ec0001027983 */ /* 0x000f220000100800 */
[----:B------:R-:W-:-:S03]  /*afe0*/  IADD3.X R155, R9, UR6, RZ, P2, !PT ;  /* 0x00000006099b7c10 */ /* 0x000fc600097fe4ff */
[----:B------:R-:W4:Y:S01]  /*aff0*/  LDL R9, [R1+0x300] ;  /* 0x0003000001097983 */ /* 0x000f220000100800 */
[----:B------:R-:W-:-:S03]  /*b000*/  IADD3.X R169, R153, UR6, RZ, P1, !PT ;  /* 0x0000000699a97c10 */ /* 0x000fc60008ffe4ff */
[----:B------:R0:W4:Y:S04]  /*b010*/  LDG.E.U8 R175, desc[UR20][R154.64] ;  /* 0x000000149aaf7981 */ /* 0x000128000c1e1100 */
[----:B------:R-:W4:Y:S01]  /*b020*/  LDL R153, [R1+0x308] ;  /* 0x0003080001997983 */ /* 0x000f220000100800 */
[----:B------:R-:W-:-:S03]  /*b030*/  IADD3 R190, P2, R0, UR4, RZ ;  /* 0x0000000400be7c10 */ /* 0x000fc6000ff5e0ff */
[----:B------:R-:W4:Y:S01]  /*b040*/  LDL R0, [R1+0x2f4] ;  /* 0x0002f40001007983 */ /* 0x000f220000100800 */
[----:B0-----:R-:W-:-:S03]  /*b050*/  IADD3 R154, P1, R7, UR4, RZ ;  /* 0x00000004079a7c10 */ /* 0x001fc6000ff3e0ff */
[----:B------:R-:W4:Y:S04]  /*b060*/  LDL R7, [R1+0x2fc] ;  /* 0x0002fc0001077983 */ /* 0x000f280000100800 */
[----:B------:R-:W4:Y:S01]  /*b070*/  LDG.E.U8 R169, desc[UR20][R168.64] ;  /* 0x00000014a8a97981 */ /* 0x000f22000c1e1100 */
[----:B------:R-:W-:Y:S02]  /*b080*/  IADD3.X R191, R22, UR6, RZ, P2, !PT ;  /* 0x0000000616bf7c10 */ /* 0x000fe400097fe4ff */
[----:B------:R-:W-:Y:S01]  /*b090*/  IADD3 R188, P2, R18, UR4, RZ ;  /* 0x0000000412bc7c10 */ /* 0x000fe2000ff5e0ff */
[----:B------:R-:W4:Y:S04]  /*b0a0*/  LDL R22, [R1+0x314] ;  /* 0x0003140001167983 */ /* 0x000f280000100800 */
[----:B------:R4:W4:Y:S01]  /*b0b0*/  LDG.E.U8 R162, desc[UR20][R190.64] ;  /* 0x00000014bea27981 */ /* 0x000922000c1e1100 */
[----:B---3--:R-:W-:-:S03]  /*b0c0*/  IADD3.X R155, R10, UR6, RZ, P1, !PT ;  /* 0x000000060a9b7c10 */ /* 0x008fc60008ffe4ff */
[----:B------:R-:W3:Y:S01]  /*b0d0*/  LDL R10, [R1+0x304] ;  /* 0x00030400010a7983 */ /* 0x000ee20000100800 */
[----:B--2---:R-:W-:-:S03]  /*b0e0*/  IADD3 R192, P1, R6, UR4, RZ ;  /* 0x0000000406c07c10 */ /* 0x004fc6000ff3e0ff */
[----:B------:R-:W2:Y:S01]  /*b0f0*/  LDL R6, [R1+0x31c] ;  /* 0x00031c0001067983 */ /* 0x000ea20000100800 */
[----:B------:R-:W-:-:S03]  /*b100*/  IADD3.X R189, R5, UR6, RZ, P2, !PT ;  /* 0x0000000605bd7c10 */ /* 0x000fc600097fe4ff */
[----:B------:R-:W2:Y:S04]  /*b110*/  LDL R5, [R1+0x310] ;  /* 0x0003100001057983 */ /* 0x000ea80000100800 */
[----:B------:R0:W2:Y:S04]  /*b120*/  LDG.E.U8 R18, desc[UR20][R188.64] ;  /* 0x00000014bc127981 */ /* 0x0000a8000c1e1100 */
[----:B------:R-:W2:Y:S01]  /*b130*/  LDG.E.U8 R155, desc[UR20][R154.64] ;  /* 0x000000149a9b7981 */ /* 0x000ea2000c1e1100 */
[----:B------:R-:W-:-:S05]  /*b140*/  IADD3.X R193, R14, UR6, RZ, P1, !PT ;  /* 0x000000060ec17c10 */ /* 0x000fca0008ffe4ff */
[----:B------:R1:W2:Y:S01]  /*b150*/  LDG.E.U8 R14, desc[UR20][R192.64] ;  /* 0x00000014c00e7981 */ /* 0x0002a2000c1e1100 */
[----:B----4-:R-:W-:-:S03]  /*b160*/  IADD3 R190, P2, R4, UR4, RZ ;  /* 0x0000000404be7c10 */ /* 0x010fc6000ff5e0ff */
[----:B------:R-:W4:Y:S01]  /*b170*/  LDL R4, [R1+0x324] ;  /* 0x0003240001047983 */ /* 0x000f220000100800 */
[----:B0-----:R-:W-:-:S03]  /*b180*/  IADD3 R188, P1, R3, UR4, RZ ;  /* 0x0000000403bc7c10 */ /* 0x001fc6000ff3e0ff */
[----:B------:R-:W4:Y:S01]  /*b190*/  LDL R3, [R1+0x320] ;  /* 0x0003200001037983 */ /* 0x000f220000100800 */
[----:B------:R-:W-:-:S03]  /*b1a0*/  IADD3.X R191, R2, UR6, RZ, P2, !PT ;  /* 0x0000000602bf7c10 */ /* 0x000fc600097fe4ff */
[----:B------:R-:W4:Y:S04]  /*b1b0*/  LDL R2, [R1+0x334] ;  /* 0x0003340001027983 */ /* 0x000f280000100800 */
[----:B------:R0:W4:Y:S01]  /*b1c0*/  LDG.E.U8 R154, desc[UR20][R190.64] ;  /* 0x00000014be9a7981 */ /* 0x000122000c1e1100 */
[----:B------:R-:W-:-:S03]  /*b1d0*/  IADD3.X R189, R0, UR6, RZ, P1, !PT ;  /* 0x0000000600bd7c10 */ /* 0x000fc60008ffe4ff */
[----:B------:R-:W4:Y:S01]  /*b1e0*/  LDL R0, [R1+0x330] ;  /* 0x0003300001007983 */ /* 0x000f220000100800 */
[----:B-1----:R-:W-:-:S03]  /*b1f0*/  IADD3 R192, P2, R9, UR4, RZ ;  /* 0x0000000409c07c10 */ /* 0x002fc6000ff5e0ff */
[----:B------:R-:W4:Y:S01]  /*b200*/  LDL R9, [R1+0x33c] ;  /* 0x00033c0001097983 */ /* 0x000f220000100800 */
[----:B------:R-:W-:-:S03]  /*b210*/  IADD3.X R193, R7, UR6, RZ, P2, !PT ;  /* 0x0000000607c17c10 */ /* 0x000fc600097fe4ff */
[----:B------:R-:W4:Y:S01]  /*b220*/  LDL R7, [R1+0x344] ;  /* 0x0003440001077983 */ /* 0x000f220000100800 */
[----:B0-----:R-:W-:-:S03]  /*b230*/  IADD3 R190, P1, R153, UR4, RZ ;  /* 0x0000000499be7c10 */ /* 0x001fc6000ff3e0ff */
[----:B------:R0:W4:Y:S04]  /*b240*/  LDG.E.U8 R180, desc[UR20][R188.64] ;  /* 0x00000014bcb47981 */ /* 0x000128000c1e1100 */
[----:B------:R2:W4:Y:S04]  /*b250*/  LDG.E.U8 R174, desc[UR20][R192.64] ;  /* 0x00000014c0ae7981 */ /* 0x000528000c1e1100 */
[----:B------:R-:W4:Y:S01]  /*b260*/  LDL R153, [R1+0x34c] ;  /* 0x00034c0001997983 */ /* 0x000f220000100800 */
[----:B0-----:R-:W-:Y:S02]  /*b270*/  IADD3 R188, P2, R22, UR4, RZ ;  /* 0x0000000416bc7c10 */ /* 0x001fe4000ff5e0ff */
[----:B---3--:R-:W-:Y:S01]  /*b280*/  IADD3.X R191, R10, UR6, RZ, P1, !PT ;  /* 0x000000060abf7c10 */ /* 0x008fe20008ffe4ff */
[----:B------:R-:W3:Y:S01]  /*b290*/  LDL R22, [R1+0x340] ;  /* 0x0003400001167983 */ /* 0x000ee20000100800 */
[----:B--2---:R-:W-:-:S03]  /*b2a0*/  IADD3 R192, P1, R6, UR4, RZ ;  /* 0x0000000406c07c10 */ /* 0x004fc6000ff3e0ff */
[----:B------:R-:W2:Y:S01]  /*b2b0*/  LDL R6, [R1+0x354] ;  /* 0x0003540001067983 */ /* 0x000ea20000100800 */
[----:B------:R-:W-:-:S03]  /*b2c0*/  IADD3.X R189, R5, UR6, RZ, P2, !PT ;  /* 0x0000000605bd7c10 */ /* 0x000fc600097fe4ff */
[----:B------:R-:W2:Y:S04]  /*b2d0*/  LDL R5, [R1+0x348] ;  /* 0x0003480001057983 */ /* 0x000ea80000100800 */
[----:B------:R-:W2:Y:S04]  /*b2e0*/  LDG.E.U8 R168, desc[UR20][R190.64] ;  /* 0x00000014bea87981 */ /* 0x000ea8000c1e1100 */
[----:B------:R-:W2:Y:S01]  /*b2f0*/  LDL R10, [R1+0x35c] ;  /* 0x00035c00010a7983 */ /* 0x000ea20000100800 */
[----:B------:R-:W-:-:S03]  /*b300*/  IADD3.X R193, R161, UR6, RZ, P1, !PT ;  /* 0x00000006a1c17c10 */ /* 0x000fc60008ffe4ff */
[----:B------:R0:W2:Y:S02]  /*b310*/  LDG.E.U8 R161, desc[UR20][R188.64] ;  /* 0x00000014bca17981 */ /* 0x0000a4000c1e1100 */
[----:B0-----:R-:W-:Y:S02]  /*b320*/  IADD3 R188, P1, R186, UR4, RZ ;  /* 0x00000004babc7c10 */ /* 0x001fe4000ff3e0ff */
[----:B------:R0:W2:Y:S01]  /*b330*/  LDG.E.U8 R186, desc[UR20][R192.64] ;  /* 0x00000014c0ba7981 */ /* 0x0000a2000c1e1100 */
[----:B----4-:R-:W-:-:S03]  /*b340*/  IADD3 R190, P2, R4, UR4, RZ ;  /* 0x0000000404be7c10 */ /* 0x010fc6000ff5e0ff */
[----:B------:R-:W4:Y:S01]  /*b350*/  LDL R4, [R1+0x350] ;  /* 0x0003500001047983 */ /* 0x000f220000100800 */
[----:B------:R-:W-:-:S03]  /*b360*/  IADD3.X R191, R3, UR6, RZ, P2, !PT ;  /* 0x0000000603bf7c10 */ /* 0x000fc600097fe4ff */
[----:B------:R-:W4:Y:S01]  /*b370*/  LDL R3, [R1+0x358] ;  /* 0x0003580001037983 */ /* 0x000f220000100800 */
[----:B------:R-:W-:-:S03]  /*b380*/  IADD3.X R189, R167, UR6, RZ, P1, !PT ;  /* 0x00000006a7bd7c10 */ /* 0x000fc60008ffe4ff */
[----:B------:R1:W4:Y:S04]  /*b390*/  LDG.E.U8 R194, desc[UR20][R190.64] ;  /* 0x00000014bec27981 */ /* 0x000328000c1e1100 */
[----:B------:R1:W4:Y:S04]  /*b3a0*/  LDG.E.U8 R196, desc[UR20][R188.64] ;  /* 0x00000014bcc47981 */ /* 0x000328000c1e1100 */
[----:B------:R-:W4:Y:S01]  /*b3b0*/  LDL R167, [R1+0x380] ;  /* 0x0003800001a77983 */ /* 0x000f220000100800 */
[----:B0-----:R-:W-:-:S03]  /*b3c0*/  IADD3 R192, P2, R2, UR4, RZ ;  /* 0x0000000402c07c10 */ /* 0x001fc6000ff5e0ff */
[----:B------:R-:W4:Y:S01]  /*b3d0*/  LDL R2, [R1+0x364] ;  /* 0x0003640001027983 */ /* 0x000f220000100800 */
[----:B------:R-:W-:-:S03]  /*b3e0*/  IADD3.X R193, R0, UR6, RZ, P2, !PT ;  /* 0x0000000600c17c10 */ /* 0x000fc600097fe4ff */
[----:B------:R-:W4:Y:S01]  /*b3f0*/  LDL R0, [R1+0x360] ;  /* 0x0003600001007983 */ /* 0x000f220000100800 */
[----:B-1----:R-:W-:-:S03]  /*b400*/  IADD3 R190, P1, R9, UR4, RZ ;  /* 0x0000000409be7c10 */ /* 0x002fc6000ff3e0ff */
[----:B------:R-:W4:Y:S01]  /*b410*/  LDL R9, [R1+0x36c] ;  /* 0x00036c0001097983 */ /* 0x000f220000100800 */
[----:B------:R-:W-:-:S03]  /*b420*/  IADD3 R188, P2, R7, UR4, RZ ;  /* 0x0000000407bc7c10 */ /* 0x000fc6000ff5e0ff */
[----:B------:R-:W4:Y:S01]  /*b430*/  LDL R7, [R1+0x368] ;  /* 0x0003680001077983 */ /* 0x000f220000100800 */
[----:B------:R-:W-:-:S03]  /*b440*/  IADD3.X R191, R160, UR6, RZ, P1, !PT ;  /* 0x00000006a0bf7c10 */ /* 0x000fc60008ffe4ff */
        /* <DEDUP_REMOVED lines=9> */
[----:B------:R-:W3:Y:S04]  /*b4e0*/  LDL R5, [R1+0x378] ;  /* 0x0003780001057983 */ /* 0x000ee80000100800 */
[----:B------:R0:W3:Y:S04]  /*b4f0*/  LDG.E.U8 R201, desc[UR20][R188.64] ;  /* 0x00000014bcc97981 */ /* 0x0000e8000c1e1100 */
[----:B------:R-:W3:Y:S04]  /*b500*/  LDL R22, [R1+0x39c] ;  /* 0x00039c0001167983 */ /* 0x000ee80000100800 */
[----:B------:R-:W3:Y:S01]  /*b510*/  LDG.E.U8 R192, desc[UR20][R192.64] ;  /* 0x00000014c0c07981 */ /* 0x000ee2000c1e1100 */
[----:B0-----:R-:W-:-:S03]  /*b520*/  IADD3 R188, P1, R10, UR4, RZ ;  /* 0x000000040abc7c10 */ /* 0x001fc6000ff3e0ff */
[----:B------:R-:W3:Y:S01]  /*b530*/  LDL R10, [R1+0x3a0] ;  /* 0x0003a000010a7983 */ /* 0x000ee20000100800 */
[----:B----4-:R-:W-:-:S03]  /*b540*/  IADD3.X R191, R4, UR6, RZ, P2, !PT ;  /* 0x0000000604bf7c10 */ /* 0x010fc600097fe4ff */
[----:B------:R-:W4:Y:S04]  /*b550*/  LDL R4, [R1+0x38c] ;  /* 0x00038c0001047983 */ /* 0x000f280000100800 */
[----:B------:R0:W4:Y:S01]  /*b560*/  LDG.E.U8 R193, desc[UR20][R190.64] ;  /* 0x00000014bec17981 */ /* 0x000122000c1e1100 */
[----:B------:R-:W-:-:S03]  /*b570*/  IADD3.X R189, R3, UR6, RZ, P1, !PT ;  /* 0x0000000603bd7c10 */ /* 0x000fc60008ffe4ff */
[----:B------:R-:W4:Y:S04]  /*b580*/  LDL R3, [R1+0x388] ;  /* 0x0003880001037983 */ /* 0x000f280000100800 */
[----:B------:R1:W4:Y:S01]  /*b590*/  LDG.E.U8 R202, desc[UR20][R188.64] ;  /* 0x00000014bcca7981 */ /* 0x000322000c1e1100 */
[----:B0-----:R-:W-:-:S03]  /*b5a0*/  IADD3 R190, P1, R2, UR4, RZ ;  /* 0x0000000402be7c10 */ /* 0x001fc6000ff3e0ff */
[----:B------:R-:W4:Y:S01]  /*b5b0*/  LDL R2, [R1+0x398] ;  /* 0x0003980001027983 */ /* 0x000f220000100800 */
[----:B------:R-:W-:-:S03]  /*b5c0*/  IADD3.X R191, R0, UR6, RZ, P1, !PT ;  /* 0x0000000600bf7c10 */ /* 0x000fc60008ffe4ff */
[----:B------:R-:W4:Y:S01]  /*b5d0*/  LDL R0, [R1+0x3a4] ;  /* 0x0003a40001007983 */ /* 0x000f220000100800 */
[----:B-1----:R-:W-:-:S03]  /*b5e0*/  IADD3 R188, P2, R9, UR4, RZ ;  /* 0x0000000409bc7c10 */ /* 0x002fc6000ff5e0ff */
[----:B------:R-:W4:Y:S01]  /*b5f0*/  LDG.E.U8 R190, desc[UR20][R190.64] ;  /* 0x00000014bebe7981 */ /* 0x000f22000c1e1100 */
[----:B------:R-:W-:-:S03]  /*b600*/  IADD3.X R189, R7, UR6, RZ, P2, !PT ;  /* 0x0000000607bd7c10 */ /* 0x000fc600097fe4ff */
[----:B------:R-:W4:Y:S04]  /*b610*/  LDL R9, [R1+0x3ac] ;  /* 0x0003ac0001097983 */ /* 0x000f280000100800 */
[----:B------:R-:W4:Y:S04]  /*b620*/  LDL R7, [R1+0x3a8] ;  /* 0x0003a80001077983 */ /* 0x000f280000100800 */
[----:B------:R0:W4:Y:S02]  /*b630*/  LDG.E.U8 R191, desc[UR20][R188.64] ;  /* 0x00000014bcbf7981 */ /* 0x000124000c1e1100 */
[----:B0-----:R-:W-:-:S04]  /*b640*/  IADD3 R188, P1, R203, UR4, RZ ;  /* 0x00000004cbbc7c10 */ /* 0x001fc8000ff3e0ff */
[----:B------:R-:W-:Y:S02]  /*b650*/  IADD3.X R189, R199, UR6, RZ, P1, !PT ;  /* 0x00000006c7bd7c10 */ /* 0x000fe40008ffe4ff */
[----:B------:R-:W4:Y:S04]  /*b660*/  LDL R199, [R1+0x3d8] ;  /* 0x0003d80001c77983 */ /* 0x000f280000100800 */
[----:B------:R2:W4:Y:S02]  /*b670*/  LDG.E.U8 R203, desc[UR20][R188.64] ;  /* 0x00000014bccb7981 */ /* 0x000524000c1e1100 */
[----:B--2---:R-:W-:Y:S02]  /*b680*/  IADD3 R188, P1, R6, UR4, RZ ;  /* 0x0000000406bc7c10 */ /* 0x004fe4000ff3e0ff */
[----:B------:R-:W2:Y:S02]  /*b690*/  LDL R6, [R1+0x3b4] ;  /* 0x0003b40001067983 */ /* 0x000ea40000100800 */
[----:B---3--:R-:W-:-:S02]  /*b6a0*/  IADD3.X R189, R5, UR6, RZ, P1, !PT ;  /* 0x0000000605bd7c10 */ /* 0x008fc40008ffe4ff */
[----:B------:R-:W3:Y:S04]  /*b6b0*/  LDL R5, [R1+0x3b0] ;  /* 0x0003b00001057983 */ /* 0x000ee80000100800 */
[----:B------:R0:W3:Y:S02]  /*b6c0*/  LDG.E.U8 R204, desc[UR20][R188.64] ;  /* 0x00000014bccc7981 */ /* 0x0000e4000c1e1100 */
[----:B0-----:R-:W-:Y:S02]  /*b6d0*/  IADD3 R188, P1, R187, UR4, RZ ;  /* 0x00000004bbbc7c10 */ /* 0x001fe4000ff3e0ff */
[----:B------:R-:W3:Y:S02]  /*b6e0*/  LDL R187, [R1+0x3e4] ;  /* 0x0003e40001bb7983 */ /* 0x000ee40000100800 */
[----:B------:R-:W-:-:S02]  /*b6f0*/  IADD3.X R189, R167, UR6, RZ, P1, !PT ;  /* 0x00000006a7bd7c10 */ /* 0x000fc40008ffe4ff */
[----:B------:R-:W3:Y:S04]  /*b700*/  LDL R167, [R1+0x3e0] ;  /* 0x0003e00001a77983 */ /* 0x000ee80000100800 */
[----:B------:R4:W3:Y:S02]  /*b710*/  LDG.E.U8 R205, desc[UR20][R188.64] ;  /* 0x00000014bccd7981 */ /* 0x0008e4000c1e1100 */
[----:B----4-:R-:W-:Y:S02]  /*b720*/  IADD3 R188, P1, R4, UR4, RZ ;  /* 0x0000000404bc7c10 */ /* 0x010fe4000ff3e0ff */
[----:B------:R-:W4:Y:S02]  /*b730*/  LDL R4, [R1+0x3bc] ;  /* 0x0003bc0001047983 */ /* 0x000f240000100800 */
[----:B------:R-:W-:-:S02]  /*b740*/  IADD3.X R189, R3, UR6, RZ, P1, !PT ;  /* 0x0000000603bd7c10 */ /* 0x000fc40008ffe4ff */
[----:B------:R-:W4:Y:S04]  /*b750*/  LDL R3, [R1+0x3b8] ;  /* 0x0003b80001037983 */ /* 0x000f280000100800 */
[----:B------:R0:W4:Y:S02]  /*b760*/  LDG.E.U8 R206, desc[UR20][R188.64] ;  /* 0x00000014bcce7981 */ /* 0x000124000c1e1100 */
[----:B0-----:R-:W-:Y:S02]  /*b770*/  IADD3 R188, P1, R160, UR4, RZ ;  /* 0x00000004a0bc7c10 */ /* 0x001fe4000ff3e0ff */
        /* <DEDUP_REMOVED lines=19> */
[----:B--2---:R-:W-:Y:S02]  /*b8b0*/  IADD3 R188, P1, R6, UR4, RZ ;  /* 0x0000000406bc7c10 */ /* 0x004fe4000ff3e0ff */
[----:B------:R-:W2:Y:S02]  /*b8c0*/  LDL R6, [R1+0x404] ;  /* 0x0004040001067983 */ /* 0x000ea40000100800 */
[----:B---3--:R-:W-:-:S02]  /*b8d0*/  IADD3.X R189, R5, UR6, RZ, P1, !PT ;  /* 0x0000000605bd7c10 */ /* 0x008fc40008ffe4ff */
        /* <DEDUP_REMOVED lines=12> */
[----:B0-----:R-:W-:-:S04]  /*b9a0*/  IADD3 R188, P1, R222, UR4, RZ ;  /* 0x00000004debc7c10 */ /* 0x001fc8000ff3e0ff */
[----:B------:R-:W-:-:S05]  /*b9b0*/  IADD3.X R189, R216, UR6, RZ, P1, !PT ;  /* 0x00000006d8bd7c10 */ /* 0x000fca0008ffe4ff */
        /* <DEDUP_REMOVED lines=8> */
[----:B------:R-:W-:Y:S01]  /*ba40*/  IADD3.X R189, R167, UR6, RZ, P1, !PT ;  /* 0x00000006a7bd7c10 */ /* 0x000fe20008ffe4ff */
[----:B------:R-:W-:Y:S02]  /*ba50*/  WARPGROUP.DEPBAR.LE gsb0, 0x0 ;  /* 0x00008000000079c5 */ /* 0x000fe40000010000 */
[----:B------:R-:W4:Y:S04]  /*ba60*/  LDL R167, [R1+0x428] ;  /* 0x0004280001a77983 */ /* 0x000f280000100800 */
[----:B------:R0:W4:Y:S02]  /*ba70*/  LDG.E.U8 R222, desc[UR20][R188.64] ;  /* 0x00000014bcde7981 */ /* 0x000124000c1e1100 */
[----:B0-----:R-:W-:Y:S02]  /*ba80*/  IADD3 R188, P1, R160, UR4, RZ ;  /* 0x00000004a0bc7c10 */ /* 0x001fe4000ff3e0ff */
[----:B------:R-:W4:Y:S02]  /*ba90*/  LDL R160, [R1+0x434] ;  /* 0x0004340001a07983 */ /* 0x000f240000100800 */
[----:B------:R-:W-:-:S05]  /*baa0*/  IADD3.X R189, R153, UR6, RZ, P1, !PT ;  /* 0x0000000699bd7c10 */ /* 0x000fca0008ffe4ff */
[----:B------:R0:W4:Y:S02]  /*bab0*/  LDG.E.U8 R224, desc[UR20][R188.64] ;  /* 0x00000014bce07981 */ /* 0x000124000c1e1100 */
[----:B0-----:R-:W-:-:S04]  /*bac0*/  IADD3 R188, P1, R22, UR4, RZ ;  /* 0x0000000416bc7c10 */ /* 0x001fc8000ff3e0ff */
[----:B------:R-:W-:-:S05]  /*bad0*/  IADD3.X R189, R10, UR6, RZ, P1, !PT ;  /* 0x000000060abd7c10 */ /* 0x000fca0008ffe4ff */
[----:B------:R0:W4:Y:S02]  /*bae0*/  LDG.E.U8 R226, desc[UR20][R188.64] ;  /* 0x00000014bce27981 */ /* 0x000124000c1e1100 */
[----:B0-----:R-:W-:-:S04]  /*baf0*/  IADD3 R188, P1, R9, UR4, RZ ;  /* 0x0000000409bc7c10 */ /* 0x001fc8000ff3e0ff */
[----:B------:R-:W-:Y:S02]  /*bb00*/  IADD3.X R189, R7, UR6, RZ, P1, !PT ;  /* 0x0000000607bd7c10 */ /* 0x000fe40008ffe4ff */
[----:B------:R-:W4:Y:S04]  /*bb10*/  LDL R7, [R1+0x430] ;  /* 0x0004300001077983 */ /* 0x000f280000100800 */
[----:B------:R2:W4:Y:S02]  /*bb20*/  LDG.E.U8 R228, desc[UR20][R188.64] ;  /* 0x00000014bce47981 */ /* 0x000524000c1e1100 */
[----:B--2---:R-:W-:-:S04]  /*bb30*/  IADD3 R188, P1, R6, UR4, RZ ;  /* 0x0000000406bc7c10 */ /* 0x004fc8000ff3e0ff */
[----:B---3--:R-:W-:-:S05]  /*bb40*/  IADD3.X R189, R5, UR6, RZ, P1, !PT ;  /* 0x0000000605bd7c10 */ /* 0x008fca0008ffe4ff */
[----:B------:R4:W2:Y:S02]  /*bb50*/  LDG.E.U8 R230, desc[UR20][R188.64] ;  /* 0x00000014bce67981 */ /* 0x0008a4000c1e1100 */
[----:B----4-:R-:W-:Y:S02]  /*bb60*/  IADD3 R188, P1, R4, UR4, RZ ;  /* 0x0000000404bc7c10 */ /* 0x010fe4000ff3e0ff */
[----:B------:R-:W3:Y:S02]  /*bb70*/  LDL R4, [R1+0x41c] ;  /* 0x00041c0001047983 */ /* 0x000ee40000100800 */
[----:B------:R-:W-:Y:S02]  /*bb80*/  IADD3.X R189, R3, UR6, RZ, P1, !PT ;  /* 0x0000000603bd7c10 */ /* 0x000fe40008ffe4ff */
[----:B------:R-:W4:Y:S04]  /*bb90*/  LDL R3, [R1+0x418] ;  /* 0x0004180001037983 */ /* 0x000f280000100800 */
[----:B------:R0:W2:Y:S02]  /*bba0*/  LDG.E.U8 R232, desc[UR20][R188.64] ;  /* 0x00000014bce87981 */ /* 0x0000a4000c1e1100 */
[----:B0-----:R-:W-:-:S02]  /*bbb0*/  IADD3 R188, P1, R2, UR4, RZ ;  /* 0x0000000402bc7c10 */ /* 0x001fc4000ff3e0ff */
[----:B------:R-:W2:Y:S02]  /*bbc0*/  LDL R2, [R1+0x424] ;  /* 0x0004240001027983 */ /* 0x000ea40000100800 */
[----:B------:R-:W-:Y:S02]  /*bbd0*/  IADD3.X R189, R0, UR6, RZ, P1, !PT ;  /* 0x0000000600bd7c10 */ /* 0x000fe40008ffe4ff */
[----:B------:R-:W2:Y:S04]  /*bbe0*/  LDL R0, [R1+0x420] ;  /* 0x0004200001007983 */ /* 0x000ea80000100800 */
[----:B------:R0:W2:Y:S02]  /*bbf0*/  LDG.E.U8 R234, desc[UR20][R188.64] ;  /* 0x00000014bcea7981 */ /* 0x0000a4000c1e1100 */
[----:B0-----:R-:W-:Y:S01]  /*bc00*/  FMUL R188, R26, UR7 ;  /* 0x000000071abc7c20 */ /* 0x001fe20008400000 */
[----:B------:R-:W-:-:S05]  /*bc10*/  FMUL R189, R27, UR7 ;  /* 0x000000071bbd7c20 */ /* 0x000fca0008400000 */
[----:B------:R-:W-:Y:S01]  /*bc20*/  FMNMX R188, R188, R189, !PT ;  /* 0x000000bdbcbc7209 */ /* 0x000fe20007800000 */
        /* <DEDUP_REMOVED lines=56> */
[----:B------:R-:W-:Y:S01]  /*bfb0*/  FMUL R189, R86, UR7 ;  /* 0x0000000756bd7c20 */ /* 0x000fe20008400000 */
[----:B------:R-:W-:-:S04]  /*bfc0*/  FMUL R238, R87, UR7 ;  /* 0x0000000757ee7c20 */ /* 0x000fc80008400000 */
[----:B------:R-:W-:-:S04]  /*bfd0*/  FMNMX R188, R189, R188, !PT ;  /* 0x000000bcbdbc7209 */ /* 0x000fc80007800000 */
[----:B------:R-:W-:-:S05]  /*bfe0*/  FMNMX R238, R238, R188, !PT ;  /* 0x000000bceeee7209 */ /* 0x000fca0007800000 */
[----:B------:R-:W0:Y:S01]  /*bff0*/  SHFL.BFLY PT, R251, R238, 0x2, 0x1f ;  /* 0x0c401f00eefb7f89 */ /* 0x000e2200000e0000 */
[----:B------:R-:W-:Y:S01]  /*c000*/  FMUL R252, R25, UR7 ;  /* 0x0000000719fc7c20 */ /* 0x000fe20008400000 */
[----:B---3--:R-:W-:-:S04]  /*c010*/  IADD3 R188, P1, R4, UR4, RZ ;  /* 0x0000000404bc7c10 */ /* 0x008fc8000ff3e0ff */
[----:B----4-:R-:W-:-:S05]  /*c020*/  IADD3.X R189, R3, UR6, RZ, P1, !PT ;  /* 0x0000000603bd7c10 */ /* 0x010fca0008ffe4ff */
[----:B------:R2:W3:Y:S01]  /*c030*/  LDG.E.U8 R236, desc[UR20][R188.64] ;  /* 0x00000014bcec7981 */ /* 0x0004e2000c1e1100 */
[----:B0-----:R-:W-:Y:S01]  /*c040*/  FMNMX R251, R238, R251, !PT ;  /* 0x000000fbeefb7209 */ /* 0x001fe20007800000 */
[----:B------:R-:W-:Y:S01]  /*c050*/  FMUL R238, R29, UR7 ;  /* 0x000000071dee7c20 */ /* 0x000fe20008400000 */
[----:B--2---:R-:W-:-:S04]  /*c060*/  IADD3 R188, P1, R2, UR4, RZ ;  /* 0x0000000402bc7c10 */ /* 0x004fc8000ff3e0ff */
[----:B------:R-:W-:-:S05]  /*c070*/  IADD3.X R189, R0, UR6, RZ, P1, !PT ;  /* 0x0000000600bd7c10 */ /* 0x000fca0008ffe4ff */
[----:B------:R0:W2:Y:S02]  /*c080*/  LDG.E.U8 R188, desc[UR20][R188.64] ;  /* 0x00000014bcbc7981 */ /* 0x0000a4000c1e1100 */
[----:B0-----:R-:W-:-:S05]  /*c090*/  FMUL R189, R24, UR7 ;  /* 0x0000000718bd7c20 */ /* 0x001fca0008400000 */
[----:B------:R-:W-:Y:S01]  /*c0a0*/  FMNMX R189, R189, R252, !PT ;  /* 0x000000fcbdbd7209 */ /* 0x000fe20007800000 */
[----:B------:R-:W-:-:S05]  /*c0b0*/  FMUL R252, R28, UR7 ;  /* 0x000000071cfc7c20 */ /* 0x000fca0008400000 */
[----:B------:R-:W-:Y:S01]  /*c0c0*/  FMNMX R189, R252, R189, !PT ;  /* 0x000000bdfcbd7209 */ /* 0x000fe20007800000 */
[----:B------:R-:W-:-:S03]  /*c0d0*/  FMUL R252, R32, UR7 ;  /* 0x0000000720fc7c20 */ /* 0x000fc60008400000 */
[----:B------:R-:W-:Y:S02]  /*c0e0*/  FMNMX R238, R238, R189, !PT ;  /* 0x000000bdeeee7209 */ /* 0x000fe40007800000 */
[----:B------:R-:W0:Y:S02]  /*c0f0*/  SHFL.BFLY PT, R189, R251, 0x1, 0x1f ;  /* 0x0c201f00fbbd7f89 */ /* 0x000e2400000e0000 */
[----:B------:R-:W-:Y:S01]  /*c100*/  FMNMX R238, R252, R238, !PT ;  /* 0x000000eefcee7209 */ /* 0x000fe20007800000 */
[----:B------:R-:W-:-:S05]  /*c110*/  FMUL R252, R33, UR7 ;  /* 0x0000000721fc7c20 */ /* 0x000fca0008400000 */
[----:B------:R-:W-:Y:S01]  /*c120*/  FMNMX R238, R252, R238, !PT ;  /* 0x000000eefcee7209 */ /* 0x000fe20007800000 */
[----:B------:R-:W-:-:S05]  /*c130*/  FMUL R252, R36, UR7 ;  /* 0x0000000724fc7c20 */ /* 0x000fca0008400000 */
[----:B------:R-:W-:Y:S01]  /*c140*/  FMNMX R238, R252, R238, !PT ;  /* 0x000000eefcee7209 */ /* 0x000fe20007800000 */
[----:B------:R-:W-:-:S05]  /*c150*/  FMUL R252, R37, UR7 ;  /* 0x0000000725fc7c20 */ /* 0x000fca0008400000 */
[----:B------:R-:W-:Y:S02]  /*c160*/  FMNMX R252, R252, R238, !PT ;  /* 0x000000eefcfc7209 */ /* 0x000fe40007800000 */
[----:B0-----:R-:W-:Y:S01]  /*c170*/  FMNMX R238, R251, R189, !PT ;  /* 0x000000bdfbee7209 */ /* 0x001fe20007800000 */
[----:B------:R-:W-:-:S03]  /*c180*/  FMUL R189, R40, UR7 ;  /* 0x0000000728bd7c20 */ /* 0x000fc60008400000 */
[----:B------:R-:W-:Y:S02]  /*c190*/  FMNMX R238, R238, R233, !PT ;  /* 0x000000e9eeee7209 */ /* 0x000fe40007800000 */
[----:B------:R-:W-:Y:S01]  /*c1a0*/  FMNMX R252, R189, R252, !PT ;  /* 0x000000fcbdfc7209 */ /* 0x000fe20007800000 */
[----:B------:R-:W-:Y:S02]  /*c1b0*/  FMUL R189, R41, UR7 ;  /* 0x0000000729bd7c20 */ /* 0x000fe40008400000 */
[--C-:B------:R-:W-:Y:S01]  /*c1c0*/  FFMA R26, R26, UR7, -R238.reuse ;  /* 0x000000071a1a7c23 */ /* 0x100fe200080008ee */
[----:B------:R-:W-:-:S03]  /*c1d0*/  FFMA R27, R27, UR7, -R238 ;  /* 0x000000071b1b7c23 */ /* 0x000fc600080008ee */
[----:B------:R-:W-:Y:S01]  /*c1e0*/  FMUL R251, R26, 1.4426950216293334961 ;  /* 0x3fb8aa3b1afb7820 */ /* 0x000fe20000400000 */
[----:B------:R-:W-:Y:S01]  /*c1f0*/  FMUL R26, R44, UR7 ;  /* 0x000000072c1a7c20 */ /* 0x000fe20008400000 */
[----:B------:R-:W-:-:S04]  /*c200*/  FMNMX R189, R189, R252, !PT ;  /* 0x000000fcbdbd7209 */ /* 0x000fc80007800000 */
[----:B------:R-:W-:Y:S01]  /*c210*/  FMNMX R26, R26, R189, !PT ;  /* 0x000000bd1a1a7209 */ /* 0x000fe20007800000 */
[----:B------:R-:W-:Y:S01]  /*c220*/  FMUL R189, R27, 1.4426950216293334961 ;  /* 0x3fb8aa3b1bbd7820 */ /* 0x000fe20000400000 */
        /* <DEDUP_REMOVED lines=31> */
[--C-:B------:R-:W-:Y:S01]  /*c420*/  FFMA R30, R30, UR7, -R238.reuse ;  /* 0x000000071e1e7c23 */ /* 0x100fe200080008ee */
[----:B------:R-:W-:-:S03]  /*c430*/  FFMA R31, R31, UR7, -R238 ;  /* 0x000000071f1f7c23 */ /* 0x000fc600080008ee */
[----:B------:R-:W-:Y:S01]  /*c440*/  FMNMX R26, R27, R26, !PT ;  /* 0x0000001a1b1a7209 */ /* 0x000fe20007800000 */
[----:B------:R-:W-:Y:S01]  /*c450*/  FMUL R27, R77, UR7 ;  /* 0x000000074d1b7c20 */ /* 0x000fe20008400000 */
[--C-:B------:R-:W-:Y:S01]  /*c460*/  FFMA R34, R34, UR7, -R238.reuse ;  /* 0x0000000722227c23 */ /* 0x100fe200080008ee */
[--C-:B------:R-:W-:Y:S01]  /*c470*/  FFMA R35, R35, UR7, -R238.reuse ;  /* 0x0000000723237c23 */ /* 0x100fe200080008ee */
[----:B------:R-:W-:Y:S01]  /*c480*/  FMUL R30, R30, 1.4426950216293334961 ;  /* 0x3fb8aa3b1e1e7820 */ /* 0x000fe20000400000 */
[--C-:B------:R-:W-:Y:S01]  /*c490*/  FFMA R38, R38, UR7, -R238.reuse ;  /* 0x0000000726267c23 */ /* 0x100fe200080008ee */
[----:B------:R-:W-:Y:S01]  /*c4a0*/  FMNMX R26, R27, R26, !PT ;  /* 0x0000001a1b1a7209 */ /* 0x000fe20007800000 */
[----:B------:R-:W-:Y:S01]  /*c4b0*/  FMUL R31, R31, 1.4426950216293334961 ;  /* 0x3fb8aa3b1f1f7820 */ /* 0x000fe20000400000 */
[--C-:B------:R-:W-:Y:S01]  /*c4c0*/  FFMA R39, R39, UR7, -R238.reuse ;  /* 0x0000000727277c23 */ /* 0x100fe200080008ee */
[----:B------:R-:W-:Y:S01]  /*c4d0*/  FMUL R27, R80, UR7 ;  /* 0x00000007501b7c20 */ /* 0x000fe20008400000 */
[----:B------:R-:W0:Y:S01]  /*c4e0*/  MUFU.EX2 R199, R251 ;  /* 0x000000fb00c77308 */ /* 0x000e220000000800 */
[----:B------:R-:W-:Y:S01]  /*c4f0*/  FMUL R34, R34, 1.4426950216293334961 ;  /* 0x3fb8aa3b22227820 */ /* 0x000fe20000400000 */
[--C-:B------:R-:W-:Y:S01]  /*c500*/  FFMA R42, R42, UR7, -R238.reuse ;  /* 0x000000072a2a7c23 */ /* 0x100fe200080008ee */
[----:B------:R-:W-:Y:S01]  /*c510*/  FMUL R35, R35, 1.4426950216293334961 ;  /* 0x3fb8aa3b23237820 */ /* 0x000fe20000400000 */
[--C-:B------:R-:W-:Y:S01]  /*c520*/  FFMA R43, R43, UR7, -R238.reuse ;  /* 0x000000072b2b7c23 */ /* 0x100fe200080008ee */
[----:B------:R-:W-:Y:S01]  /*c530*/  FMUL R38, R38, 1.4426950216293334961 ;  /* 0x3fb8aa3b26267820 */ /* 0x000fe20000400000 */
[----:B------:R-:W-:-:S02]  /*c540*/  FFMA R46, R46, UR7, -R238 ;  /* 0x000000072e2e7c23 */ /* 0x000fc400080008ee */
[----:B------:R-:W1:Y:S01]  /*c550*/  MUFU.EX2 R248, R189 ;  /* 0x000000bd00f87308 */ /* 0x000e620000000800 */
[----:B------:R-:W-:Y:S01]  /*c560*/  FMUL R39, R39, 1.4426950216293334961 ;  /* 0x3fb8aa3b27277820 */ /* 0x000fe20000400000 */
[----:B------:R-:W-:Y:S01]  /*c570*/  FMUL R42, R42, 1.4426950216293334961 ;  /* 0x3fb8aa3b2a2a7820 */ /* 0x000fe20000400000 */
[----:B------:R-:W-:Y:S01]  /*c580*/  FMNMX R26, R27, R26, !PT ;  /* 0x0000001a1b1a7209 */ /* 0x000fe20007800000 */
[----:B------:R-:W-:Y:S01]  /*c590*/  FMUL R43, R43, 1.4426950216293334961 ;  /* 0x3fb8aa3b2b2b7820 */ /* 0x000fe20000400000 */
[----:B------:R-:W-:-:S03]  /*c5a0*/  FMUL R27, R81, UR7 ;  /* 0x00000007511b7c20 */ /* 0x000fc60008400000 */
[----:B------:R-:W4:Y:S01]  /*c5b0*/  MUFU.EX2 R10, R30 ;  /* 0x0000001e000a7308 */ /* 0x000f220000000800 */
[----:B------:R-:W-:Y:S01]  /*c5c0*/  FMUL R46, R46, 1.4426950216293334961 ;  /* 0x3fb8aa3b2e2e7820 */ /* 0x000fe20000400000 */
[----:B------:R-:W-:-:S06]  /*c5d0*/  FFMA R55, R55, UR7, -R238 ;  /* 0x0000000737377c23 */ /* 0x000fcc00080008ee */
[----:B------:R-:W4:Y:S01]  /*c5e0*/  MUFU.EX2 R22, R31 ;  /* 0x0000001f00167308 */ /* 0x000f220000000800 */
[----:B------:R-:W-:Y:S01]  /*c5f0*/  FMUL R55, R55, 1.4426950216293334961 ;  /* 0x3fb8aa3b37377820 */ /* 0x000fe20000400000 */
[----:B------:R-:W-:-:S06]  /*c600*/  FMNMX R26, R27, R26, !PT ;  /* 0x0000001a1b1a7209 */ /* 0x000fcc0007800000 */
[----:B------:R-:W4:Y:S01]  /*c610*/  MUFU.EX2 R153, R34 ;  /* 0x0000002200997308 */ /* 0x000f220000000800 */
[----:B------:R-:W-:-:S07]  /*c620*/  FMUL R27, R84, UR7 ;  /* 0x00000007541b7c20 */ /* 0x000fce0008400000 */
[----:B------:R-:W3:Y:S08]  /*c630*/  MUFU.EX2 R249, R35 ;  /* 0x0000002300f97308 */ /* 0x000ef00000000800 */
[----:B------:R-:W3:Y:S08]  /*c640*/  MUFU.EX2 R250, R38 ;  /* 0x0000002600fa7308 */ /* 0x000ef00000000800 */
[----:B------:R-:W3:Y:S08]  /*c650*/  MUFU.EX2 R217, R39 ;  /* 0x0000002700d97308 */ /* 0x000ef00000000800 */
[----:B------:R-:W3:Y:S01]  /*c660*/  MUFU.EX2 R9, R42 ;  /* 0x0000002a00097308 */ /* 0x000ee20000000800 */
[----:B------:R-:W-:-:S07]  /*c670*/  FMNMX R26, R27, R26, !PT ;  /* 0x0000001a1b1a7209 */ /* 0x000fce0007800000 */
[----:B------:R-:W3:Y:S01]  /*c680*/  MUFU.EX2 R0, R43 ;  /* 0x0000002b00007308 */ /* 0x000ee20000000800 */
[----:B0-----:R-:W-:Y:S07]  /*c690*/  STL [R1+0x4c], R199 ;  /* 0x00004cc701007387 */ /* 0x001fee0000100800 */
[----:B------:R-:W0:Y:S01]  /*c6a0*/  MUFU.EX2 R189, R46 ;  /* 0x0000002e00bd7308 */ /* 0x000e220000000800 */
[----:B-1----:R-:W-:Y:S07]  /*c6b0*/  STL [R1+0x48], R248 ;  /* 0x000048f801007387 */ /* 0x002fee0000100800 */
[----:B------:R1:W-:Y:S01]  /*c6c0*/  MUFU.EX2 R5, R55 ;  /* 0x0000003700057308 */ /* 0x0003e20000000800 */
[----:B----4-:R-:W-:Y:S01]  /*c6d0*/  STL [R1+0x44], R10 ;  /* 0x0000440a01007387 */ /* 0x010fe20000100800 */
[----:B-1----:R-:W-:-:S03]  /*c6e0*/  FMUL R55, R85, UR7 ;  /* 0x0000000755377c20 */ /* 0x002fc60008400000 */
[----:B------:R-:W-:Y:S02]  /*c6f0*/  STL [R1+0x40], R22 ;  /* 0x0000401601007387 */ /* 0x000fe40000100800 */
[----:B------:R-:W-:Y:S02]  /*c700*/  FMNMX R55, R55, R26, !PT ;  /* 0x0000001a37377209 */ /* 0x000fe40007800000 */
[----:B------:R-:W-:Y:S01]  /*c710*/  STL [R1+0x3c], R153 ;  /* 0x00003c9901007387 */ /* 0x000fe20000100800 */
[----:B------:R-:W-:-:S03]  /*c720*/  IADD3 R26, P1, R247, UR4, RZ ;  /* 0x00000004f71a7c10 */ /* 0x000fc6000ff3e0ff */
[----:B---3--:R-:W-:Y:S01]  /*c730*/  STL [R1+0x38], R249 ;  /* 0x000038f901007387 */ /* 0x008fe20000100800 */
[----:B------:R-:W-:-:S03]  /*c740*/  IADD3.X R27, R167, UR6, RZ, P1, !PT ;  /* 0x00000006a71b7c10 */ /* 0x000fc60008ffe4ff */
[----:B------:R-:W-:Y:S04]  /*c750*/  STL [R1+0x10], R250 ;  /* 0x000010fa01007387 */ /* 0x000fe80000100800 */
[----:B------:R-:W-:Y:S04]  /*c760*/  STL [R1+0xc], R217 ;  /* 0x00000cd901007387 */ /* 0x000fe80000100800 */
[----:B------:R-:W-:Y:S04]  /*c770*/  STL [R1+0x8], R9 ;  /* 0x0000080901007387 */ /* 0x000fe80000100800 */
[----:B------:R-:W-:Y:S04]  /*c780*/  STL [R1+0x4], R0 ;  /* 0x0000040001007387 */ /* 0x000fe80000100800 */
[----:B0-----:R-:W-:Y:S04]  /*c790*/  STL [R1], R189 ;  /* 0x000000bd01007387 */ /* 0x001fe80000100800 */
[----:B------:R-:W3:Y:S04]  /*c7a0*/  LDL R247, [R1+0x43c] ;  /* 0x00043c0001f77983 */ /* 0x000ee80000100800 */
[----:B------:R0:W4:Y:S04]  /*c7b0*/  LDG.E.U8 R42, desc[UR20][R26.64] ;  /* 0x000000141a2a7981 */ /* 0x000128000c1e1100 */
[----:B------:R-:W2:Y:S01]  /*c7c0*/  LDL R167, [R1+0x444] ;  /* 0x0004440001a77983 */ /* 0x000ea20000100800 */
[----:B0-----:R-:W-:-:S03]  /*c7d0*/  IADD3 R26, P1, R160, UR4, RZ ;  /* 0x00000004a01a7c10 */ /* 0x001fc6000ff3e0ff */
[----:B------:R-:W4:Y:S01]  /*c7e0*/  LDL R160, [R1+0x438] ;  /* 0x0004380001a07983 */ /* 0x000f220000100800 */
[----:B------:R-:W-:-:S03]  /*c7f0*/  IADD3.X R27, R7, UR6, RZ, P1, !PT ;  /* 0x00000006071b7c10 */ /* 0x000fc60008ffe4ff */
[----:B------:R-:W2:Y:S04]  /*c800*/  LDL R7, [R1+0x440] ;  /* 0x0004400001077983 */ /* 0x000ea80000100800 */
[----:B------:R-:W0:Y:S01]  /*c810*/  SHFL.BFLY PT, R46, R55, 0x2, 0x1f ;  /* 0x0c401f00372e7f89 */ /* 0x000e2200000e0000 */
[----:B------:R-:W-:-:S04]  /*c820*/  FFMA R58, R58, UR7, -R238 ;  /* 0x000000073a3a7c23 */ /* 0x000fc800080008ee */
[----:B------:R-:W-:-:S04]  /*c830*/  FMUL R58, R58, 1.4426950216293334961 ;  /* 0x3fb8aa3b3a3a7820 */ /* 0x000fc80000400000 */
[----:B------:R1:W-:Y:S01]  /*c840*/  MUFU.EX2 R187, R58 ;  /* 0x0000003a00bb7308 */ /* 0x0003e20000000800 */
[----:B0-----:R-:W-:-:S05]  /*c850*/  FMNMX R55, R55, R46, !PT ;  /* 0x0000002e37377209 */ /* 0x001fca0007800000 */
[----:B-1----:R-:W0:Y:S01]  /*c860*/  SHFL.BFLY PT, R58, R55, 0x1, 0x1f ;  /* 0x0c201f00373a7f89 */ /* 0x002e2200000e0000 */
[----:B------:R-:W-:-:S04]  /*c870*/  FFMA R51, R51, UR7, -R238 ;  /* 0x0000000733337c23 */ /* 0x000fc800080008ee */
[----:B------:R-:W-:Y:S01]  /*c880*/  FMUL R51, R51, 1.4426950216293334961 ;  /* 0x3fb8aa3b33337820 */ /* 0x000fe20000400000 */
[----:B------:R-:W-:-:S03]  /*c890*/  FFMA R62, R62, UR7, -R238 ;  /* 0x000000073e3e7c23 */ /* 0x000fc600080008ee */
[----:B------:R1:W-:Y:S01]  /*c8a0*/  MUFU.EX2 R2, R51 ;  /* 0x0000003300027308 */ /* 0x0003e20000000800 */
[----:B------:R-:W-:Y:S01]  /*c8b0*/  FMUL R62, R62, 1.4426950216293334961 ;  /* 0x3fb8aa3b3e3e7820 */ /* 0x000fe20000400000 */
[----:B------:R-:W-:Y:S01]  /*c8c0*/  FFMA R63, R63, UR7, -R238 ;  /* 0x000000073f3f7c23 */ /* 0x000fe200080008ee */
[----:B-1----:R3:W2:Y:S01]  /*c8d0*/  LDG.E.U8 R51, desc[UR20][R26.64] ;  /* 0x000000141a337981 */ /* 0x0026a2000c1e1100 */
[----:B0-----:R-:W-:-:S04]  /*c8e0*/  FMNMX R58, R55, R58, !PT ;  /* 0x0000003a373a7209 */ /* 0x001fc80007800000 */
[----:B------:R-:W-:Y:S01]  /*c8f0*/  FMNMX R58, R58, R235, !PT ;  /* 0x000000eb3a3a7209 */ /* 0x000fe20007800000 */
[----:B------:R0:W-:Y:S04]  /*c900*/  MUFU.EX2 R251, R62 ;  /* 0x0000003e00fb7308 */ /* 0x0001e80000000800 */
[----:B------:R-:W-:Y:S01]  /*c910*/  FFMA R25, R25, UR7, -R58 ;  /* 0x0000000719197c23 */ /* 0x000fe2000800083a */
[----:B------:R-:W-:-:S03]  /*c920*/  FMUL R30, R63, 1.4426950216293334961 ;  /* 0x3fb8aa3b3f1e7820 */ /* 0x000fc60000400000 */
[----:B------:R-:W-:Y:S01]  /*c930*/  FMUL R25, R25, 1.4426950216293334961 ;  /* 0x3fb8aa3b19197820 */ /* 0x000fe20000400000 */
[----:B0-----:R-:W-:Y:S01]  /*c940*/  FFMA R62, R24, UR7, -R58 ;  /* 0x00000007183e7c23 */ /* 0x001fe2000800083a */
[----:B---3--:R-:W-:Y:S02]  /*c950*/  IADD3 R26, P1, R247, UR4, RZ ;  /* 0x00000004f71a7c10 */ /* 0x008fe4000ff3e0ff */
[----:B------:R-:W3:Y:S02]  /*c960*/  LDL R247, [R1+0x44c] ;  /* 0x00044c0001f77983 */ /* 0x000ee40000100800 */
[----:B----4-:R-:W-:Y:S02]  /*c970*/  IADD3.X R27, R160, UR6, RZ, P1, !PT ;  /* 0x00000006a01b7c10 */ /* 0x010fe40008ffe4ff */
[----:B------:R-:W4:Y:S01]  /*c980*/  LDL R160, [R1+0x448] ;  /* 0x0004480001a07983 */ /* 0x000f220000100800 */
[----:B--2---:R-:W-:-:S03]  /*c990*/  IADD3 R24, P1, R167, UR4, RZ ;  /* 0x00000004a7187c10 */ /* 0x004fc6000ff3e0ff */
[----:B------:R-:W2:Y:S04]  /*c9a0*/  LDL R167, [R1+0x454] ;  /* 0x0004540001a77983 */ /* 0x000ea80000100800 */
[----:B------:R0:W2:Y:S02]  /*c9b0*/  LDG.E.U8 R63, desc[UR20][R26.64] ;  /* 0x000000141a3f7981 */ /* 0x0000a4000c1e1100 */
[----:B0-----:R0:W-:Y:S02]  /*c9c0*/  MUFU.EX2 R26, R25 ;  /* 0x00000019001a7308 */ /* 0x0011e40000000800 */
[----:B0-----:R-:W-:Y:S02]  /*c9d0*/  IADD3.X R25, R7, UR6, RZ, P1, !PT ;  /* 0x0000000607197c10 */ /* 0x001fe40008ffe4ff */
[----:B------:R-:W2:Y:S01]  /*c9e0*/  LDL R7, [R1+0x450] ;  /* 0x0004500001077983 */ /* 0x000ea20000100800 */
[----:B------:R-:W-:-:S04]  /*c9f0*/  FFMA R66, R66, UR7, -R238 ;  /* 0x0000000742427c23 */ /* 0x000fc800080008ee */
[----:B------:R-:W-:Y:S02]  /*ca00*/  FMUL R31, R66, 1.4426950216293334961 ;  /* 0x3fb8aa3b421f7820 */ /* 0x000fe40000400000 */
[----:B------:R3:W2:Y:S01]  /*ca10*/  LDG.E.U8 R66, desc[UR20][R24.64] ;  /* 0x0000001418427981 */ /* 0x0006a2000c1e1100 */
[----:B------:R-:W-:-:S04]  /*ca20*/  FFMA R67, R67, UR7, -R238 ;  /* 0x0000000743437c23 */ /* 0x000fc800080008ee */
[----:B------:R-:W-:Y:S01]  /*ca30*/  FMUL R34, R67, 1.4426950216293334961 ;  /* 0x3fb8aa3b43227820 */ /* 0x000fe20000400000 */
[----:B---3--:R-:W-:Y:S02]  /*ca40*/  IADD3 R24, P1, R247, UR4, RZ ;  /* 0x00000004f7187c10 */ /* 0x008fe4000ff3e0ff */
[----:B------:R-:W3:Y:S02]  /*ca50*/  LDL R247, [R1+0x45c] ;  /* 0x00045c0001f77983 */ /* 0x000ee40000100800 */
[----:B----4-:R-:W-:Y:S02]  /*ca60*/  IADD3.X R25, R160, UR6, RZ, P1, !PT ;  /* 0x00000006a0197c10 */ /* 0x010fe40008ffe4ff */
[----:B------:R-:W4:Y:S04]  /*ca70*/  LDL R160, [R1+0x458] ;  /* 0x0004580001a07983 */ /* 0x000f280000100800 */
[----:B------:R2:W4:Y:S02]  /*ca80*/  LDG.E.U8 R67, desc[UR20][R24.64] ;  /* 0x0000001418437981 */ /* 0x000524000c1e1100 */
[----:B--2---:R-:W-:-:S02]  /*ca90*/  IADD3 R24, P1, R167, UR4, RZ ;  /* 0x00000004a7187c10 */ /* 0x004fc4000ff3e0ff */
[----:B------:R-:W2:Y:S02]  /*caa0*/  LDL R167, [R1+0x464] ;  /* 0x0004640001a77983 */ /* 0x000ea40000100800 */
[----:B------:R-:W-:Y:S02]  /*cab0*/  IADD3.X R25, R7, UR6, RZ, P1, !PT ;  /* 0x0000000607197c10 */ /* 0x000fe40008ffe4ff */
[----:B------:R-:W2:Y:S01]  /*cac0*/  LDL R7, [R1+0x460] ;  /* 0x0004600001077983 */ /* 0x000ea20000100800 */
[----:B------:R-:W-:-:S04]  /*cad0*/  FFMA R70, R70, UR7, -R238 ;  /* 0x0000000746467c23 */ /* 0x000fc800080008ee */
[----:B------:R-:W-:Y:S02]  /*cae0*/  FMUL R35, R70, 1.4426950216293334961 ;  /* 0x3fb8aa3b46237820 */ /* 0x000fe40000400000 */
[----:B------:R3:W2:Y:S01]  /*caf0*/  LDG.E.U8 R70, desc[UR20][R24.64] ;  /* 0x0000001418467981 */ /* 0x0006a2000c1e1100 */
[--C-:B------:R-:W-:Y:S01]  /*cb00*/  FFMA R29, R29, UR7, -R58.reuse ;  /* 0x000000071d1d7c23 */ /* 0x100fe2000800083a */
[----:B------:R-:W-:Y:S01]  /*cb10*/  FFMA R33, R33, UR7, -R58 ;  /* 0x0000000721217c23 */ /* 0x000fe2000800083a */
[----:B------:R-:W-:Y:S01]  /*cb20*/  FFMA R38, R71, UR7, -R238 ;  /* 0x0000000747267c23 */ /* 0x000fe200080008ee */
[----:B------:R-:W-:Y:S01]  /*cb30*/  FFMA R27, R28, UR7, -R58 ;  /* 0x000000071c1b7c23 */ /* 0x000fe2000800083a */
[----:B------:R-:W-:Y:S01]  /*cb40*/  FFMA R47, R47, UR7, -R238 ;  /* 0x000000072f2f7c23 */ /* 0x000fe200080008ee */
[----:B------:R-:W-:Y:S01]  /*cb50*/  FMUL R28, R29, 1.4426950216293334961 ;  /* 0x3fb8aa3b1d1c7820 */ /* 0x000fe20000400000 */
[----:B------:R-:W-:Y:S01]  /*cb60*/  FFMA R37, R37, UR7, -R58 ;  /* 0x0000000725257c23 */ /* 0x000fe2000800083a */
[----:B------:R-:W-:Y:S01]  /*cb70*/  FFMA R75, R75, UR7, -R238 ;  /* 0x000000074b4b7c23 */ /* 0x000fe200080008ee */
[--C-:B------:R-:W-:Y:S01]  /*cb80*/  FFMA R29, R32, UR7, -R58.reuse ;  /* 0x00000007201d7c23 */ /* 0x100fe2000800083a */
[----:B------:R-:W-:Y:S01]  /*cb90*/  FMUL R32, R33, 1.4426950216293334961 ;  /* 0x3fb8aa3b21207820 */ /* 0x000fe20000400000 */
[--C-:B------:R-:W-:Y:S01]  /*cba0*/  FFMA R41, R41, UR7, -R58.reuse ;  /* 0x0000000729297c23 */ /* 0x100fe2000800083a */
[--C-:B------:R-:W-:Y:S01]  /*cbb0*/  FFMA R33, R36, UR7, -R58.reuse ;  /* 0x0000000724217c23 */ /* 0x100fe2000800083a */
[----:B------:R-:W-:Y:S01]  /*cbc0*/  FMUL R47, R47, 1.4426950216293334961 ;  /* 0x3fb8aa3b2f2f7820 */ /* 0x000fe20000400000 */
[----:B------:R-:W-:Y:S01]  /*cbd0*/  FMUL R36, R37, 1.4426950216293334961 ;  /* 0x3fb8aa3b25247820 */ /* 0x000fe20000400000 */
[----:B------:R-:W-:Y:S01]  /*cbe0*/  FMUL R43, R75, 1.4426950216293334961 ;  /* 0x3fb8aa3b4b2b7820 */ /* 0x000fe20000400000 */
[--C-:B------:R-:W-:Y:S01]  /*cbf0*/  FFMA R37, R40, UR7, -R58.reuse ;  /* 0x0000000728257c23 */ /* 0x100fe2000800083a */
[----:B------:R-:W-:Y:S01]  /*cc00*/  FMUL R40, R41, 1.4426950216293334961 ;  /* 0x3fb8aa3b29287820 */ /* 0x000fe20000400000 */
[----:B------:R-:W-:Y:S01]  /*cc10*/  F2FP.SATFINITE.E4M3.F32.PACK_AB_MERGE_C R75, R248, R199, RZ ;  /* 0x000000c7f84b723e */ /* 0x000fe200048070ff */
[----:B------:R-:W-:Y:S01]  /*cc20*/  FFMA R41, R44, UR7, -R58 ;  /* 0x000000072c297c23 */ /* 0x000fe2000800083a */
[----:B------:R0:W-:Y:S01]  /*cc30*/  MUFU.EX2 R6, R47 ;  /* 0x0000002f00067308 */ /* 0x0001e20000000800 */
[----:B------:R-:W-:Y:S01]  /*cc40*/  F2FP.SATFINITE.E4M3.F32.PACK_AB_MERGE_C R44, R22, R10, RZ ;  /* 0x0000000a162c723e */ /* 0x000fe200048070ff */
[--C-:B------:R-:W-:Y:S01]  /*cc50*/  FFMA R39, R74, UR7, -R238.reuse ;  /* 0x000000074a277c23 */ /* 0x100fe200080008ee */
[----:B0-----:R-:W-:Y:S01]  /*cc60*/  FFMA R47, R79, UR7, -R238 ;  /* 0x000000074f2f7c23 */ /* 0x001fe200080008ee */
[----:B------:R-:W-:-:S02]  /*cc70*/  F2FP.SATFINITE.E4M3.F32.PACK_AB_MERGE_C R79, R249, R153, RZ ;  /* 0x00000099f94f723e */ /* 0x000fc400048070ff */
[----:B---3--:R-:W-:Y:S02]  /*cc80*/  IADD3 R24, P1, R247, UR4, RZ ;  /* 0x00000004f7187c10 */ /* 0x008fe4000ff3e0ff */
[----:B------:R-:W3:Y:S02]  /*cc90*/  LDL.LU R247, [R1+0x4c4] ;  /* 0x0004c40001f77983 */ /* 0x000ee40000300800 */
[----:B----4-:R-:W-:Y:S02]  /*cca0*/  IADD3.X R25, R160, UR6, RZ, P1, !PT ;  /* 0x00000006a0197c10 */ /* 0x010fe40008ffe4ff */
[----:B------:R-:W4:Y:S04]  /*ccb0*/  LDL.LU R160, [R1+0x4c0] ;  /* 0x0004c00001a07983 */ /* 0x000f280000300800 */
[----:B------:R2:W3:Y:S02]  /*ccc0*/  LDG.E.U8 R71, desc[UR20][R24.64] ;  /* 0x0000001418477981 */ /* 0x0004e4000c1e1100 */
[----:B--2---:R-:W-:-:S02]  /*ccd0*/  IADD3 R24, P1, R167, UR4, RZ ;  /* 0x00000004a7187c10 */ /* 0x004fc4000ff3e0ff */
[----:B------:R-:W2:Y:S02]  /*cce0*/  LDL.LU R167, [R1+0x4bc] ;  /* 0x0004bc0001a77983 */ /* 0x000ea40000300800 */
[----:B------:R-:W-:Y:S02]  /*ccf0*/  IADD3.X R25, R7, UR6, RZ, P1, !PT ;  /* 0x0000000607197c10 */ /* 0x000fe40008ffe4ff */
[----:B------:R-:W4:Y:S04]  /*cd00*/  LDL.LU R7, [R1+0x4b8] ;  /* 0x0004b80001077983 */ /* 0x000f280000300800 */
[----:B------:R-:W3:Y:S04]  /*cd10*/  LDL.LU R199, [R1+0x4b4] ;  /* 0x0004b40001c77983 */ /* 0x000ee80000300800 */
[----:B------:R-:W2:Y:S04]  /*cd20*/  LDL.LU R248, [R1+0x4b0] ;  /* 0x0004b00001f87983 */ /* 0x000ea80000300800 */
[----:B------:R-:W4:Y:S04]  /*cd30*/  LDL.LU R10, [R1+0x4ac] ;  /* 0x0004ac00010a7983 */ /* 0x000f280000300800 */
[----:B------:R0:W4:Y:S04]  /*cd40*/  LDG.E.U8 R74, desc[UR20][R24.64] ;  /* 0x00000014184a7981 */ /* 0x000128000c1e1100 */
[----:B------:R-:W4:Y:S04]  /*cd50*/  LDL.LU R22, [R1+0x4a8] ;  /* 0x0004a80001167983 */ /* 0x000f280000300800 */
[----:B------:R-:W4:Y:S01]  /*cd60*/  LDL.LU R153, [R1+0x4a4] ;  /* 0x0004a40001997983 */ /* 0x000f220000300800 */
[----:B0-----:R-:W-:Y:S01]  /*cd70*/  FFMA R25, R48, UR7, -R58 ;  /* 0x0000000730197c23 */ /* 0x001fe2000800083a */
[----:B------:R-:W-:-:S02]  /*cd80*/  F2FP.SATFINITE.E4M3.F32.PACK_AB_MERGE_C R48, R217, R250, RZ ;  /* 0x000000fad930723e */ /* 0x000fc400048070ff */
[----:B------:R-:W3:Y:S04]  /*cd90*/  LDL.LU R249, [R1+0x4a0] ;  /* 0x0004a00001f97983 */ /* 0x000ee80000300800 */
[----:B------:R-:W2:Y:S04]  /*cda0*/  LDL.LU R250, [R1+0x49c] ;  /* 0x00049c0001fa7983 */ /* 0x000ea80000300800 */
[----:B------:R-:W2:Y:S01]  /*cdb0*/  LDL.LU R217, [R1+0x498] ;  /* 0x0004980001d97983 */ /* 0x000ea20000300800 */
[----:B------:R-:W-:Y:S01]  /*cdc0*/  BAR.SYNC.DEFER_BLOCKING 0x0 ;  /* 0x0000000000007b1d */ /* 0x000fe20000010000 */
[----:B------:R-:W-:Y:S01]  /*cdd0*/  FMUL R62, R62, 1.4426950216293334961 ;  /* 0x3fb8aa3b3e3e7820 */ /* 0x000fe20000400000 */
[----:B------:R-:W-:Y:S01]  /*cde0*/  FMUL R27, R27, 1.4426950216293334961 ;  /* 0x3fb8aa3b1b1b7820 */ /* 0x000fe20000400000 */
[----:B------:R-:W-:Y:S01]  /*cdf0*/  FMUL R29, R29, 1.4426950216293334961 ;  /* 0x3fb8aa3b1d1d7820 */ /* 0x000fe20000400000 */
[----:B------:R-:W-:-:S02]  /*ce00*/  FMUL R33, R33, 1.4426950216293334961 ;  /* 0x3fb8aa3b21217820 */ /* 0x000fc40000400000 */
[----:B------:R-:W-:Y:S01]  /*ce10*/  MUFU.EX2 R28, R28 ;  /* 0x0000001c001c7308 */ /* 0x000fe20000000800 */
[----:B------:R-:W-:Y:S01]  /*ce20*/  FFMA R45, R45, UR7, -R58 ;  /* 0x000000072d2d7c23 */ /* 0x000fe2000800083a */
[----:B------:R-:W-:-:S06]  /*ce30*/  FMUL R37, R37, 1.4426950216293334961 ;  /* 0x3fb8aa3b25257820 */ /* 0x000fcc0000400000 */
[----:B------:R-:W0:Y:S01]  /*ce40*/  MUFU.EX2 R62, R62 ;  /* 0x0000003e003e7308 */ /* 0x000e220000000800 */
[----:B------:R-:W-:Y:S01]  /*ce50*/  FMUL R41, R41, 1.4426950216293334961 ;  /* 0x3fb8aa3b29297820 */ /* 0x000fe20000400000 */
[----:B------:R-:W-:-:S06]  /*ce60*/  FMUL R24, R45, 1.4426950216293334961 ;  /* 0x3fb8aa3b2d187820 */ /* 0x000fcc0000400000 */
[----:B------:R-:W1:Y:S08]  /*ce70*/  MUFU.EX2 R27, R27 ;  /* 0x0000001b001b7308 */ /* 0x000e700000000800 */
[----:B------:R-:W-:Y:S08]  /*ce80*/  MUFU.EX2 R29, R29 ;  /* 0x0000001d001d7308 */ /* 0x000ff00000000800 */
[----:B------:R-:W3:Y:S08]  /*ce90*/  MUFU.EX2 R32, R32 ;  /* 0x0000002000207308 */ /* 0x000ef00000000800 */
[----:B------:R-:W-:Y:S08]  /*cea0*/  MUFU.EX2 R33, R33 ;  /* 0x0000002100217308 */ /* 0x000ff00000000800 */
[----:B------:R-:W3:Y:S01]  /*ceb0*/  MUFU.EX2 R36, R36 ;  /* 0x0000002400247308 */ /* 0x000ee20000000800 */
[----:B------:R-:W-:Y:S01]  /*cec0*/  FFMA R78, R78, UR7, -R238 ;  /* 0x000000074e4e7c23 */ /* 0x000fe200080008ee */
[----:B0-----:R-:W-:-:S06]  /*ced0*/  F2FP.SATFINITE.E4M3.F32.PACK_AB_MERGE_C R75, R26, R62, R75 ;  /* 0x0000003e1a4b723e */ /* 0x001fcc000480704b */
[----:B------:R-:W-:Y:S01]  /*cee0*/  MUFU.EX2 R37, R37 ;  /* 0x0000002500257308 */ /* 0x000fe20000000800 */
[----:B-1----:R-:W-:-:S07]  /*cef0*/  F2FP.SATFINITE.E4M3.F32.PACK_AB_MERGE_C R44, R28, R27, R44 ;  /* 0x0000001b1c2c723e */ /* 0x002fce000480702c */
[----:B------:R-:W0:Y:S01]  /*cf00*/  MUFU.EX2 R40, R40 ;  /* 0x0000002800287308 */ /* 0x000e220000000800 */
[----:B--2---:R-:W-:Y:S04]  /*cf10*/  STS.U8 [R217+UR15], R250 ;  /* 0x000000fad9007988 */ /* 0x004fe8000800000f */
[----:B---3--:R1:W-:Y:S02]  /*cf20*/  STS.U8 [R217+UR15+0x400], R249 ;  /* 0x000400f9d9007988 */ /* 0x0083e4000800000f */
[----:B-1----:R-:W-:Y:S02]  /*cf30*/  F2FP.SATFINITE.E4M3.F32.PACK_AB_MERGE_C R249, R0, R9, RZ ;  /* 0x0000000900f9723e */ /* 0x002fe400048070ff */
[----:B------:R-:W2:Y:S04]  /*cf40*/  LDL.LU R9, [R1+0x494] ;  /* 0x0004940001097983 */ /* 0x000ea80000300800 */
[----:B------:R-:W3:Y:S01]  /*cf50*/  LDL.LU R0, [R1+0x490] ;  /* 0x0004900001007983 */ /* 0x000ee20000300800 */
[----:B------:R-:W-:Y:S01]  /*cf60*/  MUFU.EX2 R41, R41 ;  /* 0x0000002900297308 */ /* 0x000fe20000000800 */
[----:B------:R-:W-:-:S07]  /*cf70*/  FFMA R49, R49, UR7, -R58 ;  /* 0x0000000731317c23 */ /* 0x000fce000800083a */
[----:B------:R-:W1:Y:S01]  /*cf80*/  MUFU.EX2 R24, R24 ;  /* 0x0000001800187308 */ /* 0x000e620000000800 */
[----:B------:R-:W-:Y:S01]  /*cf90*/  FMUL R46, R78, 1.4426950216293334961 ;  /* 0x3fb8aa3b4e2e7820 */ /* 0x000fe20000400000 */
[----:B------:R-:W-:Y:S01]  /*cfa0*/  FFMA R56, R56, UR7, -R58 ;  /* 0x0000000738387c23 */ /* 0x000fe2000800083a */
[----:B------:R-:W-:Y:S01]  /*cfb0*/  SEL R78, R75, R44, !P0 ;  /* 0x0000002c4b4e7207 */ /* 0x000fe20004000000 */
[----:B------:R-:W-:Y:S01]  /*cfc0*/  FFMA R86, R86, UR7, -R238 ;  /* 0x0000000756567c23 */ /* 0x000fe200080008ee */
[----:B------:R-:W-:Y:S01]  /*cfd0*/  SEL R75, R44, R75, !P0 ;  /* 0x0000004b2c4b7207 */ /* 0x000fe20004000000 */
[----:B------:R-:W-:Y:S01]  /*cfe0*/  FMUL R44, R49, 1.4426950216293334961 ;  /* 0x3fb8aa3b312c7820 */ /* 0x000fe20000400000 */
[----:B------:R-:W-:Y:S01]  /*cff0*/  F2FP.SATFINITE.E4M3.F32.PACK_AB_MERGE_C R79, R32, R29, R79 ;  /* 0x0000001d204f723e */ /* 0x000fe2000480704f */
[----:B------:R-:W-:Y:S01]  /*d000*/  FMUL R49, R56, 1.4426950216293334961 ;  /* 0x3fb8aa3b38317820 */ /* 0x000fe20000400000 */
[----:B------:R-:W-:Y:S01]  /*d010*/  F2FP.SATFINITE.E4M3.F32.PACK_AB_MERGE_C R48, R36, R33, R48 ;  /* 0x000000212430723e */ /* 0x000fe20004807030 */
[----:B------:R-:W-:Y:S01]  /*d020*/  FFMA R53, R53, UR7, -R58 ;  /* 0x0000000735357c23 */ /* 0x000fe2000800083a */
[----:B------:R-:W-:Y:S01]  /*d030*/  F2FP.SATFINITE.E4M3.F32.PACK_AB_MERGE_C R56, R6, R189, RZ ;  /* 0x000000bd0638723e */ /* 0x000fe200048070ff */
[--C-:B------:R-:W-:Y:S01]  /*d040*/  FFMA R50, R50, UR7, -R238.reuse ;  /* 0x0000000732327c23 */ /* 0x100fe200080008ee */
[--C-:B------:R-:W-:Y:S01]  /*d050*/  FFMA R54, R54, UR7, -R238.reuse ;  /* 0x0000000736367c23 */ /* 0x100fe200080008ee */
[----:B------:R-:W-:Y:S01]  /*d060*/  FMUL R55, R86, 1.4426950216293334961 ;  /* 0x3fb8aa3b56377820 */ /* 0x000fe20000400000 */
[----:B------:R-:W-:Y:S01]  /*d070*/  SEL R86, R79, R48, !P0 ;  /* 0x000000304f567207 */ /* 0x000fe20004000000 */
[----:B------:R-:W-:Y:S01]  /*d080*/  FFMA R59, R59, UR7, -R238 ;  /* 0x000000073b3b7c23 */ /* 0x000fe200080008ee */
[----:B------:R-:W-:Y:S01]  /*d090*/  FFMA R45, R52, UR7, -R58 ;  /* 0x00000007342d7c23 */ /* 0x000fe2000800083a */
[----:B------:R-:W-:Y:S01]  /*d0a0*/  SEL R79, R48, R79, !P0 ;  /* 0x0000004f304f7207 */ /* 0x000fe20004000000 */
[----:B------:R-:W-:Y:S01]  /*d0b0*/  FMUL R48, R53, 1.4426950216293334961 ;  /* 0x3fb8aa3b35307820 */ /* 0x000fe20000400000 */
[----:B0-----:R-:W-:-:S02]  /*d0c0*/  F2FP.SATFINITE.E4M3.F32.PACK_AB_MERGE_C R249, R40, R37, R249 ;  /* 0x0000002528f9723e */ /* 0x001fc400048070f9 */
[----:B-1----:R-:W-:Y:S01]  /*d0d0*/  F2FP.SATFINITE.E4M3.F32.PACK_AB_MERGE_C R56, R24, R41, R56 ;  /* 0x000000291838723e */ /* 0x002fe20004807038 */
[----:B------:R-:W-:Y:S01]  /*d0e0*/  FMUL R50, R50, 1.4426950216293334961 ;  /* 0x3fb8aa3b32327820 */ /* 0x000fe20000400000 */
[----:B------:R-:W-:Y:S01]  /*d0f0*/  FMUL R54, R54, 1.4426950216293334961 ;  /* 0x3fb8aa3b36367820 */ /* 0x000fe20000400000 */
[--C-:B------:R-:W-:Y:S01]  /*d100*/  FFMA R57, R57, UR7, -R58.reuse ;  /* 0x0000000739397c23 */ /* 0x100fe2000800083a */
[--C-:B------:R-:W-:Y:S01]  /*d110*/  FFMA R53, R60, UR7, -R58.reuse ;  /* 0x000000073c357c23 */ /* 0x100fe2000800083a */
[----:B------:R-:W-:Y:S01]  /*d120*/  FFMA R61, R61, UR7, -R58 ;  /* 0x000000073d3d7c23 */ /* 0x000fe2000800083a */
[----:B------:R-:W-:Y:S01]  /*d130*/  FMUL R59, R59, 1.4426950216293334961 ;  /* 0x3fb8aa3b3b3b7820 */ /* 0x000fe20000400000 */
[----:B------:R-:W-:Y:S01]  /*d140*/  FMUL R25, R25, 1.4426950216293334961 ;  /* 0x3fb8aa3b19197820 */ /* 0x000fe20000400000 */
[----:B------:R-:W-:Y:S01]  /*d150*/  FMUL R45, R45, 1.4426950216293334961 ;  /* 0x3fb8aa3b2d2d7820 */ /* 0x000fe20000400000 */
[----:B------:R-:W-:Y:S01]  /*d160*/  SEL R250, R249, R56, !P0 ;  /* 0x00000038f9fa7207 */ /* 0x000fe20004000000 */
[----:B------:R0:W1:Y:S01]  /*d170*/  MUFU.EX2 R4, R50 ;  /* 0x0000003200047308 */ /* 0x0000620000000800 */
[----:B------:R-:W-:Y:S01]  /*d180*/  SEL R249, R56, R249, !P0 ;  /* 0x000000f938f97207 */ /* 0x000fe20004000000 */
[----:B------:R-:W-:Y:S01]  /*d190*/  FMUL R52, R57, 1.4426950216293334961 ;  /* 0x3fb8aa3b39347820 */ /* 0x000fe20000400000 */
[----:B------:R-:W-:Y:S01]  /*d1a0*/  FMUL R53, R53, 1.4426950216293334961 ;  /* 0x3fb8aa3b35357820 */ /* 0x000fe20000400000 */
[----:B------:R-:W-:-:S04]  /*d1b0*/  FMUL R56, R61, 1.4426950216293334961 ;  /* 0x3fb8aa3b3d387820 */ /* 0x000fc80000400000 */
[----:B------:R4:W1:Y:S08]  /*d1c0*/  MUFU.EX2 R3, R54 ;  /* 0x0000003600037308 */ /* 0x0008700000000800 */
[----:B------:R-:W-:Y:S08]  /*d1d0*/  MUFU.EX2 R252, R59 ;  /* 0x0000003b00fc7308 */ /* 0x000ff00000000800 */
[----:B------:R-:W-:Y:S01]  /*d1e0*/  MUFU.EX2 R30, R30 ;  /* 0x0000001e001e7308 */ /* 0x000fe20000000800 */
[--C-:B------:R-:W-:Y:S01]  /*d1f0*/  FFMA R69, R69, UR7, -R58.reuse ;  /* 0x0000000745457c23 */ /* 0x100fe2000800083a */
[----:B------:R-:W-:-:S06]  /*d200*/  FFMA R72, R72, UR7, -R58 ;  /* 0x0000000748487c23 */ /* 0x000fcc000800083a */
[----:B------:R-:W-:Y:S08]  /*d210*/  MUFU.EX2 R25, R25 ;  /* 0x0000001900197308 */ /* 0x000ff00000000800 */
[----:B------:R-:W1:Y:S08]  /*d220*/  MUFU.EX2 R44, R44 ;  /* 0x0000002c002c7308 */ /* 0x000e700000000800 */
[----:B------:R-:W-:Y:S08]  /*d230*/  MUFU.EX2 R45, R45 ;  /* 0x0000002d002d7308 */ /* 0x000ff00000000800 */
[----:B------:R-:W1:Y:S01]  /*d240*/  MUFU.EX2 R48, R48 ;  /* 0x0000003000307308 */ /* 0x000e620000000800 */
[----:B------:R-:W-:Y:S01]  /*d250*/  FFMA R83, R83, UR7, -R238 ;  /* 0x0000000753537c23 */ /* 0x000fe200080008ee */
[----:B------:R-:W-:-:S06]  /*d260*/  FFMA R65, R65, UR7, -R58 ;  /* 0x0000000741417c23 */ /* 0x000fcc000800083a */
[----:B------:R-:W-:Y:S08]  /*d270*/  MUFU.EX2 R49, R49 ;  /* 0x0000003100317308 */ /* 0x000ff00000000800 */
[----:B------:R-:W1:Y:S08]  /*d280*/  MUFU.EX2 R52, R52 ;  /* 0x0000003400347308 */ /* 0x000e700000000800 */
[----:B------:R-:W-:Y:S08]  /*d290*/  MUFU.EX2 R53, R53 ;  /* 0x0000003500357308 */ /* 0x000ff00000000800 */
[----:B------:R-:W1:Y:S01]  /*d2a0*/  MUFU.EX2 R56, R56 ;  /* 0x0000003800387308 */ /* 0x000e620000000800 */
[----:B------:R-:W-:Y:S01]  /*d2b0*/  FMUL R69, R69, 1.4426950216293334961 ;  /* 0x3fb8aa3b45457820 */ /* 0x000fe20000400000 */
[----:B------:R-:W-:Y:S01]  /*d2c0*/  FMUL R72, R72, 1.4426950216293334961 ;  /* 0x3fb8aa3b48487820 */ /* 0x000fe20000400000 */
[----:B------:R-:W-:Y:S01]  /*d2d0*/  FMUL R60, R65, 1.4426950216293334961 ;  /* 0x3fb8aa3b413c7820 */ /* 0x000fe20000400000 */
[----:B------:R-:W-:Y:S01]  /*d2e0*/  FFMA R61, R68, UR7, -R58 ;  /* 0x00000007443d7c23 */ /* 0x000fe2000800083a */
[----:B0-----:R-:W-:Y:S01]  /*d2f0*/  FFMA R50, R82, UR7, -R238 ;  /* 0x0000000752327c23 */ /* 0x001fe200080008ee */
[----:B----4-:R-:W-:Y:S01]  /*d300*/  FMUL R54, R83, 1.4426950216293334961 ;  /* 0x3fb8aa3b53367820 */ /* 0x010fe20000400000 */
[----:B-1----:R-:W-:Y:S01]  /*d310*/  F2FP.SATFINITE.E4M3.F32.PACK_AB_MERGE_C R65, R2, R4, RZ ;  /* 0x000000040241723e */ /* 0x002fe200048070ff */
[----:B------:R0:W-:Y:S01]  /*d320*/  MUFU.EX2 R82, R69 ;  /* 0x0000004500527308 */ /* 0x0001e20000000800 */
[----:B------:R-:W-:Y:S01]  /*d330*/  F2FP.SATFINITE.E4M3.F32.PACK_AB_MERGE_C R68, R5, R3, RZ ;  /* 0x000000030544723e */ /* 0x000fe200048070ff */
[----:B------:R-:W-:Y:S01]  /*d340*/  FFMA R64, R64, UR7, -R58 ;  /* 0x0000000740407c23 */ /* 0x000fe2000800083a */
[----:B------:R-:W-:Y:S01]  /*d350*/  F2FP.SATFINITE.E4M3.F32.PACK_AB_MERGE_C R65, R44, R25, R65 ;  /* 0x000000192c41723e */ /* 0x000fe20004807041 */
[----:B------:R1:W-:Y:S01]  /*d360*/  STS.U8 [R217+UR15+0x800], R248 ;  /* 0x000800f8d9007988 */ /* 0x0003e2000800000f */
[----:B------:R-:W-:-:S03]  /*d370*/  F2FP.SATFINITE.E4M3.F32.PACK_AB_MERGE_C R68, R48, R45, R68 ;  /* 0x0000002d3044723e */ /* 0x000fc60004807044 */
[----:B------:R4:W-:Y:S01]  /*d380*/  MUFU.EX2 R83, R72 ;  /* 0x0000004800537308 */ /* 0x0009e20000000800 */
[----:B0-----:R-:W-:Y:S01]  /*d390*/  F2FP.SATFINITE.E4M3.F32.PACK_AB_MERGE_C R69, R252, R187, RZ ;  /* 0x000000bbfc45723e */ /* 0x001fe200048070ff */
[----:B------:R-:W-:Y:S01]  /*d3a0*/  STS.U8 [R217+UR15+0xc00], R244 ;  /* 0x000c00f4d9007988 */ /* 0x000fe2000800000f */
[----:B------:R-:W-:Y:S01]  /*d3b0*/  FMUL R57, R64, 1.4426950216293334961 ;  /* 0x3fb8aa3b40397820 */ /* 0x000fe20000400000 */
[----:B------:R-:W-:Y:S01]  /*d3c0*/  FFMA R81, R81, UR7, -R58 ;  /* 0x0000000751517c23 */ /* 0x000fe2000800083a */
[----:B------:R-:W-:Y:S01]  /*d3d0*/  F2FP.SATFINITE.E4M3.F32.PACK_AB_MERGE_C R69, R52, R49, R69 ;  /* 0x000000313445723e */ /* 0x000fe20004807045 */
[----:B------:R-:W-:Y:S01]  /*d3e0*/  FFMA R87, R87, UR7, -R238 ;  /* 0x0000000757577c23 */ /* 0x000fe200080008ee */
[----:B------:R-:W-:Y:S01]  /*d3f0*/  FMUL R39, R39, 1.4426950216293334961 ;  /* 0x3fb8aa3b27277820 */ /* 0x000fe20000400000 */
[----:B------:R-:W-:Y:S01]  /*d400*/  FMUL R47, R47, 1.4426950216293334961 ;  /* 0x3fb8aa3b2f2f7820 */ /* 0x000fe20000400000 */
[----:B----4-:R-:W-:Y:S01]  /*d410*/  F2FP.SATFINITE.E4M3.F32.PACK_AB_MERGE_C R72, R30, R251, RZ ;  /* 0x000000fb1e48723e */ /* 0x010fe200048070ff */
[----:B------:R-:W-:Y:S01]  /*d420*/  STS.U8 [R217+UR15+0x1000], R229 ;  /* 0x001000e5d9007988 */ /* 0x000fe2000800000f */
[----:B------:R-:W-:-:S02]  /*d430*/  SEL R64, R65, R68, !P0 ;  /* 0x0000004441407207 */ /* 0x000fc40004000000 */
[----:B------:R-:W-:Y:S01]  /*d440*/  F2FP.SATFINITE.E4M3.F32.PACK_AB_MERGE_C R72, R56, R53, R72 ;  /* 0x000000353848723e */ /* 0x000fe20004807048 */
[----:B------:R-:W-:Y:S01]  /*d450*/  STS.U8 [R217+UR15+0x1400], R197 ;  /* 0x001400c5d9007988 */ /* 0x000fe2000800000f */
[----:B------:R-:W-:Y:S01]  /*d460*/  SEL R65, R68, R65, !P0 ;  /* 0x0000004144417207 */ /* 0x000fe20004000000 */
[--C-:B------:R-:W-:Y:S01]  /*d470*/  FFMA R189, R76, UR7, -R58.reuse ;  /* 0x000000074cbd7c23 */ /* 0x100fe2000800083a */
[----:B------:R-:W-:Y:S01]  /*d480*/  SEL R68, R69, R72, !P0 ;  /* 0x0000004845447207 */ /* 0x000fe20004000000 */
[----:B------:R-:W-:Y:S01]  /*d490*/  STS.U8 [R217+UR15+0x1800], R12 ;  /* 0x0018000cd9007988 */ /* 0x000fe2000800000f */
[----:B------:R-:W-:Y:S01]  /*d4a0*/  SEL R69, R72, R69, !P0 ;  /* 0x0000004548457207 */ /* 0x000fe20004000000 */
[----:B------:R-:W-:Y:S02]  /*d4b0*/  FMUL R38, R38, 1.4426950216293334961 ;  /* 0x3fb8aa3b26267820 */ /* 0x000fe40000400000 */
[----:B------:R0:W-:Y:S01]  /*d4c0*/  STS.U8 [R217+UR15+0x1c00], R13 ;  /* 0x001c000dd9007988 */ /* 0x0001e2000800000f */
[----:B------:R-:W-:Y:S01]  /*d4d0*/  FMUL R50, R50, 1.4426950216293334961 ;  /* 0x3fb8aa3b32327820 */ /* 0x000fe20000400000 */
[----:B------:R-:W-:Y:S01]  /*d4e0*/  FMUL R59, R87, 1.4426950216293334961 ;  /* 0x3fb8aa3b573b7820 */ /* 0x000fe20000400000 */
[--C-:B------:R-:W-:Y:S01]  /*d4f0*/  FFMA R72, R80, UR7, -R58.reuse ;  /* 0x0000000750487c23 */ /* 0x100fe2000800083a */
[--C-:B------:R-:W-:Y:S01]  /*d500*/  FFMA R73, R73, UR7, -R58.reuse ;  /* 0x0000000749497c23 */ /* 0x100fe2000800083a */
[--C-:B------:R-:W-:Y:S01]  /*d510*/  FFMA R77, R77, UR7, -R58.reuse ;  /* 0x000000074d4d7c23 */ /* 0x100fe2000800083a */
[--C-:B------:R-:W-:Y:S01]  /*d520*/  FFMA R85, R85, UR7, -R58.reuse ;  /* 0x0000000755557c23 */ /* 0x100fe2000800083a */
[----:B------:R-:W-:Y:S01]  /*d530*/  FMUL R61, R61, 1.4426950216293334961 ;  /* 0x3fb8aa3b3d3d7820 */ /* 0x000fe20000400000 */
[----:B------:R-:W-:Y:S01]  /*d540*/  MUFU.EX2 R43, R43 ;  /* 0x0000002b002b7308 */ /* 0x000fe20000000800 */
[----:B-1----:R-:W4:Y:S01]  /*d550*/  LDL.LU R248, [R1+0x18] ;  /* 0x0000180001f87983 */ /* 0x002f220000300800 */
[----:B0-----:R-:W-:Y:S01]  /*d560*/  FMUL R13, R81, 1.4426950216293334961 ;  /* 0x3fb8aa3b510d7820 */ /* 0x001fe20000400000 */
[----:B------:R-:W-:Y:S01]  /*d570*/  FFMA R81, R84, UR7, -R58 ;  /* 0x0000000754517c23 */ /* 0x000fe2000800083a */
[----:B------:R-:W-:Y:S01]  /*d580*/  FMUL R189, R189, 1.4426950216293334961 ;  /* 0x3fb8aa3bbdbd7820 */ /* 0x000fe20000400000 */
[----:B------:R-:W-:Y:S01]  /*d590*/  FMUL R12, R72, 1.4426950216293334961 ;  /* 0x3fb8aa3b480c7820 */ /* 0x000fe20000400000 */
[----:B------:R-:W-:Y:S01]  /*d5a0*/  FMUL R73, R73, 1.4426950216293334961 ;  /* 0x3fb8aa3b49497820 */ /* 0x000fe20000400000 */
[----:B------:R-:W-:Y:S01]  /*d5b0*/  FMUL R81, R81, 1.4426950216293334961 ;  /* 0x3fb8aa3b51517820 */ /* 0x000fe20000400000 */
[----:B------:R-:W0:Y:S01]  /*d5c0*/  MUFU.EX2 R39, R39 ;  /* 0x0000002700277308 */ /* 0x000e220000000800 */
[----:B------:R-:W-:Y:S01]  /*d5d0*/  FMUL R77, R77, 1.4426950216293334961 ;  /* 0x3fb8aa3b4d4d7820 */ /* 0x000fe20000400000 */
[----:B------:R-:W-:Y:S01]  /*d5e0*/  FMUL R85, R85, 1.4426950216293334961 ;  /* 0x3fb8aa3b55557820 */ /* 0x000fe20000400000 */
[----:B------:R1:W-:Y:S04]  /*d5f0*/  STS.U8 [R217+UR15+0x2000], R19 ;  /* 0x00200013d9007988 */ /* 0x0003e8000800000f */
[----:B------:R-:W2:Y:S01]  /*d600*/  LDL.LU R244, [R1+0x1c] ;  /* 0x00001c0001f47983 */ /* 0x000ea20000300800 */
[----:B------:R-:W-:Y:S08]  /*d610*/  MUFU.EX2 R46, R46 ;  /* 0x0000002e002e7308 */ /* 0x000ff00000000800 */
[----:B------:R-:W-:Y:S08]  /*d620*/  MUFU.EX2 R47, R47 ;  /* 0x0000002f002f7308 */ /* 0x000ff00000000800 */
[----:B------:R-:W-:Y:S08]  /*d630*/  MUFU.EX2 R31, R31 ;  /* 0x0000001f001f7308 */ /* 0x000ff00000000800 */
[----:B------:R-:W0:Y:S08]  /*d640*/  MUFU.EX2 R34, R34 ;  /* 0x0000002200227308 */ /* 0x000e300000000800 */
[----:B------:R-:W-:Y:S08]  /*d650*/  MUFU.EX2 R35, R35 ;  /* 0x0000002300237308 */ /* 0x000ff00000000800 */
[----:B------:R-:W0:Y:S08]  /*d660*/  MUFU.EX2 R38, R38 ;  /* 0x0000002600267308 */ /* 0x000e300000000800 */
[----:B------:R-:W-:Y:S08]  /*d670*/  MUFU.EX2 R50, R50 ;  /* 0x0000003200327308 */ /* 0x000ff00000000800 */
[----:B------:R-:W0:Y:S08]  /*d680*/  MUFU.EX2 R54, R54 ;  /* 0x0000003600367308 */ /* 0x000e300000000800 */
[----:B------:R-:W-:Y:S08]  /*d690*/  MUFU.EX2 R55, R55 ;  /* 0x0000003700377308 */ /* 0x000ff00000000800 */
[----:B------:R-:W0:Y:S08]  /*d6a0*/  MUFU.EX2 R59, R59 ;  /* 0x0000003b003b7308 */ /* 0x000e300000000800 */
[----:B------:R-:W3:Y:S08]  /*d6b0*/  MUFU.EX2 R87, R73 ;  /* 0x0000004900577308 */ /* 0x000ef00000000800 */
[----:B------:R-:W-:Y:S08]  /*d6c0*/  MUFU.EX2 R189, R189 ;  /* 0x000000bd00bd7308 */ /* 0x000ff00000000800 */
[----:B------:R0:W3:Y:S08]  /*d6d0*/  MUFU.EX2 R80, R77 ;  /* 0x0000004d00507308 */ /* 0x0000f00000000800 */
[----:B------:R-:W-:Y:S08]  /*d6e0*/  MUFU.EX2 R57, R57 ;  /* 0x0000003900397308 */ /* 0x000ff00000000800 */
[----:B------:R-:W3:Y:S08]  /*d6f0*/  MUFU.EX2 R60, R60 ;  /* 0x0000003c003c7308 */ /* 0x000ef00000000800 */
[----:B------:R-:W3:Y:S08]  /*d700*/  MUFU.EX2 R61, R61 ;  /* 0x0000003d003d7308 */ /* 0x000ef00000000800 */
[----:B------:R-:W-:Y:S08]  /*d710*/  MUFU.EX2 R12, R12 ;  /* 0x0000000c000c7308 */ /* 0x000ff00000000800 */
[----:B------:R-:W3:Y:S08]  /*d720*/  MUFU.EX2 R13, R13 ;  /* 0x0000000d000d7308 */ /* 0x000ef00000000800 */
[----:B------:R-:W-:Y:S08]  /*d730*/  MUFU.EX2 R81, R81 ;  /* 0x0000005100517308 */ /* 0x000ff00000000800 */
[----:B-1----:R-:W1:Y:S01]  /*d740*/  MUFU.EX2 R19, R85 ;  /* 0x0000005500137308 */ /* 0x002e620000000800 */
[----:B------:R3:W-:Y:S01]  /*d750*/  STS.U8 [R217+UR15+0x2400], R15 ;  /* 0x0024000fd9007988 */ /* 0x0007e2000800000f */
[----:B0-----:R-:W-:-:S02]  /*d760*/  F2FP.SATFINITE.E4M3.F32.PACK_AB_MERGE_C R77, R43, R39, RZ ;  /* 0x000000272b4d723e */ /* 0x001fc400048070ff */
[----:B------:R-:W-:Y:S01]  /*d770*/  F2FP.SATFINITE.E4M3.F32.PACK_AB_MERGE_C R76, R34, R31, RZ ;  /* 0x0000001f224c723e */ /* 0x000fe200048070ff */
[----:B------:R0:W-:Y:S01]  /*d780*/  STS.U8 [R217+UR15+0x2800], R14 ;  /* 0x0028000ed9007988 */ /* 0x0001e2000800000f */
[----:B------:R-:W-:Y:S02]  /*d790*/  F2FP.SATFINITE.E4M3.F32.PACK_AB_MERGE_C R73, R38, R35, RZ ;  /* 0x000000232649723e */ /* 0x000fe400048070ff */
[----:B------:R-:W-:Y:S02]  /*d7a0*/  F2FP.SATFINITE.E4M3.F32.PACK_AB_MERGE_C R197, R54, R50, RZ ;  /* 0x0000003236c5723e */ /* 0x000fe400048070ff */
[----:B---3--:R-:W-:Y:S02]  /*d7b0*/  F2FP.SATFINITE.E4M3.F32.PACK_AB_MERGE_C R15, R47, R46, RZ ;  /* 0x0000002e2f0f723e */ /* 0x008fe400048070ff */
[----:B0-----:R-:W-:Y:S02]  /*d7c0*/  F2FP.SATFINITE.E4M3.F32.PACK_AB_MERGE_C R14, R59, R55, RZ ;  /* 0x000000373b0e723e */ /* 0x001fe400048070ff */
[----:B------:R-:W-:-:S02]  /*d7d0*/  F2FP.SATFINITE.E4M3.F32.PACK_AB_MERGE_C R77, R87, R83, R77 ;  /* 0x00000053574d723e */ /* 0x000fc4000480704d */
[----:B------:R-:W-:Y:S02]  /*d7e0*/  F2FP.SATFINITE.E4M3.F32.PACK_AB_MERGE_C R15, R80, R189, R15 ;  /* 0x000000bd500f723e */ /* 0x000fe4000480700f */
[----:B------:R-:W-:Y:S02]  /*d7f0*/  F2FP.SATFINITE.E4M3.F32.PACK_AB_MERGE_C R76, R60, R57, R76 ;  /* 0x000000393c4c723e */ /* 0x000fe4000480704c */
[----:B------:R-:W-:Y:S02]  /*d800*/  F2FP.SATFINITE.E4M3.F32.PACK_AB_MERGE_C R73, R82, R61, R73 ;  /* 0x0000003d5249723e */ /* 0x000fe40004807049 */
[----:B------:R-:W-:Y:S02]  /*d810*/  F2FP.SATFINITE.E4M3.F32.PACK_AB_MERGE_C R197, R13, R12, R197 ;  /* 0x0000000c0dc5723e */ /* 0x000fe400048070c5 */
[----:B-1----:R-:W-:Y:S02]  /*d820*/  F2FP.SATFINITE.E4M3.F32.PACK_AB_MERGE_C R14, R19, R81, R14 ;  /* 0x00000051130e723e */ /* 0x002fe4000480700e */
[----:B------:R-:W-:-:S02]  /*d830*/  SEL R85, R77, R15, !P0 ;  /* 0x0000000f4d557207 */ /* 0x000fc40004000000 */
[----:B------:R-:W-:Y:S02]  /*d840*/  SEL R72, R76, R73, !P0 ;  /* 0x000000494c487207 */ /* 0x000fe40004000000 */
[----:B------:R-:W-:Y:S02]  /*d850*/  SEL R77, R15, R77, !P0 ;  /* 0x0000004d0f4d7207 */ /* 0x000fe40004000000 */
[----:B------:R-:W-:Y:S02]  /*d860*/  SEL R84, R197, R14, !P0 ;  /* 0x0000000ec5547207 */ /* 0x000fe40004000000 */
[----:B------:R-:W-:Y:S02]  /*d870*/  LOP3.LUT R229, R0, 0x1, RZ, 0x3c, !PT ;  /* 0x0000000100e57812 */ /* 0x000fe400078e3cff */
[----:B------:R-:W-:Y:S02]  /*d880*/  SEL R76, R73, R76, !P0 ;  /* 0x0000004c494c7207 */ /* 0x000fe40004000000 */
[----:B------:R-:W-:Y:S01]  /*d890*/  SEL R197, R14, R197, !P0 ;  /* 0x000000c50ec57207 */ /* 0x000fe20004000000 */
[----:B------:R-:W-:Y:S04]  /*d8a0*/  STS.U8 [R217+UR15+0x2c00], R196 ;  /* 0x002c00c4d9007988 */ /* 0x000fe8000800000f */
[----:B------:R-:W-:Y:S04]  /*d8b0*/  SHFL.IDX PT, R196, R75, R229, 0x1f ;  /* 0x00001fe54bc47589 */ /* 0x000fe800000e0000 */
[----:B------:R-:W-:Y:S04]  /*d8c0*/  SHFL.IDX PT, R15, R79, R229, 0x1f ;  /* 0x00001fe54f0f7589 */ /* 0x000fe800000e0000 */
[----:B------:R-:W-:Y:S04]  /*d8d0*/  SHFL.IDX PT, R249, R249, R229, 0x1f ;  /* 0x00001fe5f9f97589 */ /* 0x000fe800000e0000 */
[----:B------:R-:W-:Y:S04]  /*d8e0*/  SHFL.IDX PT, R14, R65, R229, 0x1f ;  /* 0x00001fe5410e7589 */ /* 0x000fe800000e0000 */
[----:B------:R-:W-:Y:S04]  /*d8f0*/  SHFL.IDX PT, R73, R69, R229, 0x1f ;  /* 0x00001fe545497589 */ /* 0x000fe800000e0000 */
[----:B------:R-:W-:Y:S04]  /*d900*/  SHFL.IDX PT, R75, R76, R229, 0x1f ;  /* 0x00001fe54c4b7589 */ /* 0x000fe800000e0000 */
[----:B------:R-:W-:Y:S04]  /*d910*/  SHFL.IDX PT, R77, R77, R229, 0x1f ;  /* 0x00001fe54d4d7589 */ /* 0x000fe800000e0000 */
[----:B------:R0:W-:Y:S04]  /*d920*/  SHFL.IDX PT, R79, R197, R229, 0x1f ;  /* 0x00001fe5c54f7589 */ /* 0x0001e800000e0000 */
[----:B0-----:R-:W3:Y:S04]  /*d930*/  LDL.LU R229, [R1+0x34] ;  /* 0x0000340001e57983 */ /* 0x001ee80000300800 */
[----:B------:R0:W-:Y:S04]  /*d940*/  STS.U8 [R217+UR15+0x3000], R191 ;  /* 0x003000bfd9007988 */ /* 0x0001e8000800000f */
[----:B------:R-:W4:Y:S01]  /*d950*/  LDL.LU R197, [R1+0x30] ;  /* 0x0000300001c57983 */ /* 0x000f220000300800 */
[----:B0-----:R-:W0:Y:S01]  /*d960*/  S2R R217, SR_TID.X ;  /* 0x0000000000d97919 */ /* 0x001e220000002100 */
[----:B------:R-:W1:Y:S01]  /*d970*/  S2R R191, SR_TID.X ;  /* 0x0000000000bf7919 */ /* 0x000e620000002100 */
[----:B0-----:R-:W-:-:S02]  /*d980*/  LOP3.LUT R217, R217, 0x7f, RZ, 0xc0, !PT ;  /* 0x0000007fd9d97812 */ /* 0x001fc400078ec0ff */
[----:B-1----:R-:W-:Y:S02]  /*d990*/  LOP3.LUT R191, R191, 0x7f, RZ, 0xc0, !PT ;  /* 0x0000007fbfbf7812 */ /* 0x002fe400078ec0ff */
[----:B------:R-:W-:-:S03]  /*d9a0*/  LOP3.LUT R217, R217, 0x10, RZ, 0x3c, !PT ;  /* 0x00000010d9d97812 */ /* 0x000fc600078e3cff */
[----:B------:R-:W-:Y:S04]  /*d9b0*/  STS.U8 [R191+UR15+0x3400], R210 ;  /* 0x003400d2bf007988 */ /* 0x000fe8000800000f */
[----:B------:R-:W-:Y:S04]  /*d9c0*/  STS.U8 [R191+UR15+0x3800], R224 ;  /* 0x003800e0bf007988 */ /* 0x000fe8000800000f */
[----:B------:R-:W-:Y:S04]  /*d9d0*/  STS.U8 [R191+UR15+0x3c00], R42 ;  /* 0x003c002abf007988 */ /* 0x000fe8000800000f */
[----:B--2---:R-:W-:Y:S04]  /*d9e0*/  STS.U8 [R217+UR15+0x480], R244 ;  /* 0x000480f4d9007988 */ /* 0x004fe8000800000f */
[----:B------:R0:W-:Y:S02]  /*d9f0*/  STS.U8 [R217+UR15+0x880], R199 ;  /* 0x000880c7d9007988 */ /* 0x0001e4000800000f */
[----:B0-----:R-:W0:Y:S02]  /*da00*/  S2R R199, SR_TID.X ;  /* 0x0000000000c77919 */ /* 0x001e240000002100 */
[----:B------:R-:W-:Y:S04]  /*da10*/  STS.U8 [R217+UR15+0xc80], R243 ;  /* 0x000c80f3d9007988 */ /* 0x000fe8000800000f */
[----:B------:R-:W-:Y:S04]  /*da20*/  STS.U8 [R217+UR15+0x1080], R227 ;  /* 0x001080e3d9007988 */ /* 0x000fe8000800000f */
[----:B------:R-:W-:Y:S04]  /*da30*/  STS.U8 [R217+UR15+0x1480], R195 ;  /* 0x001480c3d9007988 */ /* 0x000fe8000800000f */
[----:B------:R-:W-:Y:S04]  /*da40*/  STS.U8 [R217+UR15+0x1880], R16 ;  /* 0x00188010d9007988 */ /* 0x000fe8000800000f */
[----:B------:R-:W-:Y:S04]  /*da50*/  STS.U8 [R217+UR15+0x1c80], R11 ;  /* 0x001c800bd9007988 */ /* 0x000fe8000800000f */
[----:B------:R-:W-:Y:S01]  /*da60*/  STS.U8 [R217+UR15+0x2080], R23 ;  /* 0x00208017d9007988 */ /* 0x000fe2000800000f */
[----:B0-----:R-:W-:-:S04]  /*da70*/  LOP3.LUT R199, R199, 0x7f, RZ, 0xc0, !PT ;  /* 0x0000007fc7c77812 */ /* 0x001fc800078ec0ff */
[----:B------:R-:W-:Y:S01]  /*da80*/  LOP3.LUT R199, R199, 0x20, RZ, 0x3c, !PT ;  /* 0x00000020c7c77812 */ /* 0x000fe200078e3cff */
[----:B------:R-:W-:Y:S04]  /*da90*/  STS.U8 [R217+UR15+0x2480], R8 ;  /* 0x00248008d9007988 */ /* 0x000fe8000800000f */
[----:B------:R-:W-:Y:S04]  /*daa0*/  STS.U8 [R217+UR15+0x2880], R154 ;  /* 0x0028809ad9007988 */ /* 0x000fe8000800000f */
[----:B------:R-:W-:Y:S04]  /*dab0*/  STS.U8 [R217+UR15+0x2c80], R198 ;  /* 0x002c80c6d9007988 */ /* 0x000fe8000800000f */
[----:B------:R-:W-:Y:S04]  /*dac0*/  STS.U8 [R217+UR15+0x3080], R203 ;  /* 0x003080cbd9007988 */ /* 0x000fe8000800000f */
[----:B------:R-:W-:Y:S04]  /*dad0*/  STS.U8 [R217+UR15+0x3480], R211 ;  /* 0x003480d3d9007988 */ /* 0x000fe8000800000f */
[----:B------:R-:W-:Y:S04]  /*dae0*/  STS.U8 [R217+UR15+0x3880], R226 ;  /* 0x003880e2d9007988 */ /* 0x000fe8000800000f */
[----:B------:R-:W-:Y:S04]  /*daf0*/  STS.U8 [R217+UR15+0x3c80], R51 ;  /* 0x003c8033d9007988 */ /* 0x000fe8000800000f */
[----:B---3--:R0:W-:Y:S04]  /*db00*/  STS.U8 [R217+UR15+0x80], R229 ;  /* 0x000080e5d9007988 */ /* 0x0081e8000800000f */
[----:B0-----:R-:W2:Y:S04]  /*db10*/  LDL.LU R229, [R1+0x2c] ;  /* 0x00002c0001e57983 */ /* 0x001ea80000300800 */
[----:B------:R-:W3:Y:S04]  /*db20*/  LDL.LU R244, [R1+0x14] ;  /* 0x0000140001f47983 */ /* 0x000ee80000300800 */
[----:B----4-:R0:W-:Y:S04]  /*db30*/  STS.U8 [R199+UR15+0x500], R248 ;  /* 0x000500f8c7007988 */ /* 0x0101e8000800000f */
[----:B0-----:R-:W4:Y:S04]  /*db40*/  LDL.LU R248, [R1+0x28] ;  /* 0x0000280001f87983 */ /* 0x001f280000300800 */
        /* <DEDUP_REMOVED lines=36> */
[----:B0-----:R-:W3:Y:S04]  /*dd90*/  LDL.LU R244, [R1+0x24] ;  /* 0x0000240001f47983 */ /* 0x001ee80000300800 */
[----:B--2---:R-:W-:Y:S04]  /*dda0*/  STS.U8 [R7+UR15+0x180], R229 ;  /* 0x000180e507007988 */ /* 0x004fe8000800000f */
[----:B------:R0:W-:Y:S04]  /*ddb0*/  STS.U8 [R167+UR15+0x600], R9 ;  /* 0x00060009a7007988 */ /* 0x0001e8000800000f */
[----:B----4-:R1:W-:Y:S04]  /*ddc0*/  STS.U8 [R167+UR15+0x200], R248 ;  /* 0x000200f8a7007988 */ /* 0x0103e8000800000f */
[----:B0-----:R-:W2:Y:S04]  /*ddd0*/  LDL.LU R9, [R1+0x48c] ;  /* 0x00048c0001097983 */ /* 0x001ea80000300800 */
[----:B-1----:R-:W4:Y:S04]  /*dde0*/  LDL.LU R248, [R1+0x20] ;  /* 0x0000200001f87983 */ /* 0x002f280000300800 */
        /* <DEDUP_REMOVED lines=35> */
[----:B---3--:R-:W-:Y:S04]  /*e020*/  STS.U8 [R160+UR15+0x280], R244 ;  /* 0x000280f4a0007988 */ /* 0x008fe8000800000f */
[----:B------:R0:W-:Y:S02]  /*e030*/  STS.U8 [R153+UR15+0x700], R22 ;  /* 0x0007001699007988 */ /* 0x0001e4000800000f */
[----:B0-----:R-:W0:Y:S02]  /*e040*/  S2R R22, SR_TID.X ;  /* 0x0000000000167919 */ /* 0x001e240000002100 */
[----:B------:R-:W-:Y:S04]  /*e050*/  STS.U8 [R153+UR15+0xb00], R246 ;  /* 0x000b00f699007988 */ /* 0x000fe8000800000f */
[----:B----4-:R-:W-:Y:S04]  /*e060*/  STS.U8 [R153+UR15+0x300], R248 ;  /* 0x000300f899007988 */ /* 0x010fe8000800000f */
        /* <DEDUP_REMOVED lines=15> */
[----:B--2---:R0:W-:Y:S04]  /*e160*/  STS.U8 [R22+UR15+0x380], R9 ;  /* 0x0003800916007988 */ /* 0x0041e8000800000f */
[----:B------:R1:W-:Y:S04]  /*e170*/  STS.U8 [R22+UR15+0x780], R10 ;  /* 0x0007800a16007988 */ /* 0x0003e8000800000f */
[----:B0-----:R-:W2:Y:S04]  /*e180*/  LDL.LU R9, [R1+0x488] ;  /* 0x0004880001097983 */ /* 0x001ea80000300800 */
[----:B-1----:R-:W3:Y:S04]  /*e190*/  LDL.LU R10, [R1+0x484] ;  /* 0x00048400010a7983 */ /* 0x002ee80000300800 */
[----:B------:R-:W4:Y:S04]  /*e1a0*/  LDL.LU R23, [R1+0x48] ;  /* 0x0000480001177983 */ /* 0x000f280000300800 */
        /* <DEDUP_REMOVED lines=9> */
[----:B------:R-:W4:Y:S04]  /*e240*/  LDL.LU R248, [R1] ;  /* 0x0000000001f87983 */ /* 0x000f280000300800 */
[----:B------:R-:W2:Y:S04]  /*e250*/  SHFL.IDX PT, R71, R64, R0, 0x1f ;  /* 0x00001f0040477589 */ /* 0x000ea800000e0000 */
        /* <DEDUP_REMOVED lines=13> */
[----:B------:R-:W-:Y:S01]  /*e330*/  STS.U8 [R22+UR15+0x3f80], R74 ;  /* 0x003f804a16007988 */ /* 0x000fe2000800000f */
[----:B------:R0:W-:Y:S06]  /*e340*/  MEMBAR.ALL.CTA ;  /* 0x0000000000007992 */ /* 0x0001ec0000008000 */
[----:B0-----:R-:W0:Y:S01]  /*e350*/  FENCE.VIEW.ASYNC.S ;  /* 0x00000000000073c6 */ /* 0x001e220000000000 */
[----:B------:R-:W-:-:S03]  /*e360*/  FADD R16, -R238, R233 ;  /* 0x000000e9ee107221 */ /* 0x000fc60000000100 */
[----:B0-----:R-:W0:Y:S01]  /*e370*/  SHFL.IDX PT, R78, R78, R0, 0x1f ;  /* 0x00001f004e4e7589 */ /* 0x001e2200000e0000 */
[----:B------:R-:W-:-:S03]  /*e380*/  FMUL R16, R16, 1.4426950216293334961 ;  /* 0x3fb8aa3b10107820 */ /* 0x000fc60000400000 */
[----:B------:R-:W1:Y:S04]  /*e390*/  SHFL.IDX PT, R8, R68, R0, 0x1f ;  /* 0x00001f0044087589 */ /* 0x000e6800000e0000 */
[----:B------:R1:W1:Y:S04]  /*e3a0*/  SHFL.IDX PT, R11, R72, R0, 0x1f ;  /* 0x00001f00480b7589 */ /* 0x00026800000e0000 */
[----:B------:R-:W1:Y:S04]  /*e3b0*/  SHFL.IDX PT, R85, R85, R0, 0x1f ;  /* 0x00001f0055557589 */ /* 0x000e6800000e0000 */
[----:B------:R-:W1:Y:S04]  /*e3c0*/  SHFL.IDX PT, R84, R84, R0, 0x1f ;  /* 0x00001f0054547589 */ /* 0x000e6800000e0000 */
[----:B------:R-:W1:Y:S04]  /*e3d0*/  SHFL.IDX PT, R86, R86, R0, 0x1f ;  /* 0x00001f0056567589 */ /* 0x000e6800000e0000 */
[----:B------:R-:W1:Y:S01]  /*e3e0*/  SHFL.IDX PT, R250, R250, R0, 0x1f ;  /* 0x00001f00fafa7589 */ /* 0x000e6200000e0000 */
[----:B------:R-:W0:Y:S02]  /*e3f0*/  MUFU.EX2 R16, R16 ;  /* 0x0000001000107308 */ /* 0x000e240000000800 */
[-C--:B0-----:R-:W-:Y:S01]  /*e400*/  FMUL R90, R90, R16.reuse ;  /* 0x000000105a5a7220 */ /* 0x081fe20000400000 */
[-C--:B------:R-:W-:Y:S01]  /*e410*/  FMUL R91, R91, R16.reuse ;  /* 0x000000105b5b7220 */ /* 0x080fe20000400000 */
        /* <DEDUP_REMOVED lines=29> */
[----:B------:R-:W-:Y:S01]  /*e5f0*/  FMUL R151, R151, R16 ;  /* 0x0000001097977220 */ /* 0x000fe20000400000 */
[----:B--2---:R-:W-:-:S02]  /*e600*/  PRMT R70, R71, R9, R14 ;  /* 0x0000000947467216 */ /* 0x004fc4000000000e */
[----:B---3--:R-:W-:Y:S01]  /*e610*/  PRMT R71, R71, R10, R14 ;  /* 0x0000000a47477216 */ /* 0x008fe2000000000e */
[----:B------:R-:W-:-:S04]  /*e620*/  FADD R14, -R58, R235 ;  /* 0x000000eb3a0e7221 */ /* 0x000fc80000000100 */
[----:B------:R-:W-:-:S06]  /*e630*/  FMUL R14, R14, 1.4426950216293334961 ;  /* 0x3fb8aa3b0e0e7820 */ /* 0x000fcc0000400000 */
[----:B------:R-:W0:Y:S01]  /*e640*/  MUFU.EX2 R14, R14 ;  /* 0x0000000e000e7308 */ /* 0x000e220000000800 */
[CCC-:B------:R-:W-:Y:S02]  /*e650*/  PRMT R64, R78.reuse, R9.reuse, R196.reuse ;  /* 0x000000094e407216 */ /* 0x1c0fe400000000c4 */
[----:B------:R-:W-:Y:S02]  /*e660*/  PRMT R65, R78, R10, R196 ;  /* 0x0000000a4e417216 */ /* 0x000fe400000000c4 */
[-C--:B-1----:R-:W-:Y:S02]  /*e670*/  PRMT R72, R8, R9.reuse, R73 ;  /* 0x0000000908487216 */ /* 0x082fe40000000049 */
[-C--:B------:R-:W-:Y:S02]  /*e680*/  PRMT R74, R11, R9.reuse, R75 ;  /* 0x000000090b4a7216 */ /* 0x080fe4000000004b */
[-C--:B------:R-:W-:Y:S02]  /*e690*/  PRMT R76, R85, R9.reuse, R77 ;  /* 0x00000009554c7216 */ /* 0x080fe4000000004d */
[----:B------:R-:W-:-:S02]  /*e6a0*/  PRMT R78, R84, R9, R79 ;  /* 0x00000009544e7216 */ /* 0x000fc4000000004f */
[CCC-:B------:R-:W-:Y:S02]  /*e6b0*/  PRMT R66, R86.reuse, R9.reuse, R15.reuse ;  /* 0x0000000956427216 */ /* 0x1c0fe4000000000f */
[----:B------:R-:W-:Y:S01]  /*e6c0*/  PRMT R67, R86, R10, R15 ;  /* 0x0000000a56437216 */ /* 0x000fe2000000000f */
        /* <DEDUP_REMOVED lines=32> */
[--C-:B------:R-:W-:Y:S01]  /*e8d0*/  PRMT R68, R250, R9, R249.reuse ;  /* 0x00000009fa447216 */ /* 0x100fe200000000f9 */
[----:B------:R-:W-:Y:S01]  /*e8e0*/  FADD R26, R62, R26 ;  /* 0x0000001a3e1a7221 */ /* 0x000fe20000000000 */
[-C--:B------:R-:W-:Y:S01]  /*e8f0*/  PRMT R69, R250, R10.reuse, R249 ;  /* 0x0000000afa457216 */ /* 0x080fe200000000f9 */
[----:B------:R-:W0:Y:S01]  /*e900*/  LDC R15, c[0x0][0x280] ;  /* 0x0000a000ff0f7b82 */ /* 0x000e220000000800 */
[----:B------:R-:W-:-:S02]  /*e910*/  PRMT R73, R8, R10, R73 ;  /* 0x0000000a08497216 */ /* 0x000fc40000000049 */
[-C--:B------:R-:W-:Y:S02]  /*e920*/  PRMT R75, R11, R10.reuse, R75 ;  /* 0x0000000a0b4b7216 */ /* 0x080fe4000000004b */
[-C--:B------:R-:W-:Y:S02]  /*e930*/  PRMT R77, R85, R10.reuse, R77 ;  /* 0x0000000a554d7216 */ /* 0x080fe4000000004d */
[----:B------:R-:W-:Y:S01]  /*e940*/  PRMT R79, R84, R10, R79 ;  /* 0x0000000a544f7216 */ /* 0x000fe2000000004f */
[----:B------:R-:W-:Y:S01]  /*e950*/  BAR.SYNC.DEFER_BLOCKING 0x0 ;  /* 0x0000000000007b1d */ /* 0x000fe20000010000 */
[----:B----4-:R-:W-:-:S04]  /*e960*/  FADD R8, R195, R23 ;  /* 0x00000017c3087221 */ /* 0x010fc80000000000 */
[----:B------:R-:W-:Y:S01]  /*e970*/  FADD R8, R227, R8 ;  /* 0x00000008e3087221 */ /* 0x000fe20000000000 */
[----:B------:R-:W-:-:S06]  /*e980*/  WARPGROUP.ARRIVE ;  /* 0x00000000000079c5 */ /* 0x000fcc0000000000 */
[----:B------:R-:W-:Y:S01]  /*e990*/  QGMMA.64x128x32.F32.E4M3.E4M3 R88, R64, gdesc[UR16], R88 ;  /* 0x01e0001040587df3 */ /* 0x000fe20008700858 */
[----:B------:R-:W-:-:S04]  /*e9a0*/  FADD R8, R243, R8 ;  /* 0x00000008f3087221 */ /* 0x000fc80000000000 */
[----:B------:R-:W-:-:S04]  /*e9b0*/  FADD R8, R224, R8 ;  /* 0x00000008e0087221 */ /* 0x000fc80000000000 */
[----:B------:R-:W-:-:S04]  /*e9c0*/  FADD R8, R210, R8 ;  /* 0x00000008d2087221 */ /* 0x000fc80000000000 */
[----:B------:R-:W-:-:S04]  /*e9d0*/  FADD R8, R191, R8 ;  /* 0x00000008bf087221 */ /* 0x000fc80000000000 */
[----:B------:R-:W-:-:S04]  /*e9e0*/  FADD R8, R197, R8 ;  /* 0x00000008c5087221 */ /* 0x000fc80000000000 */
[----:B------:R-:W-:-:S04]  /*e9f0*/  FADD R8, R229, R8 ;  /* 0x00000008e5087221 */ /* 0x000fc80000000000 */
[----:B------:R-:W-:-:S04]  /*ea00*/  FADD R8, R244, R8 ;  /* 0x00000008f4087221 */ /* 0x000fc80000000000 */
[----:B------:R-:W-:-:S04]  /*ea10*/  FADD R8, R248, R8 ;  /* 0x00000008f8087221 */ /* 0x000fc80000000000 */
[----:B------:R-:W-:Y:S02]  /*ea20*/  FADD R8, R6, R8 ;  /* 0x0000000806087221 */ /* 0x000fe40000000000 */
[----:B------:R1:W5:Y:S02]  /*ea30*/  LDL.LU R6, [R1+0x480] ;  /* 0x0004800001067983 */ /* 0x0003640000300800 */
[----:B------:R-:W-:Y:S02]  /*ea40*/  FADD R8, R4, R8 ;  /* 0x0000000804087221 */ /* 0x000fe40000000000 */
[----:B------:R1:W5:Y:S02]  /*ea50*/  LDL.LU R4, [R1+0x47c] ;  /* 0x00047c0001047983 */ /* 0x0003640000300800 */
[----:B------:R-:W-:Y:S02]  /*ea60*/  FADD R8, R2, R8 ;  /* 0x0000000802087221 */ /* 0x000fe40000000000 */
[----:B------:R-:W2:Y:S02]  /*ea70*/  LDL.LU R2, [R1+0x478] ;  /* 0x0004780001027983 */ /* 0x000ea40000300800 */
[----:B------:R-:W-:-:S02]  /*ea80*/  FADD R8, R3, R8 ;  /* 0x0000000803087221 */ /* 0x000fc40000000000 */
[----:B------:R1:W5:Y:S02]  /*ea90*/  LDL.LU R3, [R1+0x474] ;  /* 0x0004740001037983 */ /* 0x0003640000300800 */
[----:B------:R-:W-:Y:S02]  /*eaa0*/  FADD R8, R5, R8 ;  /* 0x0000000805087221 */ /* 0x000fe40000000000 */
[----:B------:R1:W5:Y:S02]  /*eab0*/  LDL.LU R5, [R1+0x470] ;  /* 0x0004700001057983 */ /* 0x0003640000300800 */
[----:B------:R-:W-:Y:S02]  /*eac0*/  FADD R8, R187, R8 ;  /* 0x00000008bb087221 */ /* 0x000fe40000000000 */
[----:B------:R-:W2:Y:S04]  /*ead0*/  LDL.LU R187, [R1+0x46c] ;  /* 0x00046c0001bb7983 */ /* 0x000ea80000300800 */
[----:B------:R-:W3:Y:S04]  /*eae0*/  LDL.LU R18, [R1+0x54] ;  /* 0x0000540001127983 */ /* 0x000ee80000300800 */
[----:B------:R-:W4:Y:S01]  /*eaf0*/  LDL.LU R17, [R1+0x50] ;  /* 0x0000500001117983 */ /* 0x000f220000300800 */
        /* <DEDUP_REMOVED lines=13> */
[----:B------:R-:W-:Y:S01]  /*ebd0*/  FADD R26, R45, R26 ;  /* 0x0000001a2d1a7221 */ /* 0x000fe20000000000 */
[----:B------:R-:W-:Y:S03]  /*ebe0*/  QGMMA.64x128x32.F32.E4M3.E4M3 R88, R72, gdesc[UR24], R88 ;  /* 0x01e0001848587df3 */ /* 0x000fe60008700858 */
[----:B------:R-:W-:-:S04]  /*ebf0*/  FADD R26, R48, R26 ;  /* 0x0000001a301a7221 */ /* 0x000fc80000000000 */
[----:B------:R-:W-:Y:S01]  /*ec00*/  FADD R26, R49, R26 ;  /* 0x0000001a311a7221 */ /* 0x000fe20000000000 */
[----:B------:R-:W-:-:S03]  /*ec10*/  FADD R8, R252, R8 ;  /* 0x00000008fc087221 */ /* 0x000fc60000000000 */
        /* <DEDUP_REMOVED lines=28> */
[----:B------:R-:W-:Y:S02]  /*ede0*/  FADD R26, R19, R26 ;  /* 0x0000001a131a7221 */ /* 0x000fe40000000000 */
[----:B------:R-:W-:Y:S04]  /*edf0*/  SHFL.BFLY PT, R11, R8, 0x2, 0x1f ;  /* 0x0c401f00080b7f89 */ /* 0x000fe800000e0000 */
[----:B------:R-:W0:Y:S01]  /*ee00*/  SHFL.BFLY PT, R12, R26, 0x2, 0x1f ;  /* 0x0c401f001a0c7f89 */ /* 0x000e2200000e0000 */
[----:B------:R-:W-:Y:S01]  /*ee10*/  QGMMA.64x128x32.F32.E4M3.E4M3 R88, R76, gdesc[UR28], R88, gsb0 ;  /* 0x01e0001c4c587df3 */ /* 0x000fe20008000858 */
[----:B0-----:R-:W-:Y:S01]  /*ee20*/  FADD R12, R26, R12 ;  /* 0x0000000c1a0c7221 */ /* 0x001fe20000000000 */
[----:B------:R-:W-:-:S04]  /*ee30*/  FADD R11, R8, R11 ;  /* 0x0000000b080b7221 */ /* 0x000fc80000000000 */
[----:B------:R-:W0:Y:S04]  /*ee40*/  SHFL.BFLY PT, R8, R12, 0x1, 0x1f ;  /* 0x0c201f000c087f89 */ /* 0x000e2800000e0000 */
[----:B------:R-:W1:Y:S01]  /*ee50*/  SHFL.BFLY PT, R13, R11, 0x1, 0x1f ;  /* 0x0c201f000b0d7f89 */ /* 0x000e6200000e0000 */
[----:B------:R-:W-:Y:S01]  /*ee60*/  UIADD3 UR5, UR5, 0x80, URZ ;  /* 0x0000008005057890 */ /* 0x000fe2000fffe03f */
[----:B0-----:R-:W-:Y:S01]  /*ee70*/  FADD R8, R12, R8 ;  /* 0x000000080c087221 */ /* 0x001fe20000000000 */
[----:B-1----:R-:W-:-:S04]  /*ee80*/  FADD R13, R11, R13 ;  /* 0x0000000d0b0d7221 */ /* 0x002fc80000000000 */
[----:B------:R-:W-:Y:S01]  /*ee90*/  ISETP.LE.AND P1, PT, R15, UR5, PT ;  /* 0x000000050f007c0c */ /* 0x000fe2000bf23270 */
[----:B------:R-:W-:Y:S01]  /*eea0*/  ULEA UR4, UR13, UR4, 0x7 ;  /* 0x000000040d047291 */ /* 0x000fe2000f8e383f */
[--C-:B------:R-:W-:Y:S02]  /*eeb0*/  IMAD.MOV.U32 R11, RZ, RZ, R58.reuse ;  /* 0x000000ffff0b7224 */ /* 0x100fe400078e003a */
[----:B------:R-:W-:Y:S02]  /*eec0*/  IMAD.MOV.U32 R235, RZ, RZ, R58 ;  /* 0x000000ffffeb7224 */ /* 0x000fe400078e003a */
[----:B---3--:R-:W-:Y:S01]  /*eed0*/  FFMA R18, R14, R18, R8 ;  /* 0x000000120e127223 */ /* 0x008fe20000000008 */
[----:B----4-:R-:W-:-:S04]  /*eee0*/  FFMA R17, R16, R17, R13 ;  /* 0x0000001110117223 */ /* 0x010fc8000000000d */
[----:B------:R1:W-:Y:S04]  /*eef0*/  STL [R1+0x54], R18 ;  /* 0x0000541201007387 */ /* 0x0003e80000100800 */
[----:B------:R1:W-:Y:S01]  /*ef00*/  STL [R1+0x50], R17 ;  /* 0x0000501101007387 */ /* 0x0003e20000100800 */
[----:B--2---:R-:W-:Y:S02]  /*ef10*/  IMAD R2, R187, 0x80, R2 ;  /* 0x00000080bb027824 */ /* 0x004fe400078e0202 */
[--C-:B------:R-:W-:Y:S02]  /*ef20*/  IMAD.MOV.U32 R8, RZ, RZ, R238.reuse ;  /* 0x000000ffff087224 */ /* 0x100fe400078e00ee */
[----:B------:R-:W-:Y:S01]  /*ef30*/  IMAD.MOV.U32 R233, RZ, RZ, R238 ;  /* 0x000000ffffe97224 */ /* 0x000fe200078e00ee */
[----:B------:R-:W-:-:S02]  /*ef40*/  WARPGROUP.DEPBAR.LE gsb0, 0x0 ;  /* 0x00008000000079c5 */ /* 0x000fc40000010000 */
[----:B------:R-:W-:Y:S05]  /*ef50*/  @!P1 BRA `(.L_x_1) ;  /* 0xffffff6400ac9947 */ /* 0x000fea000383ffff */
.L_x_0:
[----:B------:R-:W2:Y:S01]  /*ef60*/  LDL.LU R13, [R1+0x50] ;  /* 0x00005000010d7983 */ /* 0x000ea20000300800 */
[----:B------:R-:W0:Y:S01]  /*ef70*/  S2R R0, SR_TID.X ;  /* 0x0000000000007919 */ /* 0x000e220000002100 */
[----:B------:R-:W-:Y:S01]  /*ef80*/  FMUL R10, R147, 0.25 ;  /* 0x3e800000930a7820 */ /* 0x000fe20000400000 */
[----:B------:R-:W-:Y:S01]  /*ef90*/  FMUL R24, R89, 0.25 ;  /* 0x3e80000059187820 */ /* 0x000fe20000400000 */
[----:B------:R-:W-:Y:S01]  /*efa0*/  FMUL R9, R88, 0.25 ;  /* 0x3e80000058097820 */ /* 0x000fe20000400000 */
[----:B------:R-:W3:Y:S01]  /*efb0*/  LDL.LU R12, [R1+0x54] ;  /* 0x00005400010c7983 */ /* 0x000ee20000300800 */
[----:B------:R-:W4:Y:S01]  /*efc0*/  LDC.64 R232, c[0x0][0x228] ;  /* 0x00008a00ffe87b82 */ /* 0x000f220000000a00 */
[----:B------:R-:W-:Y:S01]  /*efd0*/  ULDC.64 UR4, c[0x0][0x270] ;  /* 0x00009c0000047ab9 */ /* 0x000fe20000000a00 */
[----:B------:R-:W4:Y:S01]  /*efe0*/  S2R R152, SR_TID.X ;  /* 0x0000000000987919 */ /* 0x000f220000002100 */
[----:B------:R-:W-:Y:S01]  /*eff0*/  UIMAD UR4, UR14, UR4, URZ ;  /* 0x000000040e0472a4 */ /* 0x000fe2000f8e023f */
[----:B------:R-:W4:Y:S01]  /*f000*/  S2R R154, SR_TID.X ;  /* 0x00000000009a7919 */ /* 0x000f220000002100 */
[C---:B0-----:R-:W-:Y:S01]  /*f010*/  LOP3.LUT R7, R0.reuse, 0x7, RZ, 0xc0, !PT ;  /* 0x0000000700077812 */ /* 0x041fe200078ec0ff */
[C---:B------:R-:W-:Y:S01]  /*f020*/  IMAD.SHL.U32 R2, R0.reuse, 0x8, RZ ;  /* 0x0000000800027824 */ /* 0x040fe200078e00ff */
[C---:B-1----:R-:W-:Y:S01]  /*f030*/  LOP3.LUT R17, R0.reuse, 0x8, RZ, 0xc0, !PT ;  /* 0x0000000800117812 */ /* 0x042fe200078ec0ff */
[----:B-----5:R-:W-:Y:S01]  /*f040*/  IMAD.SHL.U32 R4, R0, 0x4, RZ ;  /* 0x0000000400047824 */ /* 0x020fe200078e00ff */
[----:B------:R-:W-:Y:S01]  /*f050*/  SHF.R.U32.HI R68, RZ, 0x6, R0 ;  /* 0x00000006ff447819 */ /* 0x000fe20000011600 */
[----:B------:R-:W-:Y:S01]  /*f060*/  IMAD.SHL.U32 R5, R7, 0x10, RZ ;  /* 0x0000001007057824 */ /* 0x000fe200078e00ff */
[----:B------:R-:W-:-:S02]  /*f070*/  LOP3.LUT R2, R2, 0x380, RZ, 0xc0, !PT ;  /* 0x0000038002027812 */ /* 0x000fc400078ec0ff */
[----:B------:R-:W-:Y:S02]  /*f080*/  LEA R3, R17, UR15, 0x7 ;  /* 0x0000000f11037c11 */ /* 0x000fe4000f8e38ff */
[----:B------:R-:W-:Y:S01]  /*f090*/  LOP3.LUT R6, R4, 0xc0, RZ, 0xc0, !PT ;  /* 0x000000c004067812 */ /* 0x000fe200078ec0ff */
[----:B------:R-:W-:Y:S01]  /*f0a0*/  FMUL R4, R151, 0.25 ;  /* 0x3e80000097047820 */ /* 0x000fe20000400000 */
[----:B------:R-:W-:Y:S01]  /*f0b0*/  IADD3 R2, R5, R3, R2 ;  /* 0x0000000305027210 */ /* 0x000fe20007ffe002 */
[----:B------:R-:W-:Y:S01]  /*f0c0*/  FMUL R5, R146, 0.25 ;  /* 0x3e80000092057820 */ /* 0x000fe20000400000 */
[----:B------:R-:W-:Y:S01]  /*f0d0*/  FMUL R3, R150, 0.25 ;  /* 0x3e80000096037820 */ /* 0x000fe20000400000 */
[----:B------:R-:W-:Y:S02]  /*f0e0*/  LEA R7, R7, UR15, 0x3 ;  /* 0x0000000f07077c11 */ /* 0x000fe4000f8e18ff */
[----:B------:R-:W-:Y:S02]  /*f0f0*/  SGXT.U32 R68, R68, 0x1 ;  /* 0x000000014444781a */ /* 0x000fe40000000000 */
[----:B----4-:R-:W-:Y:S01]  /*f100*/  LOP3.LUT R152, R152, 0x7f, RZ, 0xc0, !PT ;  /* 0x0000007f98987812 */ /* 0x010fe200078ec0ff */
[----:B------:R-:W-:-:S02]  /*f110*/  IMAD.IADD R28, R6, 0x1, R7 ;  /* 0x00000001061c7824 */ /* 0x000fc400078e0207 */
[----:B------:R-:W-:Y:S01]  /*f120*/  FMUL R7, R126, 0.25 ;  /* 0x3e8000007e077820 */ /* 0x000fe20000400000 */
[----:B------:R-:W-:Y:S01]  /*f130*/  LOP3.LUT R154, R154, 0x3f, RZ, 0xc0, !PT ;  /* 0x0000003f9a9a7812 */ /* 0x000fe200078ec0ff */
[----:B------:R-:W-:Y:S01]  /*f140*/  BAR.SYNC.DEFER_BLOCKING 0x0 ;  /* 0x0000000000007b1d */ /* 0x000fe20000010000 */
[----:B--2---:R-:W-:-:S04]  /*f150*/  IMAD.MOV.U32 R42, RZ, RZ, R13 ;  /* 0x000000ffff2a7224 */ /* 0x004fc800078e000d */
[C---:B------:R-:W-:Y:S01]  /*f160*/  FMUL R21, R42.reuse, 8388608 ;  /* 0x4b0000002a157820 */ /* 0x040fe20000400000 */
[C---:B------:R-:W-:Y:S02]  /*f170*/  FSETP.GT.AND P0, PT, |R42|.reuse, 8.50705917302346158658e+37, PT ;  /* 0x7e8000002a00780b */ /* 0x040fe40003f04200 */
[----:B------:R-:W-:Y:S01]  /*f180*/  FSETP.GEU.AND P4, PT, |R42|, 1.175494350822287508e-38, PT ;  /* 0x008000002a00780b */ /* 0x000fe20003f8e200 */
[----:B---3--:R-:W-:Y:S01]  /*f190*/  IMAD.MOV.U32 R13, RZ, RZ, R12 ;  /* 0x000000ffff0d7224 */ /* 0x008fe200078e000c */
[----:B------:R-:W-:Y:S01]  /*f1a0*/  FSEL R146, R5, R146, P0 ;  /* 0x0000009205927208 */ /* 0x000fe20000000000 */
[----:B------:R-:W-:Y:S01]  /*f1b0*/  FMUL R5, R138, 0.25 ;  /* 0x3e8000008a057820 */ /* 0x000fe20000400000 */
        /* <DEDUP_REMOVED lines=26> */
[----:B------:R-:W-:Y:S01]  /*f360*/  IMAD.MOV.U32 R23, RZ, RZ, R13 ;  /* 0x000000ffff177224 */ /* 0x000fe200078e000d */
        /* <DEDUP_REMOVED lines=11> */
[----:B------:R-:W-:Y:S01]  /*f420*/  FSETP.GT.AND P1, PT, |R23|, 8.50705917302346158658e+37, PT ;  /* 0x7e8000001700780b */ /* 0x000fe20003f24200 */
[----:B------:R-:W-:Y:S01]  /*f430*/  @!P4 FMUL R6, R6, 16777216 ;  /* 0x4b8000000606c820 */ /* 0x000fe20000400000 */
        /* <DEDUP_REMOVED lines=39> */
[----:B------:R-:W-:Y:S01]  /*f6b0*/  FMUL R12, R23, 8388608 ;  /* 0x4b000000170c7820 */ /* 0x000fe20000400000 */
[----:B------:R-:W-:Y:S01]  /*f6c0*/  FSEL R129, R10, R129, P1 ;  /* 0x000000810a817208 */ /* 0x000fe20000800000 */
[----:B------:R-:W-:Y:S01]  /*f6d0*/  FMUL R10, R121, 0.25 ;  /* 0x3e800000790a7820 */ /* 0x000fe20000400000 */
[----:B------:R-:W-:Y:S01]  /*f6e0*/  FSEL R43, R3, R124, P1 ;  /* 0x0000007c032b7208 */ /* 0x000fe20000800000 */
[----:B------:R-:W-:Y:S01]  /*f6f0*/  FMUL R3, R116, 0.25 ;  /* 0x3e80000074037820 */ /* 0x000fe20000400000 */
[----:B------:R-:W-:Y:S01]  /*f700*/  FSETP.GEU.AND P2, PT, R23, 1.175494350822287508e-38, PT ;  /* 0x008000001700780b */ /* 0x000fe20003f4e000 */
[----:B------:R-:W-:Y:S01]  /*f710*/  @!P4 FMUL R14, R14, 16777216 ;  /* 0x4b8000000e0ec820 */ /* 0x000fe20000400000 */
[----:B------:R-:W-:Y:S01]  /*f720*/  FSEL R40, R4, R103, P0 ;  /* 0x0000006704287208 */ /* 0x000fe20000000000 */
[----:B------:R-:W-:Y:S01]  /*f730*/  FMUL R4, R149, 0.25 ;  /* 0x3e80000095047820 */ /* 0x000fe20000400000 */
[----:B------:R-:W-:Y:S01]  /*f740*/  FSEL R67, R5, R100, P1 ;  /* 0x0000006405437208 */ /* 0x000fe20000800000 */
[----:B------:R-:W-:Y:S01]  /*f750*/  FMUL R5, R92, 0.25 ;  /* 0x3e8000005c057820 */ /* 0x000fe20000400000 */
[----:B------:R-:W-:Y:S01]  /*f760*/  FSEL R12, R12, R23, !P2 ;  /* 0x000000170c0c7208 */ /* 0x000fe20005000000 */
        /* <DEDUP_REMOVED lines=8> */
[----:B------:R-:W-:Y:S01]  /*f7f0*/  VIADD R5, R12, 0xc0cafb0d ;  /* 0xc0cafb0d0c057836 */ /* 0x000fe20000000000 */
        /* <DEDUP_REMOVED lines=8> */
[----:B------:R-:W-:Y:S01]  /*f880*/  LOP3.LUT R5, R5, 0xff800000, RZ, 0xc0, !PT ;  /* 0xff80000005057812 */ /* 0x000fe200078ec0ff */
[----:B------:R-:W-:Y:S01]  /*f890*/  @!P4 FMUL R22, R22, 16777216 ;  /* 0x4b8000001616c820 */ /* 0x000fe20000400000 */
[----:B------:R-:W-:Y:S01]  /*f8a0*/  FSEL R21, R21, R42, !P3 ;  /* 0x0000002a15157208 */ /* 0x000fe20005800000 */
[----:B------:R-:W-:Y:S01]  /*f8b0*/  @P0 FMUL R42, R42, 0.25 ;  /* 0x3e8000002a2a0820 */ /* 0x000fe20000400000 */
[----:B------:R-:W-:Y:S01]  /*f8c0*/  FSEL R101, R10, R101, P1 ;  /* 0x000000650a657208 */ /* 0x000fe20000800000 */
[----:B------:R-:W-:Y:S01]  /*f8d0*/  @!P4 FMUL R16, R16, 16777216 ;  /* 0x4b8000001010c820 */ /* 0x000fe20000400000 */
[----:B------:R-:W-:Y:S01]  /*f8e0*/  FSEL R71, R3, R96, P1 ;  /* 0x0000006003477208 */ /* 0x000fe20000800000 */
[----:B------:R-:W-:Y:S01]  /*f8f0*/  @!P4 FMUL R42, R42, 16777216 ;  /* 0x4b8000002a2ac820 */ /* 0x000fe20000400000 */
[----:B------:R-:W-:Y:S01]  /*f900*/  FSEL R10, RZ, -23, P2 ;  /* 0xc1b80000ff0a7808 */ /* 0x000fe20001000000 */
[----:B------:R-:W-:Y:S01]  /*f910*/  @!P4 FMUL R26, R26, 16777216 ;  /* 0x4b8000001a1ac820 */ /* 0x000fe20000400000 */
[----:B------:R-:W-:Y:S01]  /*f920*/  I2FP.F32.S32 R3, R5 ;  /* 0x0000000500037245 */ /* 0x000fe20000201400 */
[----:B------:R-:W-:Y:S01]  /*f930*/  @!P4 FMUL R30, R30, 16777216 ;  /* 0x4b8000001e1ec820 */ /* 0x000fe20000400000 */
[----:B------:R-:W-:Y:S01]  /*f940*/  FSEL R133, R4, R133, P1 ;  /* 0x0000008504857208 */ /* 0x000fe20000800000 */
[----:B------:R-:W-:Y:S01]  /*f950*/  FMUL R4, R125, 0.25 ;  /* 0x3e8000007d047820 */ /* 0x000fe20000400000 */
[----:B------:R-:W-:Y:S01]  /*f960*/  FSETP.GEU.AND P2, PT, |R23|, 1.175494350822287508e-38, PT ;  /* 0x008000001700780b */ /* 0x000fe20003f4e200 */
[----:B------:R-:W-:Y:S01]  /*f970*/  FFMA.FTZ R10, R3, 1.1920928955078125e-07, R10 ;  /* 0x34000000030a7823 */ /* 0x000fe2000001000a */
[----:B------:R-:W-:Y:S01]  /*f980*/  FSEL R126, R7, R126, P0 ;  /* 0x0000007e077e7208 */ /* 0x000fe20000000000 */
[----:B------:R-:W0:Y:S01]  /*f990*/  MUFU.RCP R3, R42 ;  /* 0x0000002a00037308 */ /* 0x000e220000001000 */
[----:B------:R-:W-:Y:S01]  /*f9a0*/  FSEL R125, R4, R125, P1 ;  /* 0x0000007d047d7208 */ /* 0x000fe20000800000 */
[----:B------:R-:W-:Y:S01]  /*f9b0*/  FMUL R4, R113, 0.25 ;  /* 0x3e80000071047820 */ /* 0x000fe20000400000 */
[----:B------:R-:W-:Y:S01]  /*f9c0*/  FMUL R7, R106, 0.25 ;  /* 0x3e8000006a077820 */ /* 0x000fe20000400000 */
[----:B------:R-:W-:Y:S01]  /*f9d0*/  @P1 FMUL R23, R23, 0.25 ;  /* 0x3e80000017171820 */ /* 0x000fe20000400000 */
[----:B------:R-:W-:Y:S01]  /*f9e0*/  FSEL R89, R24, R89, P1 ;  /* 0x0000005918597208 */ /* 0x000fe20000800000 */
[----:B------:R-:W-:Y:S01]  /*f9f0*/  @!P4 FMUL R32, R32, 16777216 ;  /* 0x4b8000002020c820 */ /* 0x000fe20000400000 */
[----:B------:R-:W-:Y:S01]  /*fa00*/  FSEL R113, R4, R113, P1 ;  /* 0x0000007104717208 */ /* 0x000fe20000800000 */
[----:B------:R-:W-:Y:S01]  /*fa10*/  FMUL R4, R105, 0.25 ;  /* 0x3e80000069047820 */ /* 0x000fe20000400000 */
[----:B------:R-:W-:Y:S01]  /*fa20*/  FSEL R106, R7, R106, P0 ;  /* 0x0000006a076a7208 */ /* 0x000fe20000000000 */
[----:B------:R-:W-:Y:S01]  /*fa30*/  FMUL R7, R90, 0.25 ;  /* 0x3e8000005a077820 */ /* 0x000fe20000400000 */
[----:B------:R-:W-:Y:S01]  /*fa40*/  @!P2 FMUL R23, R23, 16777216 ;  /* 0x4b8000001717a820 */ /* 0x000fe20000400000 */
[----:B------:R-:W-:Y:S01]  /*fa50*/  FSEL R79, R9, R88, P1 ;  /* 0x00000058094f7208 */ /* 0x000fe20000800000 */
[----:B------:R-:W-:Y:S01]  /*fa60*/  @!P4 FMUL R34, R34, 16777216 ;  /* 0x4b8000002222c820 */ /* 0x000fe20000400000 */
[----:B------:R-:W-:Y:S01]  /*fa70*/  FSEL R105, R4, R105, P1 ;  /* 0x0000006904697208 */ /* 0x000fe20000800000 */
[----:B------:R-:W-:Y:S01]  /*fa80*/  FMUL R4, R93, 0.25 ;  /* 0x3e8000005d047820 */ /* 0x000fe20000400000 */
[----:B------:R-:W-:Y:S01]  /*fa90*/  FSEL R90, R7, R90, P0 ;  /* 0x0000005a075a7208 */ /* 0x000fe20000000000 */
[----:B------:R-:W-:Y:S01]  /*faa0*/  FMUL R7, R128, 0.25 ;  /* 0x3e80000080077820 */ /* 0x000fe20000400000 */
[----:B0-----:R-:W-:Y:S01]  /*fab0*/  FMUL R24, R3, R6 ;  /* 0x0000000603187220 */ /* 0x001fe20000400000 */
[----:B------:R-:W-:Y:S01]  /*fac0*/  FSEL R116, RZ, -23, P3 ;  /* 0xc1b80000ff747808 */ /* 0x000fe20001800000 */
[----:B------:R-:W0:Y:S01]  /*fad0*/  MUFU.RCP R6, R23 ;  /* 0x0000001700067308 */ /* 0x000e220000001000 */
[----:B------:R-:W-:Y:S01]  /*fae0*/  FSEL R93, R4, R93, P1 ;  /* 0x0000005d045d7208 */ /* 0x000fe20000800000 */
[----:B------:R-:W-:Y:S01]  /*faf0*/  VIADD R4, R21, 0xc0cafb0d ;  /* 0xc0cafb0d15047836 */ /* 0x000fe20000000000 */
[----:B------:R-:W-:Y:S01]  /*fb00*/  FSEL R39, R7, R128, P1 ;  /* 0x0000008007277208 */ /* 0x000fe20000800000 */
[----:B------:R-:W-:Y:S01]  /*fb10*/  FMUL R7, R108, 0.25 ;  /* 0x3e8000006c077820 */ /* 0x000fe20000400000 */
[----:B------:R-:W-:Y:S01]  /*fb20*/  @!P4 FMUL R36, R36, 16777216 ;  /* 0x4b8000002424c820 */ /* 0x000fe20000400000 */
[----:B------:R-:W-:Y:S01]  /*fb30*/  @!P4 FMUL R38, R38, 16777216 ;  /* 0x4b8000002626c820 */ /* 0x000fe20000400000 */
[----:B------:R-:W-:Y:S01]  /*fb40*/  LOP3.LUT R4, R4, 0xff800000, RZ, 0xc0, !PT ;  /* 0xff80000004047812 */ /* 0x000fe200078ec0ff */
[----:B------:R-:W-:Y:S01]  /*fb50*/  @!P4 FMUL R40, R40, 16777216 ;  /* 0x4b8000002828c820 */ /* 0x000fe20000400000 */
[----:B------:R-:W-:Y:S01]  /*fb60*/  FSEL R59, R7, R108, P1 ;  /* 0x0000006c073b7208 */ /* 0x000fe20000800000 */
[----:B------:R-:W-:Y:S01]  /*fb70*/  @!P4 FMUL R46, R46, 16777216 ;  /* 0x4b8000002e2ec820 */ /* 0x000fe20000400000 */
[----:B------:R-:W-:Y:S01]  /*fb80*/  I2FP.F32.S32 R7, R4 ;  /* 0x0000000400077245 */ /* 0x000fe20000201400 */
[----:B------:R-:W-:Y:S01]  /*fb90*/  @!P4 FMUL R50, R50, 16777216 ;  /* 0x4b8000003232c820 */ /* 0x000fe20000400000 */
        /* <DEDUP_REMOVED lines=48> */
[----:B------:R-:W-:Y:S01]  /*fea0*/  FMUL R19, R3, R14 ;  /* 0x0000000e03137220 */ /* 0x000fe20000400000 */
[----:B------:R-:W-:Y:S01]  /*feb0*/  @!P2 FMUL R71, R71, 16777216 ;  /* 0x4b8000004747a820 */ /* 0x000fe20000400000 */
[----:B------:R-:W-:Y:S01]  /*fec0*/  LEA.HI R9, R17, R28, RZ, 0x1f ;  /* 0x0000001c11097211 */ /* 0x000fe200078ff8ff */
[C---:B------:R-:W-:Y:S01]  /*fed0*/  FMUL R29, R3.reuse, R18 ;  /* 0x00000012031d7220 */ /* 0x040fe20000400000 */
[C---:B------:R-:W-:Y:S01]  /*fee0*/  FMUL R14, R3.reuse, R20 ;  /* 0x00000014030e7220 */ /* 0x040fe20000400000 */
[----:B------:R-:W-:Y:S01]  /*fef0*/  FMUL R37, R3, R22 ;  /* 0x0000001603257220 */ /* 0x000fe20000400000 */
[----:B------:R-:W-:Y:S01]  /*ff00*/  FFMA.FTZ R116, R7, 1.1920928955078125e-07, R116 ;  /* 0x3400000007747823 */ /* 0x000fe20000010074 */
[C---:B------:R-:W-:Y:S01]  /*ff10*/  FMUL R25, R3.reuse, R16 ;  /* 0x0000001003197220 */ /* 0x040fe20000400000 */
        /* <DEDUP_REMOVED lines=10> */
[C---:B0-----:R-:W-:Y:S01]  /*ffc0*/  FMUL R18, R6.reuse, R13 ;  /* 0x0000000d06127220 */ /* 0x041fe20000400000 */
        /* <DEDUP_REMOVED lines=45> */
[----:B------:R-:W-:Y:S01]  /*102a0*/  FMUL R77, R3, R90 ;  /* 0x0000005a034d7220 */ /* 0x000fe20000400000 */
[----:B------:R-:W-:Y:S01]  /*102b0*/  FMUL R6, R6, R71 ;  /* 0x0000004706067220 */ /* 0x000fe20000400000 */
[----:B------:R-:W0:Y:S01]  /*102c0*/  LDC R3, c[0x0][0x278] ;  /* 0x00009e00ff037b82 */ /* 0x000e220000000800 */
[----:B------:R-:W-:Y:S01]  /*102d0*/  F2FP.SATFINITE.E4M3.F32.PACK_AB_MERGE_C R66, R89, R66, RZ ;  /* 0x000000425942723e */ /* 0x000fe200048070ff */
[----:B------:R-:W-:Y:S01]  /*102e0*/  IMAD.IADD R5, R12, 0x1, -R5 ;  /* 0x000000010c057824 */ /* 0x000fe200078e0a05 */
[----:B------:R-:W-:Y:S01]  /*102f0*/  F2FP.SATFINITE.E4M3.F32.PACK_AB_MERGE_C R62, R93, R62, RZ ;  /* 0x0000003e5d3e723e */ /* 0x000fe200048070ff */
[----:B------:R-:W-:Y:S01]  /*10300*/  IMAD.IADD R4, R21, 0x1, -R4 ;  /* 0x0000000115047824 */ /* 0x000fe200078e0a04 */
[----:B------:R-:W-:-:S02]  /*10310*/  F2FP.SATFINITE.E4M3.F32.PACK_AB_MERGE_C R97, R97, R6, RZ ;  /* 0x000000066161723e */ /* 0x000fc400048070ff */
[----:B------:R-:W-:Y:S02]  /*10320*/  F2FP.SATFINITE.E4M3.F32.PACK_AB_MERGE_C R6, R54, R65, RZ ;  /* 0x000000413606723e */ /* 0x000fe400048070ff */
[----:B------:R-:W-:Y:S02]  /*10330*/  LOP3.LUT R66, R66, 0xffff, RZ, 0xc0, !PT ;  /* 0x0000ffff42427812 */ /* 0x000fe400078ec0ff */
[----:B------:R-:W-:Y:S02]  /*10340*/  LOP3.LUT R35, R62, 0xffff, RZ, 0xc0, !PT ;  /* 0x0000ffff3e237812 */ /* 0x000fe400078ec0ff */
[----:B------:R-:W-:Y:S02]  /*10350*/  LOP3.LUT R54, R97, 0xffff, RZ, 0xc0, !PT ;  /* 0x0000ffff61367812 */ /* 0x000fe400078ec0ff */
[----:B------:R-:W-:Y:S02]  /*10360*/  F2FP.SATFINITE.E4M3.F32.PACK_AB_MERGE_C R61, R20, R61, RZ ;  /* 0x0000003d143d723e */ /* 0x000fe400048070ff */
[----:B------:R-:W-:-:S02]  /*10370*/  F2FP.SATFINITE.E4M3.F32.PACK_AB_MERGE_C R48, R48, R57, RZ ;  /* 0x000000393030723e */ /* 0x000fc400048070ff */
[----:B------:R-:W-:Y:S02]  /*10380*/  F2FP.SATFINITE.E4M3.F32.PACK_AB_MERGE_C R53, R22, R53, RZ ;  /* 0x000000351635723e */ /* 0x000fe400048070ff */
[----:B------:R-:W-:Y:S02]  /*10390*/  F2FP.SATFINITE.E4M3.F32.PACK_AB_MERGE_C R52, R105, R52, RZ ;  /* 0x000000346934723e */ /* 0x000fe400048070ff */
[----:B------:R-:W-:Y:S01]  /*103a0*/  F2FP.SATFINITE.E4M3.F32.PACK_AB_MERGE_C R23, R23, R18, RZ ;  /* 0x000000121717723e */ /* 0x000fe200048070ff */
[----:B0-----:R-:W-:Y:S01]  /*103b0*/  IMAD R20, R68, R3, RZ ;  /* 0x0000000344147224 */ /* 0x001fe200078e02ff */
[----:B------:R-:W-:Y:S02]  /*103c0*/  F2FP.SATFINITE.E4M3.F32.PACK_AB_MERGE_C R24, R24, R17, RZ ;  /* 0x000000111818723e */ /* 0x000fe400048070ff */
[----:B------:R-:W-:Y:S01]  /*103d0*/  PRMT R18, R54, 0x3340, R1 ;  /* 0x0000334036127816 */ /* 0x000fe20000000001 */
[----:B------:R-:W-:Y:S01]  /*103e0*/  IMAD R22, R3, 0x2, R20 ;  /* 0x0000000203167824 */ /* 0x000fe200078e0214 */
[----:B------:R-:W-:-:S02]  /*103f0*/  PRMT R17, R66, 0x3340, R35 ;  /* 0x0000334042117816 */ /* 0x000fc40000000023 */
[----:B------:R-:W-:Y:S02]  /*10400*/  LOP3.LUT R61, R61, 0xffff, RZ, 0xc0, !PT ;  /* 0x0000ffff3d3d7812 */ /* 0x000fe400078ec0ff */
[----:B------:R-:W-:Y:S02]  /*10410*/  LOP3.LUT R62, R48, 0xffff, RZ, 0xc0, !PT ;  /* 0x0000ffff303e7812 */ /* 0x000fe400078ec0ff */
[----:B------:R-:W-:Y:S02]  /*10420*/  LOP3.LUT R74, R53, 0xffff, RZ, 0xc0, !PT ;  /* 0x0000ffff354a7812 */ /* 0x000fe400078ec0ff */
[----:B------:R-:W-:Y:S02]  /*10430*/  LOP3.LUT R43, R52, 0xffff, RZ, 0xc0, !PT ;  /* 0x0000ffff342b7812 */ /* 0x000fe400078ec0ff */
[----:B------:R-:W-:Y:S02]  /*10440*/  PRMT R52, R17, 0x5410, R18 ;  /* 0x0000541011347816 */ /* 0x000fe40000000012 */
[----:B------:R-:W-:-:S02]  /*10450*/  PRMT R18, R74, 0x3340, R1 ;  /* 0x000033404a127816 */ /* 0x000fc40000000001 */
[----:B------:R-:W-:Y:S02]  /*10460*/  PRMT R17, R61, 0x3340, R62 ;  /* 0x000033403d117816 */ /* 0x000fe4000000003e */
[----:B------:R-:W-:Y:S02]  /*10470*/  F2FP.SATFINITE.E4M3.F32.PACK_AB_MERGE_C R60, R60, R73, RZ ;  /* 0x000000493c3c723e */ /* 0x000fe400048070ff */
[----:B------:R-:W-:Y:S02]  /*10480*/  F2FP.SATFINITE.E4M3.F32.PACK_AB_MERGE_C R50, R109, R50, RZ ;  /* 0x000000326d32723e */ /* 0x000fe400048070ff */
[----:B------:R-:W-:Y:S02]  /*10490*/  F2FP.SATFINITE.E4M3.F32.PACK_AB_MERGE_C R46, R113, R46, RZ ;  /* 0x0000002e712e723e */ /* 0x000fe400048070ff */
[----:B------:R-:W-:Y:S02]  /*104a0*/  PRMT R102, R17, 0x5410, R18 ;  /* 0x0000541011667816 */ /* 0x000fe40000000012 */
[----:B------:R-:W-:-:S02]  /*104b0*/  F2FP.SATFINITE.E4M3.F32.PACK_AB_MERGE_C R137, R137, R32, RZ ;  /* 0x000000208989723e */ /* 0x000fc400048070ff */
[----:B------:R-:W-:Y:S02]  /*104c0*/  F2FP.SATFINITE.E4M3.F32.PACK_AB_MERGE_C R29, R29, R138, RZ ;  /* 0x0000008a1d1d723e */ /* 0x000fe400048070ff */
[----:B------:R-:W-:Y:S02]  /*104d0*/  F2FP.SATFINITE.E4M3.F32.PACK_AB_MERGE_C R36, R141, R36, RZ ;  /* 0x000000248d24723e */ /* 0x000fe400048070ff */
[----:B------:R-:W-:Y:S02]  /*104e0*/  F2FP.SATFINITE.E4M3.F32.PACK_AB_MERGE_C R25, R25, R142, RZ ;  /* 0x0000008e1919723e */ /* 0x000fe400048070ff */
[----:B------:R-:W-:Y:S02]  /*104f0*/  F2FP.SATFINITE.E4M3.F32.PACK_AB_MERGE_C R145, R145, R34, RZ ;  /* 0x000000229191723e */ /* 0x000fe400048070ff */
[----:B------:R-:W-:Y:S02]  /*10500*/  F2FP.SATFINITE.E4M3.F32.PACK_AB_MERGE_C R19, R19, R146, RZ ;  /* 0x000000921313723e */ /* 0x000fe400048070ff */
[----:B------:R-:W-:-:S02]  /*10510*/  SHF.R.U32.HI R17, RZ, 0x8, R66 ;  /* 0x00000008ff117819 */ /* 0x000fc40000011642 */
[----:B------:R-:W-:Y:S02]  /*10520*/  SHF.R.U32.HI R18, RZ, 0x8, R35 ;  /* 0x00000008ff127819 */ /* 0x000fe40000011623 */
[----:B------:R-:W-:Y:S02]  /*10530*/  F2FP.SATFINITE.E4M3.F32.PACK_AB_MERGE_C R64, R64, R77, RZ ;  /* 0x0000004d4040723e */ /* 0x000fe400048070ff */
[----:B------:R-:W-:Y:S02]  /*10540*/  LOP3.LUT R39, R60, 0xffff, RZ, 0xc0, !PT ;  /* 0x0000ffff3c277812 */ /* 0x000fe400078ec0ff */
[----:B------:R-:W-:Y:S02]  /*10550*/  F2FP.SATFINITE.E4M3.F32.PACK_AB_MERGE_C R15, R44, R49, RZ ;  /* 0x000000312c0f723e */ /* 0x000fe400048070ff */
[----:B------:R-:W-:Y:S02]  /*10560*/  LOP3.LUT R68, R46, 0xffff, RZ, 0xc0, !PT ;  /* 0x0000ffff2e447812 */ /* 0x000fe400078ec0ff */
[----:B------:R-:W-:-:S02]  /*10570*/  LOP3.LUT R60, R50, 0xffff, RZ, 0xc0, !PT ;  /* 0x0000ffff323c7812 */ /* 0x000fc400078ec0ff */
[----:B------:R-:W-:Y:S02]  /*10580*/  F2FP.SATFINITE.E4M3.F32.PACK_AB_MERGE_C R45, R42, R45, RZ ;  /* 0x0000002d2a2d723e */ /* 0x000fe400048070ff */
[----:B------:R-:W-:Y:S02]  /*10590*/  F2FP.SATFINITE.E4M3.F32.PACK_AB_MERGE_C R41, R28, R41, RZ ;  /* 0x000000291c29723e */ /* 0x000fe400048070ff */
[----:B------:R-:W-:Y:S02]  /*105a0*/  F2FP.SATFINITE.E4M3.F32.PACK_AB_MERGE_C R37, R37, R130, RZ ;  /* 0x000000822525723e */ /* 0x000fe400048070ff */
[----:B------:R-:W-:Y:S02]  /*105b0*/  LOP3.LUT R137, R137, 0xffff, RZ, 0xc0, !PT ;  /* 0x0000ffff89897812 */ /* 0x000fe400078ec0ff */
[----:B------:R-:W-:Y:S02]  /*105c0*/  LOP3.LUT R49, R29, 0xffff, RZ, 0xc0, !PT ;  /* 0x0000ffff1d317812 */ /* 0x000fe400078ec0ff */
[----:B------:R-:W-:-:S02]  /*105d0*/  LOP3.LUT R84, R36, 0xffff, RZ, 0xc0, !PT ;  /* 0x0000ffff24547812 */ /* 0x000fc400078ec0ff */
[----:B------:R-:W-:Y:S02]  /*105e0*/  LOP3.LUT R86, R25, 0xffff, RZ, 0xc0, !PT ;  /* 0x0000ffff19567812 */ /* 0x000fe400078ec0ff */
[----:B------:R-:W-:Y:S02]  /*105f0*/  LOP3.LUT R88, R145, 0xffff, RZ, 0xc0, !PT ;  /* 0x0000ffff91587812 */ /* 0x000fe400078ec0ff */
[----:B------:R-:W-:Y:S02]  /*10600*/  LOP3.LUT R90, R19, 0xffff, RZ, 0xc0, !PT ;  /* 0x0000ffff135a7812 */ /* 0x000fe400078ec0ff */
[----:B------:R-:W-:Y:S02]  /*10610*/  LOP3.LUT R18, R18, 0xffff, RZ, 0xc0, !PT ;  /* 0x0000ffff12127812 */ /* 0x000fe400078ec0ff */
[----:B------:R-:W-:Y:S02]  /*10620*/  LOP3.LUT R17, R17, 0xffff, RZ, 0xc0, !PT ;  /* 0x0000ffff11117812 */ /* 0x000fe400078ec0ff */
[----:B------:R-:W-:-:S02]  /*10630*/  F2FP.SATFINITE.E4M3.F32.PACK_AB_MERGE_C R58, R58, R69, RZ ;  /* 0x000000453a3a723e */ /* 0x000fc400048070ff */
[----:B------:R-:W-:Y:S02]  /*10640*/  LOP3.LUT R64, R64, 0xffff, RZ, 0xc0, !PT ;  /* 0x0000ffff40407812 */ /* 0x000fe400078ec0ff */
[----:B------:R-:W-:Y:S02]  /*10650*/  PRMT R44, R68, 0x3340, R1 ;  /* 0x00003340442c7816 */ /* 0x000fe40000000001 */
[----:B------:R-:W-:Y:S02]  /*10660*/  PRMT R31, R43, 0x3340, R60 ;  /* 0x000033402b1f7816 */ /* 0x000fe4000000003c */
[----:B------:R-:W-:Y:S02]  /*10670*/  LOP3.LUT R47, R45, 0xffff, RZ, 0xc0, !PT ;  /* 0x0000ffff2d2f7812 */ /* 0x000fe400078ec0ff */
[----:B------:R-:W-:Y:S02]  /*10680*/  LOP3.LUT R82, R37, 0xffff, RZ, 0xc0, !PT ;  /* 0x0000ffff25527812 */ /* 0x000fe400078ec0ff */
[----:B------:R-:W-:-:S02]  /*10690*/  LOP3.LUT R78, R41, 0xffff, RZ, 0xc0, !PT ;  /* 0x0000ffff294e7812 */ /* 0x000fc400078ec0ff */
[--C-:B------:R-:W-:Y:S02]  /*106a0*/  PRMT R36, R88, 0x3340, R1.reuse ;  /* 0x0000334058247816 */ /* 0x100fe40000000001 */
[----:B------:R-:W-:Y:S02]  /*106b0*/  PRMT R50, R90, 0x3340, R1 ;  /* 0x000033405a327816 */ /* 0x000fe40000000001 */
[----:B------:R-:W-:Y:S02]  /*106c0*/  PRMT R19, R137, 0x3340, R84 ;  /* 0x0000334089137816 */ /* 0x000fe40000000054 */
[----:B------:R-:W-:Y:S02]  /*106d0*/  PRMT R25, R49, 0x3340, R86 ;  /* 0x0000334031197816 */ /* 0x000fe40000000056 */
[----:B------:R-:W-:Y:S02]  /*106e0*/  PRMT R29, R17, 0x3340, R18 ;  /* 0x00003340111d7816 */ /* 0x000fe40000000012 */
[----:B------:R-:W-:-:S02]  /*106f0*/  LOP3.LUT R58, R58, 0xffff, RZ, 0xc0, !PT ;  /* 0x0000ffff3a3a7812 */ /* 0x000fc400078ec0ff */
[----:B------:R-:W-:Y:S02]  /*10700*/  SHF.R.U32.HI R18, RZ, 0x8, R39 ;  /* 0x00000008ff127819 */ /* 0x000fe40000011627 */
[----:B------:R-:W-:Y:S02]  /*10710*/  SHF.R.U32.HI R17, RZ, 0x8, R64 ;  /* 0x00000008ff117819 */ /* 0x000fe40000011640 */
[----:B------:R-:W-:Y:S02]  /*10720*/  F2FP.SATFINITE.E4M3.F32.PACK_AB_MERGE_C R14, R14, R33, RZ ;  /* 0x000000210e0e723e */ /* 0x000fe400048070ff */
[----:B------:R-:W-:Y:S02]  /*10730*/  PRMT R33, R31, 0x5410, R44 ;  /* 0x000054101f217816 */ /* 0x000fe4000000002c */
[----:B------:R-:W-:Y:S02]  /*10740*/  PRMT R48, R82, 0x3340, R1 ;  /* 0x0000334052307816 */ /* 0x000fe40000000001 */
[----:B------:R-:W-:-:S02]  /*10750*/  PRMT R31, R47, 0x3340, R78 ;  /* 0x000033402f1f7816 */ /* 0x000fc4000000004e */
[----:B------:R-:W-:Y:S02]  /*10760*/  PRMT R122, R19, 0x5410, R36 ;  /* 0x00005410137a7816 */ /* 0x000fe40000000024 */
[----:B------:R-:W-:Y:S02]  /*10770*/  PRMT R45, R25, 0x5410, R50 ;  /* 0x00005410192d7816 */ /* 0x000fe40000000032 */
[----:B------:R-:W-:Y:S02]  /*10780*/  SHF.R.U32.HI R19, RZ, 0x8, R54 ;  /* 0x00000008ff137819 */ /* 0x000fe40000011636 */
[----:B------:R-:W-:Y:S02]  /*10790*/  SHF.R.U32.HI R25, RZ, 0x8, R58 ;  /* 0x00000008ff197819 */ /* 0x000fe4000001163a */
[----:B------:R-:W-:Y:S02]  /*107a0*/  LOP3.LUT R18, R18, 0xffff, RZ, 0xc0, !PT ;  /* 0x0000ffff12127812 */ /* 0x000fe400078ec0ff */
[----:B------:R-:W-:-:S02]  /*107b0*/  LOP3.LUT R17, R17, 0xffff, RZ, 0xc0, !PT ;  /* 0x0000ffff11117812 */ /* 0x000fc400078ec0ff */
[----:B------:R-:W-:Y:S02]  /*107c0*/  F2FP.SATFINITE.E4M3.F32.PACK_AB_MERGE_C R7, R7, R56, RZ ;  /* 0x000000380707723e */ /* 0x000fe400048070ff */
[----:B------:R-:W-:Y:S02]  /*107d0*/  PRMT R41, R31, 0x5410, R48 ;  /* 0x000054101f297816 */ /* 0x000fe40000000030 */
[----:B------:R-:W-:Y:S02]  /*107e0*/  LOP3.LUT R36, R19, 0xffff, RZ, 0xc0, !PT ;  /* 0x0000ffff13247812 */ /* 0x000fe400078ec0ff */
[----:B------:R-:W-:Y:S02]  /*107f0*/  LOP3.LUT R56, R25, 0xffff, RZ, 0xc0, !PT ;  /* 0x0000ffff19387812 */ /* 0x000fe400078ec0ff */
[----:B------:R-:W-:Y:S02]  /*10800*/  PRMT R31, R17, 0x3340, R18 ;  /* 0x00003340111f7816 */ /* 0x000fe40000000012 */
[----:B------:R-:W-:-:S02]  /*10810*/  SHF.R.U32.HI R17, RZ, 0x8, R43 ;  /* 0x00000008ff117819 */ /* 0x000fc4000001162b */
[----:B------:R-:W-:Y:S02]  /*10820*/  SHF.R.U32.HI R19, RZ, 0x8, R60 ;  /* 0x00000008ff137819 */ /* 0x000fe4000001163c */
[----:B------:R-:W-:Y:S02]  /*10830*/  SHF.R.U32.HI R18, RZ, 0x8, R61 ;  /* 0x00000008ff127819 */ /* 0x000fe4000001163d */
[----:B------:R-:W-:Y:S02]  /*10840*/  SHF.R.U32.HI R25, RZ, 0x8, R62 ;  /* 0x00000008ff197819 */ /* 0x000fe4000001163e */
[----:B------:R-:W-:Y:S01]  /*10850*/  F2FP.SATFINITE.E4M3.F32.PACK_AB_MERGE_C R121, R121, R26, RZ ;  /* 0x0000001a7979723e */ /* 0x000fe200048070ff */
[----:B------:R-:W-:Y:S01]  /*10860*/  IMAD R26, R3, 0x2, R22 ;  /* 0x00000002031a7824 */ /* 0x000fe200078e0216 */
[----:B------:R-:W-:Y:S02]  /*10870*/  F2FP.SATFINITE.E4M3.F32.PACK_AB_MERGE_C R125, R125, R40, RZ ;  /* 0x000000287d7d723e */ /* 0x000fe400048070ff */
[----:B------:R-:W-:Y:S01]  /*10880*/  F2FP.SATFINITE.E4M3.F32.PACK_AB_MERGE_C R129, R129, R38, RZ ;  /* 0x000000268181723e */ /* 0x000fe200048070ff */
[----:B------:R-:W-:Y:S01]  /*10890*/  IMAD R28, R3, 0x2, R26 ;  /* 0x00000002031c7824 */ /* 0x000fe200078e021a */
[----:B------:R-:W-:-:S02]  /*108a0*/  LOP3.LUT R19, R19, 0xffff, RZ, 0xc0, !PT ;  /* 0x0000ffff13137812 */ /* 0x000fc400078ec0ff */
[----:B------:R-:W-:Y:S02]  /*108b0*/  LOP3.LUT R60, R17, 0xffff, RZ, 0xc0, !PT ;  /* 0x0000ffff113c7812 */ /* 0x000fe400078ec0ff */
[----:B------:R-:W-:Y:S02]  /*108c0*/  LOP3.LUT R25, R25, 0xffff, RZ, 0xc0, !PT ;  /* 0x0000ffff19197812 */ /* 0x000fe400078ec0ff */
[----:B------:R-:W-:Y:S02]  /*108d0*/  LOP3.LUT R18, R18, 0xffff, RZ, 0xc0, !PT ;  /* 0x0000ffff12127812 */ /* 0x000fe400078ec0ff */
[----:B------:R-:W-:Y:S02]  /*108e0*/  LOP3.LUT R121, R121, 0xffff, RZ, 0xc0, !PT ;  /* 0x0000ffff79797812 */ /* 0x000fe400078ec0ff */
[----:B------:R-:W-:Y:S02]  /*108f0*/  LOP3.LUT R76, R125, 0xffff, RZ, 0xc0, !PT ;  /* 0x0000ffff7d4c7812 */ /* 0x000fe400078ec0ff */
[----:B------:R-:W-:-:S02]  /*10900*/  PRMT R42, R58, 0x3340, R1 ;  /* 0x000033403a2a7816 */ /* 0x000fc40000000001 */
[----:B------:R-:W-:Y:S02]  /*10910*/  PRMT R27, R64, 0x3340, R39 ;  /* 0x00003340401b7816 */ /* 0x000fe40000000027 */
[----:B------:R-:W-:Y:S02]  /*10920*/  LOP3.LUT R80, R129, 0xffff, RZ, 0xc0, !PT ;  /* 0x0000ffff81507812 */ /* 0x000fe400078ec0ff */
[----:B------:R-:W-:Y:S02]  /*10930*/  PRMT R35, R60, 0x3340, R19 ;  /* 0x000033403c237816 */ /* 0x000fe40000000013 */
[----:B------:R-:W-:Y:S02]  /*10940*/  PRMT R37, R18, 0x3340, R25 ;  /* 0x0000334012257816 */ /* 0x000fe40000000019 */
[----:B------:R-:W-:Y:S02]  /*10950*/  SHF.R.U32.HI R19, RZ, 0x8, R76 ;  /* 0x00000008ff137819 */ /* 0x000fe4000001164c */
[----:B------:R-:W-:-:S02]  /*10960*/  SHF.R.U32.HI R18, RZ, 0x8, R121 ;  /* 0x00000008ff127819 */ /* 0x000fc40000011679 */
[----:B------:R-:W-:Y:S02]  /*10970*/  PRMT R92, R27, 0x5410, R42 ;  /* 0x000054101b5c7816 */ /* 0x000fe4000000002a */
[----:B------:R-:W-:Y:S02]  /*10980*/  PRMT R46, R80, 0x3340, R1 ;  /* 0x00003340502e7816 */ /* 0x000fe40000000001 */
[----:B------:R-:W-:Y:S02]  /*10990*/  PRMT R27, R121, 0x3340, R76 ;  /* 0x00003340791b7816 */ /* 0x000fe4000000004c */
[----:B------:R-:W-:Y:S02]  /*109a0*/  SHF.R.U32.HI R17, RZ, 0x8, R74 ;  /* 0x00000008ff117819 */ /* 0x000fe4000001164a */
[----:B------:R-:W-:Y:S02]  /*109b0*/  LOP3.LUT R19, R19, 0xffff, RZ, 0xc0, !PT ;  /* 0x0000ffff13137812 */ /* 0x000fe400078ec0ff */
[----:B------:R-:W-:-:S02]  /*109c0*/  LOP3.LUT R18, R18, 0xffff, RZ, 0xc0, !PT ;  /* 0x0000ffff12127812 */ /* 0x000fc400078ec0ff */
[----:B------:R-:W-:Y:S02]  /*109d0*/  PRMT R128, R27, 0x5410, R46 ;  /* 0x000054101b807816 */ /* 0x000fe4000000002e */
[----:B------:R-:W-:Y:S02]  /*109e0*/  SHF.R.U32.HI R27, RZ, 0x8, R68 ;  /* 0x00000008ff1b7819 */ /* 0x000fe40000011644 */
[----:B------:R-:W-:Y:S02]  /*109f0*/  LOP3.LUT R64, R17, 0xffff, RZ, 0xc0, !PT ;  /* 0x0000ffff11407812 */ /* 0x000fe400078ec0ff */
[----:B------:R-:W-:Y:S02]  /*10a00*/  PRMT R39, R18, 0x3340, R19 ;  /* 0x0000334012277816 */ /* 0x000fe40000000013 */
[----:B------:R-:W-:Y:S02]  /*10a10*/  SHF.R.U32.HI R17, RZ, 0x8, R47 ;  /* 0x00000008ff117819 */ /* 0x000fe4000001162f */
[----:B------:R-:W-:-:S02]  /*10a20*/  SHF.R.U32.HI R18, RZ, 0x8, R78 ;  /* 0x00000008ff127819 */ /* 0x000fc4000001164e */
[----:B------:R-:W-:Y:S02]  /*10a30*/  LOP3.LUT R62, R27, 0xffff, RZ, 0xc0, !PT ;  /* 0x0000ffff1b3e7812 */ /* 0x000fe400078ec0ff */
[----:B------:R-:W-:Y:S02]  /*10a40*/  SHF.R.U32.HI R25, RZ, 0x8, R80 ;  /* 0x00000008ff197819 */ /* 0x000fe40000011650 */
[----:B------:R-:W-:Y:S02]  /*10a50*/  SHF.R.U32.HI R19, RZ, 0x8, R82 ;  /* 0x00000008ff137819 */ /* 0x000fe40000011652 */
[----:B------:R-:W-:Y:S02]  /*10a60*/  SHF.R.U32.HI R27, RZ, 0x8, R84 ;  /* 0x00000008ff1b7819 */ /* 0x000fe40000011654 */
[----:B------:R-:W-:Y:S02]  /*10a70*/  LOP3.LUT R18, R18, 0xffff, RZ, 0xc0, !PT ;  /* 0x0000ffff12127812 */ /* 0x000fe400078ec0ff */
[----:B------:R-:W-:-:S02]  /*10a80*/  LOP3.LUT R17, R17, 0xffff, RZ, 0xc0, !PT ;  /* 0x0000ffff11117812 */ /* 0x000fc400078ec0ff */
[----:B------:R-:W-:Y:S02]  /*10a90*/  LOP3.LUT R66, R25, 0xffff, RZ, 0xc0, !PT ;  /* 0x0000ffff19427812 */ /* 0x000fe400078ec0ff */
[----:B------:R-:W-:Y:S02]  /*10aa0*/  LOP3.LUT R68, R19, 0xffff, RZ, 0xc0, !PT ;  /* 0x0000ffff13447812 */ /* 0x000fe400078ec0ff */
[----:B------:R-:W-:Y:S02]  /*10ab0*/  SHF.R.U32.HI R25, RZ, 0x8, R137 ;  /* 0x00000008ff197819 */ /* 0x000fe40000011689 */
[----:B------:R-:W-:Y:S02]  /*10ac0*/  LOP3.LUT R19, R27, 0xffff, RZ, 0xc0, !PT ;  /* 0x0000ffff1b137812 */ /* 0x000fe400078ec0ff */
[----:B------:R-:W-:Y:S02]  /*10ad0*/  PRMT R27, R17, 0x3340, R18 ;  /* 0x00003340111b7816 */ /* 0x000fe40000000012 */
[----:B------:R-:W-:-:S02]  /*10ae0*/  SHF.R.U32.HI R18, RZ, 0x8, R86 ;  /* 0x00000008ff127819 */ /* 0x000fc40000011656 */
[----:B------:R-:W-:Y:S02]  /*10af0*/  SHF.R.U32.HI R17, RZ, 0x8, R49 ;  /* 0x00000008ff117819 */ /* 0x000fe40000011631 */
[----:B------:R-:W-:Y:S02]  /*10b00*/  LOP3.LUT R78, R25, 0xffff, RZ, 0xc0, !PT ;  /* 0x0000ffff194e7812 */ /* 0x000fe400078ec0ff */
[----:B------:R-:W-:Y:S02]  /*10b10*/  SHF.R.U32.HI R25, RZ, 0x8, R90 ;  /* 0x00000008ff197819 */ /* 0x000fe4000001165a */
[----:B------:R-:W-:Y:S02]  /*10b20*/  LOP3.LUT R18, R18, 0xffff, RZ, 0xc0, !PT ;  /* 0x0000ffff12127812 */ /* 0x000fe400078ec0ff */
[----:B------:R-:W-:Y:S02]  /*10b30*/  LOP3.LUT R17, R17, 0xffff, RZ, 0xc0, !PT ;  /* 0x0000ffff11117812 */ /* 0x000fe400078ec0ff */
[----:B------:R-:W-:-:S02]  /*10b40*/  PRMT R43, R78, 0x3340, R19 ;  /* 0x000033404e2b7816 */ /* 0x000fc40000000013 */
[----:B------:R-:W-:Y:S02]  /*10b50*/  SHF.R.U32.HI R19, RZ, 0x8, R88 ;  /* 0x00000008ff137819 */ /* 0x000fe40000011658 */
[----:B------:R-:W-:Y:S02]  /*10b60*/  LOP3.LUT R84, R25, 0xffff, RZ, 0xc0, !PT ;  /* 0x0000ffff19547812 */ /* 0x000fe400078ec0ff */
[----:B------:R-:W-:Y:S01]  /*10b70*/  PRMT R25, R17, 0x3340, R18 ;  /* 0x0000334011197816 */ /* 0x000fe20000000012 */
[----:B------:R-:W-:Y:S02]  /*10b80*/  IMAD.MOV.U32 R18, RZ, RZ, 0x3dc6b27f ;  /* 0x3dc6b27fff127424 */ /* 0x000fe400078e00ff */
[----:B------:R-:W-:Y:S01]  /*10b90*/  FADD R17, R5, -1 ;  /* 0xbf80000005117421 */ /* 0x000fe20000000000 */
[----:B------:R-:W-:Y:S02]  /*10ba0*/  PRMT R80, R68, 0x3340, R1 ;  /* 0x0000334044507816 */ /* 0x000fe40000000001 */
[----:B------:R-:W-:Y:S01]  /*10bb0*/  LOP3.LUT R68, R19, 0xffff, RZ, 0xc0, !PT ;  /* 0x0000ffff13447812 */ /* 0x000fe200078ec0ff */
[----:B------:R-:W-:Y:S01]  /*10bc0*/  FADD R19, R4, -1 ;  /* 0xbf80000004137421 */ /* 0x000fe20000000000 */
[----:B------:R-:W-:Y:S01]  /*10bd0*/  F2FP.SATFINITE.E4M3.F32.PACK_AB_MERGE_C R13, R13, R30, RZ ;  /* 0x0000001e0d0d723e */ /* 0x000fe200048070ff */
[----:B------:R-:W-:Y:S01]  /*10be0*/  FFMA.FTZ R4, R17, R18, -0.16845393180847167969 ;  /* 0xbe2c7f3011047423 */ /* 0x000fe20000010012 */
[----:B------:R-:W-:-:S02]  /*10bf0*/  IMAD R30, R3, 0x2, R28 ;  /* 0x00000002031e7824 */ /* 0x000fc400078e021c */
[----:B------:R-:W-:Y:S01]  /*10c00*/  FFMA.FTZ R18, R19, R18, -0.16845393180847167969 ;  /* 0xbe2c7f3013127423 */ /* 0x000fe20000010012 */
[----:B------:R-:W-:Y:S01]  /*10c10*/  PRMT R36, R36, 0x3340, R1 ;  /* 0x0000334024247816 */ /* 0x000fe20000000001 */
[----:B------:R-:W-:Y:S01]  /*10c20*/  FFMA.FTZ R4, R17, R4, 0.1716887056827545166 ;  /* 0x3e2fcf2a11047423 */ /* 0x000fe20000010004 */
[----:B------:R-:W-:Y:S02]  /*10c30*/  IMAD R32, R3, 0x2, R30 ;  /* 0x0000000203207824 */ /* 0x000fe400078e021e */
[----:B------:R-:W-:Y:S01]  /*10c40*/  FFMA.FTZ R18, R19, R18, 0.1716887056827545166 ;  /* 0x3e2fcf2a13127423 */ /* 0x000fe20000010012 */
[----:B------:R-:W-:Y:S01]  /*10c50*/  PRMT R88, R29, 0x5410, R36 ;  /* 0x000054101d587816 */ /* 0x000fe20000000024 */
[----:B------:R-:W-:Y:S01]  /*10c60*/  FFMA.FTZ R4, R17, R4, -0.17900948226451873779 ;  /* 0xbe374e4311047423 */ /* 0x000fe20000010004 */
[----:B------:R-:W-:Y:S02]  /*10c70*/  IMAD R34, R3, 0x2, R32 ;  /* 0x0000000203227824 */ /* 0x000fe400078e0220 */
[----:B------:R-:W-:Y:S01]  /*10c80*/  FFMA.FTZ R18, R19, R18, -0.17900948226451873779 ;  /* 0xbe374e4313127423 */ /* 0x000fe20000010012 */
[----:B------:R-:W-:Y:S01]  /*10c90*/  LOP3.LUT R7, R7, 0xffff, RZ, 0xc0, !PT ;  /* 0x0000ffff07077812 */ /* 0x000fe200078ec0ff */
[----:B------:R-:W-:Y:S01]  /*10ca0*/  FFMA.FTZ R4, R17, R4, 0.20512372255325317383 ;  /* 0x3e520bf411047423 */ /* 0x000fe20000010004 */
[----:B------:R-:W-:-:S02]  /*10cb0*/  IMAD R38, R3, 0x4, R34 ;  /* 0x0000000403267824 */ /* 0x000fc400078e0222 */
[----:B------:R-:W-:Y:S01]  /*10cc0*/  FFMA.FTZ R18, R19, R18, 0.20512372255325317383 ;  /* 0x3e520bf413127423 */ /* 0x000fe20000010012 */
[----:B------:R-:W-:Y:S01]  /*10cd0*/  PRMT R70, R56, 0x3340, R1 ;  /* 0x0000334038467816 */ /* 0x000fe20000000001 */
[----:B------:R-:W-:Y:S01]  /*10ce0*/  FFMA.FTZ R4, R17, R4, -0.24046532809734344482 ;  /* 0xbe763c8b11047423 */ /* 0x000fe20000010004 */
[----:B------:R-:W-:Y:S02]  /*10cf0*/  IMAD R40, R3, 0x2, R38 ;  /* 0x0000000203287824 */ /* 0x000fe400078e0226 */
[----:B------:R-:W-:Y:S01]  /*10d00*/  FFMA.FTZ R18, R19, R18, -0.24046532809734344482 ;  /* 0xbe763c8b13127423 */ /* 0x000fe20000010012 */
[--C-:B------:R-:W-:Y:S01]  /*10d10*/  PRMT R5, R88, 0x5210, R7.reuse ;  /* 0x0000521058057816 */ /* 0x100fe20000000007 */
[----:B------:R-:W-:Y:S01]  /*10d20*/  FFMA.FTZ R4, R17, R4, 0.28857114911079406738 ;  /* 0x3e93bf9911047423 */ /* 0x000fe20000010004 */
[----:B------:R-:W-:Y:S02]  /*10d30*/  IMAD R42, R3, 0x2, R40 ;  /* 0x00000002032a7824 */ /* 0x000fe400078e0228 */
[----:B------:R-:W-:Y:S01]  /*10d40*/  FFMA.FTZ R36, R19, R18, 0.28857114911079406738 ;  /* 0x3e93bf9913247423 */ /* 0x000fe20000010012 */
[----:B------:R-:W-:Y:S01]  /*10d50*/  PRMT R96, R31, 0x5410, R70 ;  /* 0x000054101f607816 */ /* 0x000fe20000000046 */
[----:B------:R-:W-:Y:S01]  /*10d60*/  FFMA.FTZ R18, R17, R4, -0.36067417263984680176 ;  /* 0xbeb8aa4911127423 */ /* 0x000fe20000010004 */
[----:B------:R-:W-:Y:S01]  /*10d70*/  IMAD R44, R3, 0x2, R42 ;  /* 0x00000002032c7824 */ /* 0x000fe200078e022a */
[----:B------:R-:W-:Y:S01]  /*10d80*/  PRMT R4, R52, 0x4210, R7 ;  /* 0x0000421034047816 */ /* 0x000fe20000000007 */
[----:B------:R-:W-:Y:S01]  /*10d90*/  FFMA.FTZ R36, R19, R36, -0.36067417263984680176 ;  /* 0xbeb8aa4913247423 */ /* 0x000fe20000010024 */
[----:B------:R-:W-:Y:S01]  /*10da0*/  LOP3.LUT R7, R6, 0xffff, RZ, 0xc0, !PT ;  /* 0x0000ffff06077812 */ /* 0x000fe200078ec0ff */
[----:B------:R-:W-:-:S02]  /*10db0*/  IMAD R46, R3, 0x2, R44 ;  /* 0x00000002032e7824 */ /* 0x000fc400078e022c */
[----:B------:R-:W-:Y:S01]  /*10dc0*/  FFMA.FTZ R18, R17, R18, 0.48089820146560668945 ;  /* 0x3ef6384a11127423 */ /* 0x000fe20000010012 */
[----:B------:R-:W-:Y:S01]  /*10dd0*/  FFMA.FTZ R36, R19, R36, 0.48089820146560668945 ;  /* 0x3ef6384a13247423 */ /* 0x000fe20000010024 */
[--C-:B------:R-:W-:Y:S01]  /*10de0*/  PRMT R6, R92, 0x4210, R7.reuse ;  /* 0x000042105c067816 */ /* 0x100fe20000000007 */
[----:B------:R-:W-:Y:S01]  /*10df0*/  IMAD R48, R3, 0x2, R46 ;  /* 0x0000000203307824 */ /* 0x000fe200078e022e */
[----:B------:R-:W-:Y:S01]  /*10e00*/  PRMT R7, R96, 0x5210, R7 ;  /* 0x0000521060077816 */ /* 0x000fe20000000007 */
[----:B------:R-:W-:Y:S01]  /*10e10*/  FFMA.FTZ R18, R17, R18, -0.72134751081466674805 ;  /* 0xbf38aa3b11127423 */ /* 0x000fe20000010012 */
[----:B------:R-:W-:Y:S01]  /*10e20*/  FFMA.FTZ R36, R19, R36, -0.72134751081466674805 ;  /* 0xbf38aa3b13247423 */ /* 0x000fe20000010024 */
[----:B------:R-:W-:Y:S01]  /*10e30*/  IMAD R50, R3, 0x2, R48 ;  /* 0x0000000203327824 */ /* 0x000fe200078e0230 */
[----:B------:R-:W-:Y:S01]  /*10e40*/  F2FP.SATFINITE.E4M3.F32.PACK_AB_MERGE_C R16, R16, R51, RZ ;  /* 0x000000331010723e */ /* 0x000fe200048070ff */
[----:B------:R0:W-:Y:S01]  /*10e50*/  STSM.16.M88.4 [R2], R4 ;  /* 0x0000000402007844 */ /* 0x0001e20000000200 */
[----:B------:R-:W-:Y:S01]  /*10e60*/  FMUL R18, R17, R18 ;  /* 0x0000001211127220 */ /* 0x000fe20000400000 */
[----:B------:R-:W-:-:S02]  /*10e70*/  IMAD R54, R3, 0x4, R50 ;  /* 0x0000000403367824 */ /* 0x000fc400078e0232 */
[----:B------:R-:W-:Y:S01]  /*10e80*/  FMUL R36, R19, R36 ;  /* 0x0000002413247220 */ /* 0x000fe20000400000 */
[----:B------:R-:W-:Y:S01]  /*10e90*/  PRMT R72, R62, 0x3340, R1 ;  /* 0x000033403e487816 */ /* 0x000fe20000000001 */
[----:B------:R-:W-:Y:S01]  /*10ea0*/  FMUL R18, R17, R18 ;  /* 0x0000001211127220 */ /* 0x000fe20000400000 */
[----:B------:R-:W-:Y:S02]  /*10eb0*/  IMAD R56, R3, 0x2, R54 ;  /* 0x0000000203387824 */ /* 0x000fe400078e0236 */
[----:B------:R-:W-:Y:S01]  /*10ec0*/  FMUL R36, R19, R36 ;  /* 0x0000002413247220 */ /* 0x000fe20000400000 */
[----:B------:R-:W-:Y:S01]  /*10ed0*/  LOP3.LUT R16, R16, 0xffff, RZ, 0xc0, !PT ;  /* 0x0000ffff10107812 */ /* 0x000fe200078ec0ff */
[----:B------:R-:W-:Y:S01]  /*10ee0*/  FFMA.FTZ R17, R17, 1.4426950216293334961, R18 ;  /* 0x3fb8aa3b11117823 */ /* 0x000fe20000010012 */
[----:B------:R-:W-:Y:S02]  /*10ef0*/  IMAD R58, R3, 0x2, R56 ;  /* 0x00000002033a7824 */ /* 0x000fe400078e0238 */
[----:B------:R-:W-:Y:S01]  /*10f00*/  FFMA.FTZ R19, R19, 1.4426950216293334961, R36 ;  /* 0x3fb8aa3b13137823 */ /* 0x000fe20000010024 */
[----:B------:R-:W-:Y:S01]  /*10f10*/  PRMT R35, R35, 0x5410, R72 ;  /* 0x0000541023237816 */ /* 0x000fe20000000048 */
[----:B------:R-:W-:Y:S01]  /*10f20*/  FADD R10, R10, R17 ;  /* 0x000000110a0a7221 */ /* 0x000fe20000000000 */
[C---:B------:R-:W-:Y:S01]  /*10f30*/  IMAD R60, R3.reuse, 0x2, R58 ;  /* 0x00000002033c7824 */ /* 0x040fe200078e023a */
[----:B------:R-:W-:Y:S01]  /*10f40*/  LEA R117, R152, UR15, 0x4 ;  /* 0x0000000f98757c11 */ /* 0x000fe2000f8e20ff */
[----:B------:R-:W-:Y:S01]  /*10f50*/  FADD R116, R116, R19 ;  /* 0x0000001374747221 */ /* 0x000fe20000000000 */
[--C-:B------:R-:W-:Y:S01]  /*10f60*/  PRMT R74, R64, 0x3340, R1.reuse ;  /* 0x00003340404a7816 */ /* 0x100fe20000000001 */
[----:B------:R-:W-:Y:S01]  /*10f70*/  IMAD R62, R3, 0x2, R60 ;  /* 0x00000002033e7824 */ /* 0x000fe200078e023c */
[--C-:B------:R-:W-:Y:S01]  /*10f80*/  PRMT R100, R33, 0x4210, R16.reuse ;  /* 0x0000421021647816 */ /* 0x100fe20000000010 */
[----:B------:R-:W1:Y:S01]  /*10f90*/  S2R R152, SR_CTAID.X ;  /* 0x0000000000987919 */ /* 0x000e620000002500 */
[----:B------:R-:W-:Y:S01]  /*10fa0*/  PRMT R101, R35, 0x5210, R16 ;  /* 0x0000521023657816 */ /* 0x000fe20000000010 */
[C---:B------:R-:W-:Y:S01]  /*10fb0*/  IMAD R64, R3.reuse, 0x2, R62 ;  /* 0x0000000203407824 */ /* 0x040fe200078e023e */
[--C-:B------:R-:W-:Y:S01]  /*10fc0*/  PRMT R76, R66, 0x3340, R1.reuse ;  /* 0x00003340424c7816 */ /* 0x100fe20000000001 */
[----:B------:R-:W-:Y:S01]  /*10fd0*/  BAR.SYNC.DEFER_BLOCKING 0x0 ;  /* 0x0000000000007b1d */ /* 0x000fe20000010000 */
[----:B------:R-:W-:Y:S01]  /*10fe0*/  PRMT R82, R68, 0x3340, R1 ;  /* 0x0000334044527816 */ /* 0x000fe20000000001 */
[----:B------:R-:W-:Y:S01]  /*10ff0*/  IMAD R66, R3, 0x2, R64 ;  /* 0x0000000203427824 */ /* 0x000fe200078e0240 */
[----:B------:R-:W-:-:S02]  /*11000*/  PRMT R104, R37, 0x5410, R74 ;  /* 0x0000541025687816 */ /* 0x000fc4000000004a */
[----:B------:R-:W-:Y:S01]  /*11010*/  LOP3.LUT R15, R15, 0xffff, RZ, 0xc0, !PT ;  /* 0x0000ffff0f0f7812 */ /* 0x000fe200078ec0ff */
[----:B------:R-:W-:Y:S01]  /*11020*/  IMAD R94, R3, 0x4, R66 ;  /* 0x00000004035e7824 */ /* 0x000fe200078e0242 */
[----:B------:R-:W-:Y:S02]  /*11030*/  PRMT R112, R39, 0x5410, R76 ;  /* 0x0000541027707816 */ /* 0x000fe4000000004c */
[--C-:B------:R-:W-:Y:S01]  /*11040*/  PRMT R102, R102, 0x4210, R15.reuse ;  /* 0x0000421066667816 */ /* 0x100fe2000000000f */
[C---:B------:R-:W-:Y:S01]  /*11050*/  IMAD R78, R3.reuse, 0x2, R94 ;  /* 0x00000002034e7824 */ /* 0x040fe200078e025e */
[----:B------:R-:W-:Y:S02]  /*11060*/  PRMT R103, R104, 0x5210, R15 ;  /* 0x0000521068677816 */ /* 0x000fe4000000000f */
[----:B------:R-:W-:Y:S01]  /*11070*/  ISETP.GE.U32.AND P1, PT, R12, 0x7f800000, PT ;  /* 0x7f8000000c00780c */ /* 0x000fe20003f26070 */
[----:B------:R-:W-:Y:S01]  /*11080*/  IMAD R68, R3, 0x2, R78 ;  /* 0x0000000203447824 */ /* 0x000fe200078e024e */
[----:B------:R-:W-:-:S02]  /*11090*/  PRMT R27, R27, 0x5410, R80 ;  /* 0x000054101b1b7816 */ /* 0x000fc40000000050 */
[----:B------:R-:W-:Y:S01]  /*110a0*/  PRMT R84, R84, 0x3340, R1 ;  /* 0x0000334054547816 */ /* 0x000fe20000000001 */
[----:B------:R-:W-:Y:S01]  /*110b0*/  IMAD R70, R3, 0x2, R68 ;  /* 0x0000000203467824 */ /* 0x000fe200078e0244 */
[----:B------:R-:W-:Y:S02]  /*110c0*/  PRMT R126, R43, 0x5410, R82 ;  /* 0x000054102b7e7816 */ /* 0x000fe40000000052 */
[----:B------:R-:W-:Y:S01]  /*110d0*/  PRMT R25, R25, 0x5410, R84 ;  /* 0x0000541019197816 */ /* 0x000fe20000000054 */
[----:B------:R-:W-:Y:S01]  /*110e0*/  IMAD R72, R3, 0x2, R70 ;  /* 0x0000000203487824 */ /* 0x000fe200078e0246 */
[----:B------:R-:W-:Y:S01]  /*110f0*/  LOP3.LUT R13, R13, 0xffff, RZ, 0xc0, !PT ;  /* 0x0000ffff0d0d7812 */ /* 0x000fe200078ec0ff */
[----:B------:R-:W2:Y:S01]  /*11100*/  LDS.128 R16, [R117] ;  /* 0x0000000075107984 */ /* 0x000ea20000000c00 */
[----:B------:R-:W-:Y:S01]  /*11110*/  LOP3.LUT R14, R14, 0xffff, RZ, 0xc0, !PT ;  /* 0x0000ffff0e0e7812 */ /* 0x000fe200078ec0ff */
[C---:B------:R-:W-:Y:S01]  /*11120*/  IMAD R74, R3.reuse, 0x2, R72 ;  /* 0x00000002034a7824 */ /* 0x040fe200078e0248 */
[----:B------:R-:W-:Y:S01]  /*11130*/  FSETP.NEU.AND P0, PT, R12, RZ, PT ;  /* 0x000000ff0c00720b */ /* 0x000fe20003f0d000 */
[----:B------:R-:W-:Y:S01]  /*11140*/  BAR.SYNC.DEFER_BLOCKING 0x0 ;  /* 0x0000000000007b1d */ /* 0x000fe20000010000 */
[----:B0-----:R-:W-:Y:S01]  /*11150*/  @P1 IMAD.MOV.U32 R5, RZ, RZ, 0x7f800000 ;  /* 0x7f800000ff051424 */ /* 0x001fe200078e00ff */
[--C-:B------:R-:W-:Y:S01]  /*11160*/  PRMT R128, R128, 0x4210, R13.reuse ;  /* 0x0000421080807816 */ /* 0x100fe2000000000d */
[----:B------:R-:W-:Y:S01]  /*11170*/  IMAD R76, R3, 0x2, R74 ;  /* 0x00000002034c7824 */ /* 0x000fe200078e024a */
[----:B------:R-:W-:Y:S01]  /*11180*/  PRMT R129, R112, 0x5210, R13 ;  /* 0x0000521070817816 */ /* 0x000fe2000000000d */
[----:B------:R-:W-:Y:S01]  /*11190*/  @P1 FFMA.FTZ R10, R12, R5, +INF ;  /* 0x7f8000000c0a1423 */ /* 0x000fe20000010005 */
[----:B------:R-:W-:Y:S01]  /*111a0*/  PRMT R130, R41, 0x4210, R14 ;  /* 0x0000421029827816 */ /* 0x000fe2000000000e */
[----:B------:R-:W-:Y:S01]  /*111b0*/  IMAD R80, R3, 0x4, R76 ;  /* 0x0000000403507824 */ /* 0x000fe200078e024c */
[----:B------:R-:W-:Y:S01]  /*111c0*/  PRMT R131, R27, 0x5210, R14 ;  /* 0x000052101b837816 */ /* 0x000fe2000000000e */
[----:B-1----:R-:W-:Y:S01]  /*111d0*/  IMAD R152, R152, 0x40, R154 ;  /* 0x0000004098987824 */ /* 0x002fe200078e029a */
[----:B------:R-:W-:Y:S01]  /*111e0*/  ISETP.GE.U32.AND P2, PT, R21, 0x7f800000, PT ;  /* 0x7f8000001500780c */ /* 0x000fe20003f46070 */
[----:B------:R-:W-:Y:S01]  /*111f0*/  IMAD R82, R3, 0x2, R80 ;  /* 0x0000000203527824 */ /* 0x000fe200078e0250 */
[----:B------:R-:W-:-:S02]  /*11200*/  LOP3.LUT R23, R23, 0xffff, RZ, 0xc0, !PT ;  /* 0x0000ffff17177812 */ /* 0x000fc400078ec0ff */
[----:B------:R-:W-:Y:S01]  /*11210*/  LOP3.LUT R24, R24, 0xffff, RZ, 0xc0, !PT ;  /* 0x0000ffff18187812 */ /* 0x000fe200078ec0ff */
[C---:B------:R-:W-:Y:S01]  /*11220*/  IMAD R84, R3.reuse, 0x2, R82 ;  /* 0x0000000203547824 */ /* 0x040fe200078e0252 */
[C---:B------:R-:W-:Y:S02]  /*11230*/  LEA.HI R142, R0.reuse, 0x4e, RZ, 0x1a ;  /* 0x0000004e008e7811 */ /* 0x040fe400078fd0ff */
[C---:B------:R-:W-:Y:S01]  /*11240*/  LEA.HI R144, R0.reuse, 0x5e, RZ, 0x1a ;  /* 0x0000005e00907811 */ /* 0x040fe200078fd0ff */
[C---:B------:R-:W-:Y:S01]  /*11250*/  IMAD R86, R3.reuse, 0x2, R84 ;  /* 0x0000000203567824 */ /* 0x040fe200078e0254 */
[----:B------:R-:W-:Y:S01]  /*11260*/  LEA.HI R146, R0, 0x6e, RZ, 0x1a ;  /* 0x0000006e00927811 */ /* 0x000fe200078fd0ff */
[-C--:B------:R-:W-:Y:S01]  /*11270*/  IMAD R142, R142, R3.reuse, RZ ;  /* 0x000000038e8e7224 */ /* 0x080fe200078e02ff */
[----:B------:R-:W-:Y:S01]  /*11280*/  LEA.HI R150, R0, 0x7e, RZ, 0x1a ;  /* 0x0000007e00967811 */ /* 0x000fe200078fd0ff */
[----:B------:R-:W-:Y:S01]  /*11290*/  IMAD R88, R3, 0x2, R86 ;  /* 0x0000000203587824 */ /* 0x000fe200078e0256 */
[----:B------:R0:W-:Y:S01]  /*112a0*/  STSM.16.M88.4 [R2], R100 ;  /* 0x0000006402007844 */ /* 0x0001e20000000200 */
[----:B------:R-:W-:Y:S01]  /*112b0*/  @P2 IMAD.MOV.U32 R4, RZ, RZ, 0x7f800000 ;  /* 0x7f800000ff042424 */ /* 0x000fe200078e00ff */
[----:B------:R-:W-:Y:S01]  /*112c0*/  FSETP.NEU.AND P1, PT, R21, RZ, PT ;  /* 0x000000ff1500720b */ /* 0x000fe20003f2d000 */
[----:B------:R-:W-:Y:S01]  /*112d0*/  IMAD R90, R3, 0x2, R88 ;  /* 0x00000002035a7824 */ /* 0x000fe200078e0258 */
[----:B------:R-:W-:Y:S01]  /*112e0*/  BAR.SYNC.DEFER_BLOCKING 0x0 ;  /* 0x0000000000007b1d */ /* 0x000fe20000010000 */
[----:B------:R-:W-:Y:S01]  /*112f0*/  @P2 FFMA.FTZ R116, R21, R4, +INF ;  /* 0x7f80000015742423 */ /* 0x000fe20000010004 */
[----:B------:R-:W-:Y:S01]  /*11300*/  IMAD R144, R144, R3, RZ ;  /* 0x0000000390907224 */ /* 0x000fe200078e02ff */
[----:B------:R-:W-:Y:S01]  /*11310*/  FSEL R10, R10, -INF , P0 ;  /* 0xff8000000a0a7808 */ /* 0x000fe20000000000 */
[----:B------:R-:W-:-:S02]  /*11320*/  IMAD R92, R3, 0x2, R90 ;  /* 0x00000002035c7824 */ /* 0x000fc400078e025a */
[-C--:B------:R-:W-:Y:S02]  /*11330*/  IMAD R146, R146, R3.reuse, RZ ;  /* 0x0000000392927224 */ /* 0x080fe400078e02ff */
[----:B------:R-:W-:Y:S01]  /*11340*/  IMAD R96, R3, 0x4, R92 ;  /* 0x0000000403607824 */ /* 0x000fe200078e025c */
[C---:B--2---:R-:W-:Y:S01]  /*11350*/  PRMT R149, R17.reuse, 0x7773, RZ ;  /* 0x0000777311957816 */ /* 0x044fe200000000ff */
[----:B------:R-:W-:Y:S01]  /*11360*/  IMAD R150, R150, R3, RZ ;  /* 0x0000000396967224 */ /* 0x000fe200078e02ff */
[----:B------:R-:W-:Y:S01]  /*11370*/  PRMT R151, R17, 0x7772, RZ ;  /* 0x0000777211977816 */ /* 0x000fe200000000ff */
[C---:B------:R-:W-:Y:S01]  /*11380*/  IMAD R98, R3.reuse, 0x2, R96 ;  /* 0x0000000203627824 */ /* 0x040fe200078e0260 */
[----:B0-----:R-:W-:Y:S01]  /*11390*/  PRMT R100, R122, 0x4210, R23 ;  /* 0x000042107a647816 */ /* 0x001fe20000000017 */
[----:B------:R-:W-:Y:S01]  /*113a0*/  FFMA R10, R10, 0.69314718246459960938, R11 ;  /* 0x3f3172180a0a7823 */ /* 0x000fe2000000000b */
[----:B------:R-:W-:Y:S01]  /*113b0*/  PRMT R101, R126, 0x5210, R23 ;  /* 0x000052107e657816 */ /* 0x000fe20000000017 */
[----:B------:R-:W-:Y:S01]  /*113c0*/  IMAD R124, R3, 0x2, R98 ;  /* 0x00000002037c7824 */ /* 0x000fe200078e0262 */
[----:B------:R-:W-:-:S02]  /*113d0*/  PRMT R102, R45, 0x4210, R24 ;  /* 0x000042102d667816 */ /* 0x000fc40000000018 */
[----:B------:R-:W-:Y:S01]  /*113e0*/  PRMT R103, R25, 0x5210, R24 ;  /* 0x0000521019677816 */ /* 0x000fe20000000018 */
[----:B------:R-:W-:Y:S01]  /*113f0*/  IMAD R110, R3, 0x2, R124 ;  /* 0x00000002036e7824 */ /* 0x000fe200078e027c */
[C---:B------:R-:W-:Y:S02]  /*11400*/  PRMT R153, R17.reuse, 0x7771, RZ ;  /* 0x0000777111997816 */ /* 0x040fe400000000ff */
[----:B------:R-:W-:Y:S01]  /*11410*/  PRMT R155, R17, 0x7770, RZ ;  /* 0x00007770119b7816 */ /* 0x000fe200000000ff */
[----:B------:R-:W0:Y:S01]  /*11420*/  LDS.128 R12, [R117] ;  /* 0x00000000750c7984 */ /* 0x000e220000000c00 */
[C---:B------:R-:W-:Y:S01]  /*11430*/  IMAD R104, R3.reuse, 0x2, R110 ;  /* 0x0000000203687824 */ /* 0x040fe200078e026e */
[----:B------:R-:W-:Y:S01]  /*11440*/  PRMT R139, R16, 0x7773, RZ ;  /* 0x00007773108b7816 */ /* 0x000fe200000000ff */
[----:B------:R-:W-:Y:S01]  /*11450*/  IMAD R17, R152, UR5, RZ ;  /* 0x0000000598117c24 */ /* 0x000fe2000f8e02ff */
[----:B------:R-:W-:Y:S01]  /*11460*/  BAR.SYNC.DEFER_BLOCKING 0x0 ;  /* 0x0000000000007b1d */ /* 0x000fe20000010000 */
[----:B------:R-:W-:Y:S01]  /*11470*/  IMAD R106, R3, 0x2, R104 ;  /* 0x00000002036a7824 */ /* 0x000fe200078e0268 */
[----:B------:R-:W-:Y:S01]  /*11480*/  USHF.R.S32.HI UR5, URZ, 0x1f, UR4 ;  /* 0x0000001f3f057899 */ /* 0x000fe20008011404 */
[----:B------:R-:W-:-:S02]  /*11490*/  PRMT R141, R16, 0x7772, RZ ;  /* 0x00007772108d7816 */ /* 0x000fc400000000ff */
[----:B------:R-:W-:Y:S01]  /*114a0*/  IMAD R108, R3, 0x2, R106 ;  /* 0x00000002036c7824 */ /* 0x000fe200078e026a */
[----:B------:R-:W-:Y:S01]  /*114b0*/  IADD3 R135, P2, P3, R17, UR4, R232 ;  /* 0x0000000411877c10 */ /* 0x000fe2000fb5e0e8 */
[----:B------:R-:W-:Y:S01]  /*114c0*/  ULDC UR4, c[0x0][0x27c] ;  /* 0x00009f0000047ab9 */ /* 0x000fe20000000800 */
[C---:B------:R-:W-:Y:S01]  /*114d0*/  PRMT R143, R16.reuse, 0x7771, RZ ;  /* 0x00007771108f7816 */ /* 0x040fe200000000ff */
[C---:B------:R-:W-:Y:S01]  /*114e0*/  IMAD R112, R3.reuse, 0x4, R108 ;  /* 0x0000000403707824 */ /* 0x040fe200078e026c */
[----:B------:R-:W-:Y:S01]  /*114f0*/  PRMT R145, R16, 0x7770, RZ ;  /* 0x0000777010917816 */ /* 0x000fe200000000ff */
[----:B------:R-:W-:Y:S01]  /*11500*/  UIMAD UR4, UR14, UR4, URZ ;  /* 0x000000040e0472a4 */ /* 0x000fe2000f8e023f */
[C---:B------:R-:W-:Y:S01]  /*11510*/  PRMT R157, R18.reuse, 0x7773, RZ ;  /* 0x00007773129d7816 */ /* 0x040fe200000000ff */
[C---:B------:R-:W-:Y:S01]  /*11520*/  IMAD R114, R3.reuse, 0x2, R112 ;  /* 0x0000000203727824 */ /* 0x040fe200078e0270 */
[C---:B------:R-:W-:Y:S01]  /*11530*/  PRMT R159, R18.reuse, 0x7772, RZ ;  /* 0x00007772129f7816 */ /* 0x040fe200000000ff */
[----:B------:R-:W-:Y:S01]  /*11540*/  USHF.L.U32 UR6, UR4, 0x2, URZ ;  /* 0x0000000204067899 */ /* 0x000fe2000800063f */
[C---:B------:R-:W-:Y:S01]  /*11550*/  PRMT R161, R18.reuse, 0x7771, RZ ;  /* 0x0000777112a17816 */ /* 0x040fe200000000ff */
[----:B------:R-:W-:Y:S01]  /*11560*/  IMAD R118, R3, 0x2, R114 ;  /* 0x0000000203767824 */ /* 0x000fe200078e0272 */
[----:B------:R-:W-:-:S02]  /*11570*/  PRMT R173, R18, 0x7770, RZ ;  /* 0x0000777012ad7816 */ /* 0x000fc400000000ff */
[C---:B------:R-:W-:Y:S01]  /*11580*/  LEA.HI R16, R0.reuse, 0xe, RZ, 0x1a ;  /* 0x0000000e00107811 */ /* 0x040fe200078fd0ff */
[C---:B------:R-:W-:Y:S01]  /*11590*/  IMAD R120, R3.reuse, 0x2, R118 ;  /* 0x0000000203787824 */ /* 0x040fe200078e0276 */
[----:B------:R-:W-:Y:S01]  /*115a0*/  LEA.HI R18, R0, 0x1e, RZ, 0x1a ;  /* 0x0000001e00127811 */ /* 0x000fe200078fd0ff */
[----:B------:R1:W-:Y:S02]  /*115b0*/  STSM.16.M88.4 [R2], R128 ;  /* 0x0000008002007844 */ /* 0x0003e40000000200 */
[----:B------:R-:W-:Y:S01]  /*115c0*/  IMAD R122, R3, 0x2, R120 ;  /* 0x00000002037a7824 */ /* 0x000fe200078e0278 */
[----:B------:R-:W-:Y:S01]  /*115d0*/  PRMT R179, R19, 0x7770, RZ ;  /* 0x0000777013b37816 */ /* 0x000fe200000000ff */
[-C--:B------:R-:W-:Y:S01]  /*115e0*/  IMAD R16, R16, R3.reuse, RZ ;  /* 0x0000000310107224 */ /* 0x080fe200078e02ff */
[----:B------:R-:W-:Y:S01]  /*115f0*/  BAR.SYNC.DEFER_BLOCKING 0x0 ;  /* 0x0000000000007b1d */ /* 0x000fe20000010000 */
[----:B------:R-:W-:Y:S01]  /*11600*/  IMAD R126, R3, 0x2, R122 ;  /* 0x00000002037e7824 */ /* 0x000fe200078e027a */
[C---:B------:R-:W-:Y:S01]  /*11610*/  PRMT R171, R19.reuse, 0x7771, RZ ;  /* 0x0000777113ab7816 */ /* 0x040fe200000000ff */
[----:B------:R-:W-:Y:S01]  /*11620*/  IMAD R18, R18, R3, RZ ;  /* 0x0000000312127224 */ /* 0x000fe200078e02ff */
[----:B------:R-:W-:-:S02]  /*11630*/  PRMT R169, R19, 0x7772, RZ ;  /* 0x0000777213a97816 */ /* 0x000fc400000000ff */
[----:B------:R-:W-:Y:S02]  /*11640*/  PRMT R167, R19, 0x7773, RZ ;  /* 0x0000777313a77816 */ /* 0x000fe400000000ff */
[C---:B0-----:R-:W-:Y:S02]  /*11650*/  PRMT R137, R12.reuse, 0x7773, RZ ;  /* 0x000077730c897816 */ /* 0x041fe400000000ff */
[C---:B------:R-:W-:Y:S01]  /*11660*/  PRMT R175, R12.reuse, 0x7772, RZ ;  /* 0x000077720caf7816 */ /* 0x040fe200000000ff */
[C---:B-1----:R-:W-:Y:S01]  /*11670*/  IMAD R128, R3.reuse, 0x2, R126 ;  /* 0x0000000203807824 */ /* 0x042fe200078e027e */
[C---:B------:R-:W-:Y:S02]  /*11680*/  PRMT R177, R12.reuse, 0x7771, RZ ;  /* 0x000077710cb17816 */ /* 0x040fe400000000ff */
[----:B------:R-:W-:Y:S01]  /*11690*/  PRMT R191, R12, 0x7770, RZ ;  /* 0x000077700cbf7816 */ /* 0x000fe200000000ff */
[----:B------:R-:W-:Y:S01]  /*116a0*/  IMAD R130, R3, 0x4, R128 ;  /* 0x0000000403827824 */ /* 0x000fe200078e0280 */
[----:B------:R-:W-:-:S02]  /*116b0*/  PRMT R163, R14, 0x7773, RZ ;  /* 0x000077730ea37816 */ /* 0x000fc400000000ff */
[C---:B------:R-:W-:Y:S01]  /*116c0*/  PRMT R201, R14.reuse, 0x7772, RZ ;  /* 0x000077720ec97816 */ /* 0x040fe200000000ff */
[C---:B------:R-:W-:Y:S01]  /*116d0*/  IMAD R132, R3.reuse, 0x2, R130 ;  /* 0x0000000203847824 */ /* 0x040fe200078e0282 */
[C---:B------:R-:W-:Y:S02]  /*116e0*/  PRMT R203, R14.reuse, 0x7771, RZ ;  /* 0x000077710ecb7816 */ /* 0x040fe400000000ff */
[----:B------:R-:W-:Y:S01]  /*116f0*/  PRMT R219, R14, 0x7770, RZ ;  /* 0x000077700edb7816 */ /* 0x000fe200000000ff */
[----:B------:R-:W0:Y:S01]  /*11700*/  LDS.128 R4, [R117] ;  /* 0x0000000075047984 */ /* 0x000e220000000c00 */
[C---:B------:R-:W-:Y:S01]  /*11710*/  IMAD R134, R3.reuse, 0x2, R132 ;  /* 0x0000000203867824 */ /* 0x040fe200078e0284 */
[----:B------:R-:W-:Y:S01]  /*11720*/  IADD3 R14, P6, R30, R135, RZ ;  /* 0x000000871e0e7210 */ /* 0x000fe20007fde0ff */
[----:B------:R-:W-:Y:S02]  /*11730*/  BAR.SYNC.DEFER_BLOCKING 0x0 ;  /* 0x0000000000007b1d */ /* 0x000fe40000010000 */
[----:B------:R-:W-:Y:S01]  /*11740*/  IMAD R136, R3, 0x2, R134 ;  /* 0x0000000203887824 */ /* 0x000fe200078e0286 */
[----:B------:R-:W-:-:S02]  /*11750*/  PRMT R147, R13, 0x7773, RZ ;  /* 0x000077730d937816 */ /* 0x000fc400000000ff */
[----:B------:R-:W-:Y:S01]  /*11760*/  PRMT R187, R13, 0x7772, RZ ;  /* 0x000077720dbb7816 */ /* 0x000fe200000000ff */
[----:B------:R-:W-:Y:S01]  /*11770*/  IMAD R138, R3, 0x2, R136 ;  /* 0x00000002038a7824 */ /* 0x000fe200078e0288 */
[C---:B------:R-:W-:Y:S02]  /*11780*/  PRMT R189, R13.reuse, 0x7771, RZ ;  /* 0x000077710dbd7816 */ /* 0x040fe400000000ff */
[----:B------:R-:W-:Y:S01]  /*11790*/  PRMT R205, R13, 0x7770, RZ ;  /* 0x000077700dcd7816 */ /* 0x000fe200000000ff */
[----:B------:R-:W-:Y:S01]  /*117a0*/  IMAD R140, R3, 0x2, R138 ;  /* 0x00000002038c7824 */ /* 0x000fe200078e028a */
[C---:B------:R-:W-:Y:S02]  /*117b0*/  PRMT R165, R15.reuse, 0x7773, RZ ;  /* 0x000077730fa57816 */ /* 0x040fe400000000ff */
[----:B------:R-:W-:Y:S01]  /*117c0*/  PRMT R215, R15, 0x7772, RZ ;  /* 0x000077720fd77816 */ /* 0x000fe200000000ff */
[----:B------:R-:W-:Y:S01]  /*117d0*/  IMAD R148, R3, 0x2, R140 ;  /* 0x0000000203947824 */ /* 0x000fe200078e028c */
[----:B------:R-:W-:-:S02]  /*117e0*/  PRMT R217, R15, 0x7771, RZ ;  /* 0x000077710fd97816 */ /* 0x000fc400000000ff */
[----:B------:R-:W-:Y:S01]  /*117f0*/  PRMT R229, R15, 0x7770, RZ ;  /* 0x000077700fe57816 */ /* 0x000fe200000000ff */
[----:B------:R1:W-:Y:S01]  /*11800*/  STSM.16.M88.4 [R2], R100 ;  /* 0x0000006402007844 */ /* 0x0003e20000000200 */
[C---:B0-----:R-:W-:Y:S02]  /*11810*/  PRMT R181, R4.reuse, 0x7773, RZ ;  /* 0x0000777304b57816 */ /* 0x041fe400000000ff */
[----:B------:R-:W-:Y:S02]  /*11820*/  PRMT R183, R4, 0x7772, RZ ;  /* 0x0000777204b77816 */ /* 0x000fe400000000ff */
[----:B-1----:R-:W-:Y:S02]  /*11830*/  SHF.R.S32.HI R2, RZ, 0x1f, R17 ;  /* 0x0000001fff027819 */ /* 0x002fe40000011411 */
[C---:B------:R-:W-:Y:S02]  /*11840*/  LEA.HI R100, R0.reuse, 0x2e, RZ, 0x1a ;  /* 0x0000002e00647811 */ /* 0x040fe400078fd0ff */
[----:B------:R-:W-:-:S02]  /*11850*/  LEA.HI R102, R0, 0x3e, RZ, 0x1a ;  /* 0x0000003e00667811 */ /* 0x000fc400078fd0ff */
[----:B------:R-:W-:Y:S01]  /*11860*/  IADD3.X R233, R2, UR5, R233, P2, P3 ;  /* 0x0000000502e97c10 */ /* 0x000fe200097e64e9 */
[-C--:B------:R-:W-:Y:S01]  /*11870*/  IMAD R100, R100, R3.reuse, RZ ;  /* 0x0000000364647224 */ /* 0x080fe200078e02ff */
[----:B------:R-:W-:Y:S01]  /*11880*/  PRMT R185, R4, 0x7771, RZ ;  /* 0x0000777104b97816 */ /* 0x000fe200000000ff */
[----:B------:R-:W-:Y:S01]  /*11890*/  IMAD R102, R102, R3, RZ ;  /* 0x0000000366667224 */ /* 0x000fe200078e02ff */
[----:B------:R-:W-:Y:S01]  /*118a0*/  PRMT R199, R4, 0x7770, RZ ;  /* 0x0000777004c77816 */ /* 0x000fe200000000ff */
[----:B------:R-:W-:Y:S01]  /*118b0*/  UIMAD.WIDE UR4, UR4, 0x4, URZ ;  /* 0x00000004040478a5 */ /* 0x000fe2000f8e023f */
[----:B------:R-:W-:Y:S02]  /*118c0*/  IADD3 R2, P5, R20, R135, RZ ;  /* 0x0000008714027210 */ /* 0x000fe40007fbe0ff */
[C---:B------:R-:W-:Y:S02]  /*118d0*/  PRMT R207, R6.reuse, 0x7773, RZ ;  /* 0x0000777306cf7816 */ /* 0x040fe400000000ff */
[----:B------:R-:W-:-:S02]  /*118e0*/  PRMT R209, R6, 0x7772, RZ ;  /* 0x0000777206d17816 */ /* 0x000fc400000000ff */
[C---:B------:R-:W-:Y:S02]  /*118f0*/  PRMT R211, R6.reuse, 0x7771, RZ ;  /* 0x0000777106d37816 */ /* 0x040fe400000000ff */
[----:B------:R-:W-:Y:S02]  /*11900*/  PRMT R227, R6, 0x7770, RZ ;  /* 0x0000777006e37816 */ /* 0x000fe400000000ff */
[-C--:B------:R-:W-:Y:S02]  /*11910*/  IADD3 R4, P2, R22, R135.reuse, RZ ;  /* 0x0000008716047210 */ /* 0x080fe40007f5e0ff */
[-C--:B------:R-:W-:Y:S02]  /*11920*/  IADD3 R6, P4, R26, R135.reuse, RZ ;  /* 0x000000871a067210 */ /* 0x080fe40007f9e0ff */
[----:B------:R-:W-:Y:S02]  /*11930*/  IADD3 R12, P3, R28, R135, RZ ;  /* 0x000000871c0c7210 */ /* 0x000fe40007f7e0ff */
[----:B------:R-:W-:-:S02]  /*11940*/  PRMT R193, R5, 0x7773, RZ ;  /* 0x0000777305c17816 */ /* 0x000fc400000000ff */
[C---:B------:R-:W-:Y:S02]  /*11950*/  PRMT R195, R5.reuse, 0x7772, RZ ;  /* 0x0000777205c37816 */ /* 0x040fe400000000ff */
[C---:B------:R-:W-:Y:S02]  /*11960*/  PRMT R197, R5.reuse, 0x7771, RZ ;  /* 0x0000777105c57816 */ /* 0x040fe400000000ff */
[----:B------:R-:W-:Y:S02]  /*11970*/  PRMT R213, R5, 0x7770, RZ ;  /* 0x0000777005d57816 */ /* 0x000fe400000000ff */
[----:B------:R-:W-:Y:S01]  /*11980*/  LEA.HI.X.SX32 R3, R20, R233, 0x1, P5 ;  /* 0x000000e914037211 */ /* 0x000fe200028f0eff */
[----:B------:R-:W-:Y:S01]  /*11990*/  BAR.SYNC.DEFER_BLOCKING 0x0 ;  /* 0x0000000000007b1d */ /* 0x000fe20000010000 */
[C---:B------:R-:W-:Y:S02]  /*119a0*/  PRMT R221, R7.reuse, 0x7773, RZ ;  /* 0x0000777307dd7816 */ /* 0x040fe400000000ff */
[----:B------:R-:W-:-:S02]  /*119b0*/  PRMT R223, R7, 0x7772, RZ ;  /* 0x0000777207df7816 */ /* 0x000fc400000000ff */
[C---:B------:R-:W-:Y:S02]  /*119c0*/  PRMT R225, R7.reuse, 0x7771, RZ ;  /* 0x0000777107e17816 */ /* 0x040fe400000000ff */
[----:B------:R-:W-:Y:S02]  /*119d0*/  PRMT R231, R7, 0x7770, RZ ;  /* 0x0000777007e77816 */ /* 0x000fe400000000ff */
[----:B------:R-:W-:Y:S02]  /*119e0*/  IADD3 R20, P5, R32, R135, RZ ;  /* 0x0000008720147210 */ /* 0x000fe40007fbe0ff */
[----:B------:R-:W-:Y:S02]  /*119f0*/  LEA.HI.X.SX32 R5, R22, R233, 0x1, P2 ;  /* 0x000000e916057211 */ /* 0x000fe400010f0eff */
[----:B------:R-:W-:Y:S02]  /*11a00*/  IADD3 R24, P2, R34, R135, RZ ;  /* 0x0000008722187210 */ /* 0x000fe40007f5e0ff */
[----:B------:R-:W-:-:S02]  /*11a10*/  LEA.HI.X.SX32 R7, R26, R233, 0x1, P4 ;  /* 0x000000e91a077211 */ /* 0x000fc400020f0eff */
[----:B------:R-:W-:Y:S02]  /*11a20*/  IADD3 R26, P4, R16, R135, RZ ;  /* 0x00000087101a7210 */ /* 0x000fe40007f9e0ff */
[----:B------:R-:W-:Y:S02]  /*11a30*/  LEA.HI.X.SX32 R13, R28, R233, 0x1, P3 ;  /* 0x000000e91c0d7211 */ /* 0x000fe400018f0eff */
[----:B------:R-:W-:Y:S02]  /*11a40*/  IADD3 R28, P3, R38, R135, RZ ;  /* 0x00000087261c7210 */ /* 0x000fe40007f7e0ff */
[----:B------:R-:W-:Y:S01]  /*11a50*/  LEA.HI.X.SX32 R15, R30, R233, 0x1, P6 ;  /* 0x000000e91e0f7211 */ /* 0x000fe200030f0eff */
[----:B------:R-:W-:Y:S01]  /*11a60*/  STG.E.U8 desc[UR20][R2.64], R145 ;  /* 0x0000009102007986 */ /* 0x000fe2000c101114 */
[----:B------:R-:W-:Y:S02]  /*11a70*/  IADD3 R30, P6, R40, R135, RZ ;  /* 0x00000087281e7210 */ /* 0x000fe40007fde0ff */
[----:B------:R-:W-:Y:S01]  /*11a80*/  LEA.HI.X.SX32 R21, R32, R233, 0x1, P5 ;  /* 0x000000e920157211 */ /* 0x000fe200028f0eff */
[----:B------:R-:W-:Y:S01]  /*11a90*/  STG.E.U8 desc[UR20][R4.64], R155 ;  /* 0x0000009b04007986 */ /* 0x000fe2000c101114 */
[----:B------:R-:W-:-:S02]  /*11aa0*/  IADD3 R32, P5, R42, R135, RZ ;  /* 0x000000872a207210 */ /* 0x000fc40007fbe0ff */
[----:B------:R-:W-:Y:S01]  /*11ab0*/  LEA.HI.X.SX32 R25, R34, R233, 0x1, P2 ;  /* 0x000000e922197211 */ /* 0x000fe200010f0eff */
[----:B------:R-:W-:Y:S01]  /*11ac0*/  STG.E.U8 desc[UR20][R6.64], R173 ;  /* 0x000000ad06007986 */ /* 0x000fe2000c101114 */
[----:B------:R-:W-:Y:S02]  /*11ad0*/  IADD3 R34, P2, R44, R135, RZ ;  /* 0x000000872c227210 */ /* 0x000fe40007f5e0ff */
[----:B------:R-:W-:Y:S01]  /*11ae0*/  LEA.HI.X.SX32 R27, R16, R233, 0x1, P4 ;  /* 0x000000e9101b7211 */ /* 0x000fe200020f0eff */
[----:B------:R-:W-:Y:S01]  /*11af0*/  STG.E.U8 desc[UR20][R12.64], R179 ;  /* 0x000000b30c007986 */ /* 0x000fe2000c101114 */
[----:B------:R-:W-:Y:S02]  /*11b00*/  IADD3 R36, P4, R46, R135, RZ ;  /* 0x000000872e247210 */ /* 0x000fe40007f9e0ff */
[----:B------:R-:W-:Y:S01]  /*11b10*/  LEA.HI.X.SX32 R29, R38, R233, 0x1, P3 ;  /* 0x000000e9261d7211 */ /* 0x000fe200018f0eff */
[----:B------:R-:W0:Y:S01]  /*11b20*/  LDS.128 R4, [R117] ;  /* 0x0000000075047984 */ /* 0x000e220000000c00 */
        /* <DEDUP_REMOVED lines=26> */
[----:B------:R0:W-:Y:S01]  /*11cd0*/  STG.E.U8 desc[UR20][R36.64], R139 ;  /* 0x0000008b24007986 */ /* 0x0001e2000c101114 */
        /* <DEDUP_REMOVED lines=93> */
[----:B0-----:R-:W-:Y:S02]  /*122b0*/  PRMT R37, R4, 0x7770, RZ ;  /* 0x0000777004257816 */ /* 0x001fe400000000ff */
[----:B------:R-:W-:Y:S01]  /*122c0*/  IADD3 R112, P3, R126, R135, RZ ;  /* 0x000000877e707210 */ /* 0x000fe20007f7e0ff */
[----:B------:R-:W-:Y:S01]  /*122d0*/  STG.E.U8 desc[UR20][R94.64], R181 ;  /* 0x000000b55e007986 */ /* 0x000fe2000c101114 */
[----:B------:R-:W-:Y:S02]  /*122e0*/  LEA.HI.X.SX32 R105, R114, R233, 0x1, P6 ;  /* 0x000000e972697211 */ /* 0x000fe400030f0eff */
[C---:B------:R-:W-:Y:S01]  /*122f0*/  PRMT R15, R5.reuse, 0x7773, RZ ;  /* 0x00007773050f7816 */ /* 0x040fe200000000ff */
[----:B------:R-:W-:Y:S01]  /*12300*/  STG.E.U8 desc[UR20][R96.64], R193 ;  /* 0x000000c160007986 */ /* 0x000fe2000c101114 */
[----:B-1----:R-:W-:-:S02]  /*12310*/  PRMT R23, R5, 0x7772, RZ ;  /* 0x0000777205177816 */ /* 0x002fc400000000ff */
[C---:B------:R-:W-:Y:S01]  /*12320*/  PRMT R29, R5.reuse, 0x7771, RZ ;  /* 0x00007771051d7816 */ /* 0x040fe200000000ff */
[----:B------:R-:W-:Y:S01]  /*12330*/  STG.E.U8 desc[UR20][R98.64], R207 ;  /* 0x000000cf62007986 */ /* 0x000fe2000c101114 */
[----:B------:R-:W-:Y:S02]  /*12340*/  PRMT R35, R5, 0x7770, RZ ;  /* 0x0000777005237816 */ /* 0x000fe400000000ff */
[----:B------:R-:W-:Y:S01]  /*12350*/  IADD3 R114, P6, R128, R135, RZ ;  /* 0x0000008780727210 */ /* 0x000fe20007fde0ff */
[----:B------:R-:W-:Y:S01]  /*12360*/  STG.E.U8 desc[UR20][R100.64], R221 ;  /* 0x000000dd64007986 */ /* 0x000fe2000c101114 */
[----:B------:R-:W-:Y:S02]  /*12370*/  LEA.HI.X.SX32 R107, R118, R233, 0x1, P5 ;  /* 0x000000e9766b7211 */ /* 0x000fe400028f0eff */
[----:B------:R-:W-:Y:S01]  /*12380*/  PRMT R33, R6, 0x7770, RZ ;  /* 0x0000777006217816 */ /* 0x000fe200000000ff */
[----:B------:R0:W-:Y:S01]  /*12390*/  STG.E.U8 desc[UR20][R102.64], R37 ;  /* 0x0000002566007986 */ /* 0x0001e2000c101114 */
[----:B------:R-:W-:-:S02]  /*123a0*/  PRMT R5, R7, 0x7773, RZ ;  /* 0x0000777307057816 */ /* 0x000fc400000000ff */
[C---:B------:R-:W-:Y:S01]  /*123b0*/  PRMT R19, R7.reuse, 0x7772, RZ ;  /* 0x0000777207137816 */ /* 0x040fe200000000ff */
[----:B------:R-:W-:Y:S01]  /*123c0*/  STG.E.U8 desc[UR20][R104.64], R35 ;  /* 0x0000002368007986 */ /* 0x000fe2000c101114 */
[C---:B------:R-:W-:Y:S02]  /*123d0*/  PRMT R3, R7.reuse, 0x7771, RZ ;  /* 0x0000777107037816 */ /* 0x040fe400000000ff */
[----:B------:R-:W-:Y:S01]  /*123e0*/  IADD3 R118, P5, R146, R135, RZ ;  /* 0x0000008792767210 */ /* 0x000fe20007fbe0ff */
[----:B------:R-:W-:Y:S01]  /*123f0*/  STG.E.U8 desc[UR20][R106.64], R33 ;  /* 0x000000216a007986 */ /* 0x000fe2000c101114 */
[----:B------:R-:W-:Y:S02]  /*12400*/  LEA.HI.X.SX32 R109, R120, R233, 0x1, P2 ;  /* 0x000000e9786d7211 */ /* 0x000fe400010f0eff */
[----:B------:R-:W-:Y:S01]  /*12410*/  PRMT R7, R7, 0x7770, RZ ;  /* 0x0000777007077816 */ /* 0x000fe200000000ff */
[----:B0-----:R-:W0:Y:S01]  /*12420*/  LDC.64 R36, c[0x0][0x230] ;  /* 0x00008c00ff247b82 */ /* 0x001e220000000a00 */
[----:B------:R-:W-:-:S02]  /*12430*/  IADD3 R120, P2, R130, R135, RZ ;  /* 0x0000008782787210 */ /* 0x000fc40007f5e0ff */
[----:B------:R-:W-:Y:S01]  /*12440*/  LEA.HI.X.SX32 R111, R122, R233, 0x1, P4 ;  /* 0x000000e97a6f7211 */ /* 0x000fe200020f0eff */
[----:B------:R-:W-:Y:S01]  /*12450*/  STG.E.U8 desc[UR20][R108.64], R7 ;  /* 0x000000076c007986 */ /* 0x000fe2000c101114 */
[----:B------:R-:W-:Y:S02]  /*12460*/  PRMT R31, R4, 0x7771, RZ ;  /* 0x00007771041f7816 */ /* 0x000fe400000000ff */
[----:B------:R-:W-:Y:S02]  /*12470*/  IADD3 R122, P4, R132, R135, RZ ;  /* 0x00000087847a7210 */ /* 0x000fe40007f9e0ff */
[----:B------:R-:W-:Y:S01]  /*12480*/  LEA.HI.X.SX32 R113, R126, R233, 0x1, P3 ;  /* 0x000000e97e717211 */ /* 0x000fe200018f0eff */
[----:B------:R-:W-:Y:S01]  /*12490*/  STG.E.U8 desc[UR20][R110.64], R31 ;  /* 0x0000001f6e007986 */ /* 0x000fe2000c101114 */
[----:B------:R-:W-:Y:S02]  /*124a0*/  IADD3 R124, P3, R134, R135, RZ ;  /* 0x00000087867c7210 */ /* 0x000fe40007f7e0ff */
[----:B------:R-:W-:Y:S01]  /*124b0*/  LEA.HI.X.SX32 R115, R128, R233, 0x1, P6 ;  /* 0x000000e980737211 */ /* 0x000fe200030f0eff */
[----:B------:R-:W-:Y:S01]  /*124c0*/  STG.E.U8 desc[UR20][R112.64], R29 ;  /* 0x0000001d70007986 */ /* 0x000fe2000c101114 */
[----:B------:R-:W-:-:S02]  /*124d0*/  PRMT R27, R6, 0x7771, RZ ;  /* 0x00007771061b7816 */ /* 0x000fc400000000ff */
[----:B------:R-:W-:Y:S02]  /*124e0*/  IADD3 R126, P6, R136, R135, RZ ;  /* 0x00000087887e7210 */ /* 0x000fe40007fde0ff */
[----:B------:R-:W-:Y:S01]  /*124f0*/  LEA.HI.X.SX32 R119, R146, R233, 0x1, P5 ;  /* 0x000000e992777211 */ /* 0x000fe200028f0eff */
[----:B------:R-:W-:Y:S01]  /*12500*/  STG.E.U8 desc[UR20][R114.64], R27 ;  /* 0x0000001b72007986 */ /* 0x000fe2000c101114 */
[----:B------:R-:W-:Y:S02]  /*12510*/  IADD3 R128, P5, R138, R135, RZ ;  /* 0x000000878a807210 */ /* 0x000fe40007fbe0ff */
[----:B------:R-:W-:Y:S01]  /*12520*/  LEA.HI.X.SX32 R121, R130, R233, 0x1, P2 ;  /* 0x000000e982797211 */ /* 0x000fe200010f0eff */
[----:B------:R1:W-:Y:S01]  /*12530*/  STG.E.U8 desc[UR20][R118.64], R3 ;  /* 0x0000000376007986 */ /* 0x0003e2000c101114 */
[----:B------:R-:W-:Y:S02]  /*12540*/  PRMT R25, R4, 0x7772, RZ ;  /* 0x0000777204197816 */ /* 0x000fe400000000ff */
[----:B------:R-:W-:-:S02]  /*12550*/  IADD3 R130, P2, R140, R135, RZ ;  /* 0x000000878c827210 */ /* 0x000fc40007f5e0ff */
[----:B------:R-:W-:Y:S01]  /*12560*/  LEA.HI.X.SX32 R123, R132, R233, 0x1, P4 ;  /* 0x000000e9847b7211 */ /* 0x000fe200020f0eff */
[----:B------:R2:W-:Y:S01]  /*12570*/  STG.E.U8 desc[UR20][R120.64], R25 ;  /* 0x0000001978007986 */ /* 0x0005e2000c101114 */
[----:B------:R-:W-:Y:S02]  /*12580*/  IADD3 R132, P4, R148, R135, RZ ;  /* 0x0000008794847210 */ /* 0x000fe40007f9e0ff */
[----:B------:R-:W-:Y:S01]  /*12590*/  LEA.HI.X.SX32 R125, R134, R233, 0x1, P3 ;  /* 0x000000e9867d7211 */ /* 0x000fe200018f0eff */
[----:B------:R2:W-:Y:S01]  /*125a0*/  STG.E.U8 desc[UR20][R122.64], R23 ;  /* 0x000000177a007986 */ /* 0x0005e2000c101114 */
[----:B------:R-:W-:Y:S02]  /*125b0*/  PRMT R21, R6, 0x7772, RZ ;  /* 0x0000777206157816 */ /* 0x000fe400000000ff */
[----:B------:R-:W-:Y:S02]  /*125c0*/  IADD3 R134, P3, R150, R135, RZ ;  /* 0x0000008796867210 */ /* 0x000fe40007f7e0ff */
[-C--:B------:R-:W-:Y:S01]  /*125d0*/  LEA.HI.X.SX32 R127, R136, R233.reuse, 0x1, P6 ;  /* 0x000000e9887f7211 */ /* 0x080fe200030f0eff */
[----:B------:R2:W-:Y:S01]  /*125e0*/  STG.E.U8 desc[UR20][R124.64], R21 ;  /* 0x000000157c007986 */ /* 0x0005e2000c101114 */
[----:B------:R-:W-:-:S02]  /*125f0*/  LEA.HI.X.SX32 R129, R138, R233, 0x1, P5 ;  /* 0x000000e98a817211 */ /* 0x000fc400028f0eff */
[----:B------:R-:W-:Y:S01]  /*12600*/  PRMT R17, R4, 0x7773, RZ ;  /* 0x0000777304117816 */ /* 0x000fe200000000ff */
[----:B------:R2:W-:Y:S01]  /*12610*/  STG.E.U8 desc[UR20][R126.64], R19 ;  /* 0x000000137e007986 */ /* 0x0005e2000c101114 */
[-C--:B------:R-:W-:Y:S02]  /*12620*/  LEA.HI.X.SX32 R131, R140, R233.reuse, 0x1, P2 ;  /* 0x000000e98c837211 */ /* 0x080fe400010f0eff */
[-C--:B------:R-:W-:Y:S01]  /*12630*/  LEA.HI.X.SX32 R133, R148, R233.reuse, 0x1, P4 ;  /* 0x000000e994857211 */ /* 0x080fe200020f0eff */
[----:B------:R2:W-:Y:S01]  /*12640*/  STG.E.U8 desc[UR20][R128.64], R17 ;  /* 0x0000001180007986 */ /* 0x0005e2000c101114 */
[----:B------:R-:W-:Y:S02]  /*12650*/  PRMT R13, R6, 0x7773, RZ ;  /* 0x00007773060d7816 */ /* 0x000fe400000000ff */
[----:B------:R-:W-:Y:S01]  /*12660*/  LEA.HI.X.SX32 R135, R150, R233, 0x1, P3 ;  /* 0x000000e996877211 */ /* 0x000fe200018f0eff */
[----:B------:R2:W-:Y:S01]  /*12670*/  STG.E.U8 desc[UR20][R130.64], R15 ;  /* 0x0000000f82007986 */ /* 0x0005e2000c101114 */
[C---:B------:R-:W-:Y:S01]  /*12680*/  LOP3.LUT P2, RZ, R0.reuse, 0x40, RZ, 0xc0, !PT ;  /* 0x0000004000ff7812 */ /* 0x040fe2000784c0ff */
[----:B------:R-:W-:Y:S01]  /*12690*/  IMAD.SHL.U32 R0, R0, 0x2, RZ ;  /* 0x0000000200007824 */ /* 0x000fe200078e00ff */
[----:B-1----:R-:W-:Y:S01]  /*126a0*/  FSEL R3, R116, -INF , P1 ;  /* 0xff80000074037808 */ /* 0x002fe20000800000 */
[----:B------:R2:W-:Y:S03]  /*126b0*/  STG.E.U8 desc[UR20][R132.64], R13 ;  /* 0x0000000d84007986 */ /* 0x0005e6000c101114 */
[----:B------:R-:W-:Y:S01]  /*126c0*/  LOP3.LUT R4, R0, 0xf8, RZ, 0xc0, !PT ;  /* 0x000000f800047812 */ /* 0x000fe200078ec0ff */
[----:B------:R2:W-:Y:S01]  /*126d0*/  STG.E.U8 desc[UR20][R134.64], R5 ;  /* 0x0000000586007986 */ /* 0x0005e2000c101114 */
[----:B------:R-:W-:Y:S01]  /*126e0*/  FFMA R11, R3, 0.69314718246459960938, R8 ;  /* 0x3f317218030b7823 */ /* 0x000fe20000000008 */
[C---:B------:R-:W-:Y:S01]  /*126f0*/  IMAD.SHL.U32 R3, R152.reuse, 0x4, RZ ;  /* 0x0000000498037824 */ /* 0x040fe200078e00ff */
[----:B------:R-:W-:Y:S01]  /*12700*/  BAR.SYNC.DEFER_BLOCKING 0x0 ;  /* 0x0000000000007b1d */ /* 0x000fe20000010000 */
[----:B------:R-:W-:-:S03]  /*12710*/  IMAD.HI R0, R152, 0x4, RZ ;  /* 0x0000000498007827 */ /* 0x000fc600078e02ff */
[----:B0-----:R-:W-:-:S04]  /*12720*/  IADD3 R2, P0, P1, R3, UR6, R36 ;  /* 0x0000000603027c10 */ /* 0x001fc8000f91e024 */
[----:B------:R-:W-:Y:S01]  /*12730*/  IADD3.X R3, R0, UR5, R37, P0, P1 ;  /* 0x0000000500037c10 */ /* 0x000fe200087e2425 */
[----:B------:R2:W-:Y:S01]  /*12740*/  STS.64 [R4+UR15], R10 ;  /* 0x0000000a04007988 */ /* 0x0005e20008000a0f */
[----:B------:R-:W-:Y:S06]  /*12750*/  BAR.SYNC.DEFER_BLOCKING 0x0 ;  /* 0x0000000000007b1d */ /* 0x000fec0000010000 */
[----:B------:R-:W-:Y:S05]  /*12760*/  @P2 EXIT ;  /* 0x000000000000294d */ /* 0x000fea0003800000 */
[----:B------:R-:W0:Y:S04]  /*12770*/  LDS R9, [R9] ;  /* 0x0000000009097984 */ /* 0x000e280000000800 */
[----:B0-----:R-:W-:Y:S01]  /*12780*/  STG.E desc[UR20][R2.64], R9 ;  /* 0x0000000902007986 */ /* 0x001fe2000c101914 */
[----:B------:R-:W-:Y:S05]  /*12790*/  EXIT ;  /* 0x000000000000794d */ /* 0x000fea0003800000 */
.L_x_2:
[----:B------:R-:W-:-:S00]  /*127a0*/  BRA `(.L_x_2) ;  /* 0xfffffffc00fc7947 */ /* 0x000fc0000383ffff */
[----:B------:R-:W-:-:S00]  /*127b0*/  NOP ;  /* 0x0000000000007918 */ /* 0x000fc00000000000 */
        /* <DEDUP_REMOVED lines=12> */
.L_x_3:


//--------------------- .nv.global.init           --------------------------
	.section	.nv.global.init,"aw",@progbits
.nv.global.init:
	.type		_$_str,@object
	.size		_$_str,(.L_0 - _$_str)
_$_str:
        /*0000*/ 	.byte	0x5f, 0x5f, 0x43, 0x55, 0x44, 0x41, 0x5f, 0x46, 0x54, 0x5a, 0x00
.L_0:


//--------------------- .nv.shared.attn_fwd       --------------------------
	.section	.nv.shared.attn_fwd,"aw",@nobits
	.sectionflags	@""
	.align	16
	.zero		1024


//--------------------- .nv.shared.reserved.0     --------------------------
	.section	.nv.shared.reserved.0,"aw",@nobits
	.weak		__nv_reservedSMEM_offset_0_alias
	.size		__nv_reservedSMEM_offset_0_alias, 0, 0
	.other		__nv_reservedSMEM_offset_0_alias,@"STO_CUDA_RESERVED_SHARED STV_DEFAULT"
__nv_reservedSMEM_offset_0_alias:
	.zero		0


//--------------------- .nv.constant0.attn_fwd    --------------------------
	.section	.nv.constant0.attn_fwd,"a",@progbits
	.sectionflags	@""
	.align	4
.nv.constant0.attn_fwd:
	.zero		664


//--------------------- SYMBOLS --------------------------

	.type		.nv.reservedSmem.offset0,@object
	.size		.nv.reservedSmem.offset0,0x4
